	.target	sm_90a

	.elftype	@"ET_EXEC"


//--------------------- .note.nv.tkinfo           --------------------------
	.section	.note.nv.tkinfo,"",@"SHT_NOTE"
	.sectionflags	@"SHF_NOTE_NV_TKINFO"
	.tkinfo
        /*0018*/ 	.word	0x00000002
        /*0030*/ 	.string	""
        /*0030*/ 	.string	"ptxas"
        /*0030*/ 	.string	"Cuda compilation tools, release 13.0, V13.0.88"
        /*0030*/ 	.string	"Build cuda_13.0.r13.0/compiler.36424714_0"
        /*0030*/ 	.string	"-arch sm_90a -m 64 "



//--------------------- .note.nv.cuinfo           --------------------------
	.section	.note.nv.cuinfo,"",@"SHT_NOTE"
	.sectionflags	@"SHF_NOTE_NV_CUINFO"
        /*0018*/ 	.short	0x0002
        /*001a*/ 	.short	0x005a
        /*001c*/ 	.short	0x0082
	.zero		2


//--------------------- .nv.info                  --------------------------
	.section	.nv.info,"",@"SHT_CUDA_INFO"
	.align	4


	//----- nvinfo : EIATTR_REGCOUNT
	.align		4
        /*0000*/ 	.byte	0x04, 0x2f
        /*0002*/ 	.short	(.L_16 - .L_15)
	.align		4
.L_15:
        /*0004*/ 	.word	index@(_ZN7cutlass13device_kernelINS_4gemm6kernel13GemmUniversalIN4cute5tupleIJiiiiEEENS1_10collective13CollectiveMmaINS1_37MainloopSm90TmaGmmaWarpSpecializedFP8ILi8ENS5_IJNS4_1CILi2EEENSA_ILi1EEESC_EEENS1_35KernelTmaWarpSpecializedCooperativeEEENS5_IJNSA_ILi128EEENSA_ILi256EEENSA_ILi64EEEEEENS_12float_e4m3_tENS5_IJlSC_lEEESK_SL_NS4_8TiledMMAINS4_8MMA_AtomIJNS4_4SM904GMMA31MMA_64x256x32_F32E4M3E4M3_SS_TNILNSP_7ScaleInE1ELSR_1EEEEEENS4_6LayoutISD_NS5_IJSC_NSA_ILi0EEESV_EEEEENS5_IJNS4_10UnderscoreESY_SY_EEEEENS4_13SM90_TMA_LOADENS4_14ComposedLayoutINS4_7SwizzleILi2ELi4ELi3EEENS4_18smem_ptr_flag_bitsILi8EEENSU_INS5_IJNSA_ILi8EEESI_EEENS5_IJSI_SC_EEEEEEEvNS4_8identityENS4_23SM90_TMA_LOAD_MULTICASTES1B_vS1C_EENS_8epilogue10collective18CollectiveEpilogueINS1F_22Sm90TmaWarpSpecializedILi4ELi2ELi16ELb0ELb0EEEJSJ_NS5_IJSG_NSA_ILi32EEEEEESK_SL_SK_SL_NS1F_6fusion15FusionCallbacksIS1J_NS1M_23LinCombPerRowBiasEltActINS1F_6thread4ReLuESK_fSK_SK_fLi16ELNS_15FloatRoundStyleE2EEESJ_S1L_JEEES11_NS12_INS13_ILi1ELi4ELi3EEES16_NSU_INS5_IJS17_S1K_EEENS5_IJS1K_SC_EEEEEEENS4_39AutoVectorizingCopyWithAssumedAlignmentILi128EEENS4_14SM90_TMA_STOREES1Y_S20_NS4_9Copy_AtomIJNS4_17SM90_U32x4_STSM_NENS_6half_tEEEEvEEEvvEEEEvNT_6ParamsE)
        /*0008*/ 	.word	0x000000a8


	//----- nvinfo : EIATTR_FRAME_SIZE
	.align		4
.L_16:
        /*000c*/ 	.byte	0x04, 0x11
        /*000e*/ 	.short	(.L_18 - .L_17)
	.align		4
.L_17:
        /*0010*/ 	.word	index@(_ZN7cutlass13device_kernelINS_4gemm6kernel13GemmUniversalIN4cute5tupleIJiiiiEEENS1_10collective13CollectiveMmaINS1_37MainloopSm90TmaGmmaWarpSpecializedFP8ILi8ENS5_IJNS4_1CILi2EEENSA_ILi1EEESC_EEENS1_35KernelTmaWarpSpecializedCooperativeEEENS5_IJNSA_ILi128EEENSA_ILi256EEENSA_ILi64EEEEEENS_12float_e4m3_tENS5_IJlSC_lEEESK_SL_NS4_8TiledMMAINS4_8MMA_AtomIJNS4_4SM904GMMA31MMA_64x256x32_F32E4M3E4M3_SS_TNILNSP_7ScaleInE1ELSR_1EEEEEENS4_6LayoutISD_NS5_IJSC_NSA_ILi0EEESV_EEEEENS5_IJNS4_10UnderscoreESY_SY_EEEEENS4_13SM90_TMA_LOADENS4_14ComposedLayoutINS4_7SwizzleILi2ELi4ELi3EEENS4_18smem_ptr_flag_bitsILi8EEENSU_INS5_IJNSA_ILi8EEESI_EEENS5_IJSI_SC_EEEEEEEvNS4_8identityENS4_23SM90_TMA_LOAD_MULTICASTES1B_vS1C_EENS_8epilogue10collective18CollectiveEpilogueINS1F_22Sm90TmaWarpSpecializedILi4ELi2ELi16ELb0ELb0EEEJSJ_NS5_IJSG_NSA_ILi32EEEEEESK_SL_SK_SL_NS1F_6fusion15FusionCallbacksIS1J_NS1M_23LinCombPerRowBiasEltActINS1F_6thread4ReLuESK_fSK_SK_fLi16ELNS_15FloatRoundStyleE2EEESJ_S1L_JEEES11_NS12_INS13_ILi1ELi4ELi3EEES16_NSU_INS5_IJS17_S1K_EEENS5_IJS1K_SC_EEEEEEENS4_39AutoVectorizingCopyWithAssumedAlignmentILi128EEENS4_14SM90_TMA_STOREES1Y_S20_NS4_9Copy_AtomIJNS4_17SM90_U32x4_STSM_NENS_6half_tEEEEvEEEvvEEEEvNT_6ParamsE)
        /*0014*/ 	.word	0x000000f0


	//----- nvinfo : EIATTR_MIN_STACK_SIZE
	.align		4
.L_18:
        /*0018*/ 	.byte	0x04, 0x12
        /*001a*/ 	.short	(.L_20 - .L_19)
	.align		4
.L_19:
        /*001c*/ 	.word	index@(_ZN7cutlass13device_kernelINS_4gemm6kernel13GemmUniversalIN4cute5tupleIJiiiiEEENS1_10collective13CollectiveMmaINS1_37MainloopSm90TmaGmmaWarpSpecializedFP8ILi8ENS5_IJNS4_1CILi2EEENSA_ILi1EEESC_EEENS1_35KernelTmaWarpSpecializedCooperativeEEENS5_IJNSA_ILi128EEENSA_ILi256EEENSA_ILi64EEEEEENS_12float_e4m3_tENS5_IJlSC_lEEESK_SL_NS4_8TiledMMAINS4_8MMA_AtomIJNS4_4SM904GMMA31MMA_64x256x32_F32E4M3E4M3_SS_TNILNSP_7ScaleInE1ELSR_1EEEEEENS4_6LayoutISD_NS5_IJSC_NSA_ILi0EEESV_EEEEENS5_IJNS4_10UnderscoreESY_SY_EEEEENS4_13SM90_TMA_LOADENS4_14ComposedLayoutINS4_7SwizzleILi2ELi4ELi3EEENS4_18smem_ptr_flag_bitsILi8EEENSU_INS5_IJNSA_ILi8EEESI_EEENS5_IJSI_SC_EEEEEEEvNS4_8identityENS4_23SM90_TMA_LOAD_MULTICASTES1B_vS1C_EENS_8epilogue10collective18CollectiveEpilogueINS1F_22Sm90TmaWarpSpecializedILi4ELi2ELi16ELb0ELb0EEEJSJ_NS5_IJSG_NSA_ILi32EEEEEESK_SL_SK_SL_NS1F_6fusion15FusionCallbacksIS1J_NS1M_23LinCombPerRowBiasEltActINS1F_6thread4ReLuESK_fSK_SK_fLi16ELNS_15FloatRoundStyleE2EEESJ_S1L_JEEES11_NS12_INS13_ILi1ELi4ELi3EEES16_NSU_INS5_IJS17_S1K_EEENS5_IJS1K_SC_EEEEEEENS4_39AutoVectorizingCopyWithAssumedAlignmentILi128EEENS4_14SM90_TMA_STOREES1Y_S20_NS4_9Copy_AtomIJNS4_17SM90_U32x4_STSM_NENS_6half_tEEEEvEEEvvEEEEvNT_6ParamsE)
        /*0020*/ 	.word	0x000000f0
.L_20:


//--------------------- .nv.compat                --------------------------
	.section	.nv.compat,"",@"SHT_CUDA_COMPAT_INFO"
	.align	4
        /*0000*/ 	.byte	0x02, 0x09, 0x01, 0x00, 0x02, 0x02, 0x04, 0x00, 0x02, 0x05, 0x05, 0x00, 0x03, 0x07, 0x01, 0x01
        /*0010*/ 	.byte	0x02, 0x03, 0x01, 0x00, 0x02, 0x06, 0x01, 0x00, 0x04, 0x0b, 0x08, 0x00, 0x00, 0x00, 0x00, 0x00
        /*0020*/ 	.byte	0x00, 0x00, 0x00, 0x00


//--------------------- .nv.info._ZN7cutlass13device_kernelINS_4gemm6kernel13GemmUniversalIN4cute5tupleIJiiiiEEENS1_10collective13CollectiveMmaINS1_37MainloopSm90TmaGmmaWarpSpecializedFP8ILi8ENS5_IJNS4_1CILi2EEENSA_ILi1EEESC_EEENS1_35KernelTmaWarpSpecializedCooperativeEEENS5_IJNSA_ILi128EEENSA_ILi256EEENSA_ILi64EEEEEENS_12float_e4m3_tENS5_IJlSC_lEEESK_SL_NS4_8TiledMMAINS4_8MMA_AtomIJNS4_4SM904GMMA31MMA_64x256x32_F32E4M3E4M3_SS_TNILNSP_7ScaleInE1ELSR_1EEEEEENS4_6LayoutISD_NS5_IJSC_NSA_ILi0EEESV_EEEEENS5_IJNS4_10UnderscoreESY_SY_EEEEENS4_13SM90_TMA_LOADENS4_14ComposedLayoutINS4_7SwizzleILi2ELi4ELi3EEENS4_18smem_ptr_flag_bitsILi8EEENSU_INS5_IJNSA_ILi8EEESI_EEENS5_IJSI_SC_EEEEEEEvNS4_8identityENS4_23SM90_TMA_LOAD_MULTICASTES1B_vS1C_EENS_8epilogue10collective18CollectiveEpilogueINS1F_22Sm90TmaWarpSpecializedILi4ELi2ELi16ELb0ELb0EEEJSJ_NS5_IJSG_NSA_ILi32EEEEEESK_SL_SK_SL_NS1F_6fusion15FusionCallbacksIS1J_NS1M_23LinCombPerRowBiasEltActINS1F_6thread4ReLuESK_fSK_SK_fLi16ELNS_15FloatRoundStyleE2EEESJ_S1L_JEEES11_NS12_INS13_ILi1ELi4ELi3EEES16_NSU_INS5_IJS17_S1K_EEENS5_IJS1K_SC_EEEEEEENS4_39AutoVectorizingCopyWithAssumedAlignmentILi128EEENS4_14SM90_TMA_STOREES1Y_S20_NS4_9Copy_AtomIJNS4_17SM90_U32x4_STSM_NENS_6half_tEEEEvEEEvvEEEEvNT_6ParamsE --------------------------
	.section	.nv.info._ZN7cutlass13device_kernelINS_4gemm6kernel13GemmUniversalIN4cute5tupleIJiiiiEEENS1_10collective13CollectiveMmaINS1_37MainloopSm90TmaGmmaWarpSpecializedFP8ILi8ENS5_IJNS4_1CILi2EEENSA_ILi1EEESC_EEENS1_35KernelTmaWarpSpecializedCooperativeEEENS5_IJNSA_ILi128EEENSA_ILi256EEENSA_ILi64EEEEEENS_12float_e4m3_tENS5_IJlSC_lEEESK_SL_NS4_8TiledMMAINS4_8MMA_AtomIJNS4_4SM904GMMA31MMA_64x256x32_F32E4M3E4M3_SS_TNILNSP_7ScaleInE1ELSR_1EEEEEENS4_6LayoutISD_NS5_IJSC_NSA_ILi0EEESV_EEEEENS5_IJNS4_10UnderscoreESY_SY_EEEEENS4_13SM90_TMA_LOADENS4_14ComposedLayoutINS4_7SwizzleILi2ELi4ELi3EEENS4_18smem_ptr_flag_bitsILi8EEENSU_INS5_IJNSA_ILi8EEESI_EEENS5_IJSI_SC_EEEEEEEvNS4_8identityENS4_23SM90_TMA_LOAD_MULTICASTES1B_vS1C_EENS_8epilogue10collective18CollectiveEpilogueINS1F_22Sm90TmaWarpSpecializedILi4ELi2ELi16ELb0ELb0EEEJSJ_NS5_IJSG_NSA_ILi32EEEEEESK_SL_SK_SL_NS1F_6fusion15FusionCallbacksIS1J_NS1M_23LinCombPerRowBiasEltActINS1F_6thread4ReLuESK_fSK_SK_fLi16ELNS_15FloatRoundStyleE2EEESJ_S1L_JEEES11_NS12_INS13_ILi1ELi4ELi3EEES16_NSU_INS5_IJS17_S1K_EEENS5_IJS1K_SC_EEEEEEENS4_39AutoVectorizingCopyWithAssumedAlignmentILi128EEENS4_14SM90_TMA_STOREES1Y_S20_NS4_9Copy_AtomIJNS4_17SM90_U32x4_STSM_NENS_6half_tEEEEvEEEvvEEEEvNT_6ParamsE,"",@"SHT_CUDA_INFO"
	.sectionflags	@""
	.align	4


	//----- nvinfo : EIATTR_CUDA_API_VERSION
	.align		4
        /*0000*/ 	.byte	0x04, 0x37
        /*0002*/ 	.short	(.L_22 - .L_21)
.L_21:
        /*0004*/ 	.word	0x00000082


	//----- nvinfo : EIATTR_KPARAM_INFO
	.align		4
.L_22:
        /*0008*/ 	.byte	0x04, 0x17
        /*000a*/ 	.short	(.L_24 - .L_23)
.L_23:
        /*000c*/ 	.word	0x00000000
        /*0010*/ 	.short	0x0000
        /*0012*/ 	.short	0x0070
        /*0014*/ 	.byte	0x00, 0xf0, 0x01, 0x1c


	//----- nvinfo : EIATTR_SPARSE_MMA_MASK
	.align		4
.L_24:
        /*0018*/ 	.byte	0x03, 0x50
        /*001a*/ 	.short	0x0000


	//----- nvinfo : EIATTR_MAXREG_COUNT
	.align		4
        /*001c*/ 	.byte	0x03, 0x1b
        /*001e*/ 	.short	0x00a8


	//----- nvinfo : EIATTR_NUM_BARRIERS
	.align		4
        /*0020*/ 	.byte	0x02, 0x4c
        /*0022*/ 	.byte	0x02
	.zero		1


	//----- nvinfo : EIATTR_EXTERNS
	.align		4
        /*0024*/ 	.byte	0x04, 0x0f
        /*0026*/ 	.short	(.L_26 - .L_25)


	//   ....[0]....
	.align		4
.L_25:
        /*0028*/ 	.word	index@(__assertfail)


	//----- nvinfo : EIATTR_ANNOTATIONS
	.align		4
.L_26:
        /*002c*/ 	.byte	0x04, 0x55
        /*002e*/ 	.short	(.L_28 - .L_27)


	//   ....[0]....
.L_27:
        /*0030*/ 	.word	0x00000001
        /*0034*/ 	.byte	0xf0, 0x0c, 0x00, 0x00, 0x01, 0x00, 0x00, 0x00, 0xc0, 0x0d, 0x00, 0x00, 0x01, 0x00, 0x00, 0x00
        /* <DEDUP_REMOVED lines=239> */
        /*0f34*/ 	.byte	0xd0, 0xe5, 0x00, 0x00, 0x01, 0x00, 0x00, 0x00, 0xf0, 0xe5, 0x00, 0x00


	//----- nvinfo : EIATTR_MERCURY_ISA_VERSION
	.align		4
.L_28:
        /*0f40*/ 	.byte	0x03, 0x5f
        /*0f42*/ 	.short	0x0101


	//----- nvinfo : EIATTR_INT_WARP_WIDE_INSTR_OFFSETS
	.align		4
        /*0f44*/ 	.byte	0x04, 0x31
        /*0f46*/ 	.short	(.L_30 - .L_29)


	//   ....[0]....
.L_29:
        /*0f48*/ 	.word	0x00000be0


	//   ....[1]....
        /*0f4c*/ 	.word	0x00000bf0


	//   ....[2]....
        /*0f50*/ 	.word	0x00000d00


	//   ....[3]....
        /*0f54*/ 	.word	0x000058d0


	//----- nvinfo : EIATTR_COOP_GROUP_MASK_REGIDS
	.align		4
.L_30:
        /*0f58*/ 	.byte	0x04, 0x29
        /*0f5a*/ 	.short	(.L_32 - .L_31)


	//   ....[0]....
.L_31:
        /*0f5c*/ 	.word	0xffffffff


	//   ....[1]....
        /*0f60*/ 	.word	0xffffffff


	//   ....[2]....
        /*0f64*/ 	.word	0xffffffff


	//   ....[3]....
        /*0f68*/ 	.word	0xffffffff


	//   ....[4]....
        /*0f6c*/ 	.word	0xffffffff


	//   ....[5]....
        /*0f70*/ 	.word	0xffffffff


	//   ....[6]....
        /*0f74*/ 	.word	0xffffffff


	//----- nvinfo : EIATTR_COOP_GROUP_INSTR_OFFSETS
	.align		4
.L_32:
        /*0f78*/ 	.byte	0x04, 0x28
        /*0f7a*/ 	.short	(.L_34 - .L_33)


	//   ....[0]....
.L_33:
        /*0f7c*/ 	.word	0x00000060


	//   ....[1]....
        /*0f80*/ 	.word	0x00000090


	//   ....[2]....
        /*0f84*/ 	.word	0x00000500


	//   ....[3]....
        /*0f88*/ 	.word	0x00000820


	//   ....[4]....
        /*0f8c*/ 	.word	0x00000a70


	//   ....[5]....
        /*0f90*/ 	.word	0x00000e20


	//   ....[6]....
        /*0f94*/ 	.word	0x00001c60


	//----- nvinfo : EIATTR_REG_RECONFIG
	.align		4
.L_34:
        /*0f98*/ 	.byte	0x01, 0x54
	.zero		2


	//----- nvinfo : EIATTR_SYSCALL_OFFSETS
	.align		4
        /*0f9c*/ 	.byte	0x04, 0x46
        /*0f9e*/ 	.short	(.L_36 - .L_35)


	//   ....[0]....
.L_35:
        /*0fa0*/ 	.word	0x00005b30


	//   ....[1]....
        /*0fa4*/ 	.word	0x00005c70


	//----- nvinfo : EIATTR_MBARRIER_INSTR_OFFSETS
	.align		4
.L_36:
        /*0fa8*/ 	.byte	0x04, 0x39
        /*0faa*/ 	.short	(.L_38 - .L_37)


	//   ....[0]....
.L_37:
        /*0fac*/ 	.word	0x000006b0
        /*0fb0*/ 	.word	0x000000ff
        /*0fb4*/ 	.word	0x00000000
        /*0fb8*/ 	.short	0x0100
        /*0fba*/ 	.byte	0x08
	.zero		1


	//   ....[1]....
        /*0fbc*/ 	.word	0x000006c0
        /*0fc0*/ 	.word	0x000000ff
        /*0fc4*/ 	.word	0x00000040
        /*0fc8*/ 	.short	0x0100
        /*0fca*/ 	.byte	0x08
	.zero		1


	//   ....[2]....
        /*0fcc*/ 	.word	0x000006d0
        /*0fd0*/ 	.word	0x000000ff
        /*0fd4*/ 	.word	0x00000008
        /*0fd8*/ 	.short	0x0100
        /*0fda*/ 	.byte	0x08
	.zero		1


	//   ....[3]....
        /*0fdc*/ 	.word	0x000006e0
        /*0fe0*/ 	.word	0x000000ff
        /*0fe4*/ 	.word	0x00000048
        /*0fe8*/ 	.short	0x0100
        /*0fea*/ 	.byte	0x08
	.zero		1


	//   ....[4]....
        /*0fec*/ 	.word	0x000006f0
        /*0ff0*/ 	.word	0x000000ff
        /*0ff4*/ 	.word	0x00000010
        /*0ff8*/ 	.short	0x0100
        /*0ffa*/ 	.byte	0x08
	.zero		1


	//   ....[5]....
        /*0ffc*/ 	.word	0x00000700
        /*1000*/ 	.word	0x000000ff
        /*1004*/ 	.word	0x00000050
        /*1008*/ 	.short	0x0100
        /*100a*/ 	.byte	0x08
	.zero		1


	//   ....[6]....
        /*100c*/ 	.word	0x00000710
        /*1010*/ 	.word	0x000000ff
        /*1014*/ 	.word	0x00000018
        /*1018*/ 	.short	0x0100
        /*101a*/ 	.byte	0x08
	.zero		1


	//   ....[7]....
        /*101c*/ 	.word	0x00000720
        /*1020*/ 	.word	0x000000ff
        /*1024*/ 	.word	0x00000058
        /*1028*/ 	.short	0x0100
        /*102a*/ 	.byte	0x08
	.zero		1


	//   ....[8]....
        /*102c*/ 	.word	0x00000730
        /*1030*/ 	.word	0x000000ff
        /*1034*/ 	.word	0x00000020
        /*1038*/ 	.short	0x0100
        /*103a*/ 	.byte	0x08
	.zero		1


	//   ....[9]....
        /*103c*/ 	.word	0x00000740
        /*1040*/ 	.word	0x000000ff
        /*1044*/ 	.word	0x00000060
        /*1048*/ 	.short	0x0100
        /*104a*/ 	.byte	0x08
	.zero		1


	//   ....[10]....
        /*104c*/ 	.word	0x00000750
        /*1050*/ 	.word	0x000000ff
        /*1054*/ 	.word	0x00000028
        /*1058*/ 	.short	0x0100
        /*105a*/ 	.byte	0x08
	.zero		1


	//   ....[11]....
        /*105c*/ 	.word	0x00000760
        /*1060*/ 	.word	0x000000ff
        /*1064*/ 	.word	0x00000068
        /*1068*/ 	.short	0x0100
        /*106a*/ 	.byte	0x08
	.zero		1


	//   ....[12]....
        /*106c*/ 	.word	0x00000770
        /*1070*/ 	.word	0x000000ff
        /*1074*/ 	.word	0x00000030
        /*1078*/ 	.short	0x0100
        /*107a*/ 	.byte	0x08
	.zero		1


	//   ....[13]....
        /*107c*/ 	.word	0x00000780
        /*1080*/ 	.word	0x000000ff
        /*1084*/ 	.word	0x00000070
        /*1088*/ 	.short	0x0100
        /*108a*/ 	.byte	0x08
	.zero		1


	//   ....[14]....
        /*108c*/ 	.word	0x00000790
        /*1090*/ 	.word	0x000000ff
        /*1094*/ 	.word	0x00000038
        /*1098*/ 	.short	0x0100
        /*109a*/ 	.byte	0x08
	.zero		1


	//   ....[15]....
        /*109c*/ 	.word	0x000007a0
        /*10a0*/ 	.word	0x000000ff
        /*10a4*/ 	.word	0x00000078
        /*10a8*/ 	.short	0x0100
        /*10aa*/ 	.byte	0x08
	.zero		1


	//   ....[16]....
        /*10ac*/ 	.word	0x000009d0
        /*10b0*/ 	.word	0x000000ff
        /*10b4*/ 	.word	0x00000080
        /*10b8*/ 	.short	0x0100
        /*10ba*/ 	.byte	0x08
	.zero		1


	//   ....[17]....
        /*10bc*/ 	.word	0x000009e0
        /*10c0*/ 	.word	0x000000ff
        /*10c4*/ 	.word	0x000000a0
        /*10c8*/ 	.short	0x0100
        /*10ca*/ 	.byte	0x08
	.zero		1


	//   ....[18]....
        /*10cc*/ 	.word	0x000009f0
        /*10d0*/ 	.word	0x000000ff
        /*10d4*/ 	.word	0x00000088
        /*10d8*/ 	.short	0x0100
        /*10da*/ 	.byte	0x08
	.zero		1


	//   ....[19]....
        /*10dc*/ 	.word	0x00000a00
        /*10e0*/ 	.word	0x000000ff
        /*10e4*/ 	.word	0x000000a8
        /*10e8*/ 	.short	0x0100
        /*10ea*/ 	.byte	0x08
	.zero		1


	//   ....[20]....
        /*10ec*/ 	.word	0x00000a10
        /*10f0*/ 	.word	0x000000ff
        /*10f4*/ 	.word	0x00000090
        /*10f8*/ 	.short	0x0100
        /*10fa*/ 	.byte	0x08
	.zero		1


	//   ....[21]....
        /*10fc*/ 	.word	0x00000a20
        /*1100*/ 	.word	0x000000ff
        /*1104*/ 	.word	0x000000b0
        /*1108*/ 	.short	0x0100
        /*110a*/ 	.byte	0x08
	.zero		1


	//   ....[22]....
        /*110c*/ 	.word	0x00000a30
        /*1110*/ 	.word	0x000000ff
        /*1114*/ 	.word	0x00000098
        /*1118*/ 	.short	0x0100
        /*111a*/ 	.byte	0x08
	.zero		1


	//   ....[23]....
        /*111c*/ 	.word	0x00000a40
        /*1120*/ 	.word	0x000000ff
        /*1124*/ 	.word	0x000000b8
        /*1128*/ 	.short	0x0100
        /*112a*/ 	.byte	0x08
	.zero		1


	//   ....[24]....
        /*112c*/ 	.word	0x00000d90
        /*1130*/ 	.word	0x000000ff
        /*1134*/ 	.word	0x000000c0
        /*1138*/ 	.short	0x0100
        /*113a*/ 	.byte	0x06
	.zero		1


	//   ....[25]....
        /*113c*/ 	.word	0x00000dd0
        /*1140*/ 	.word	0x000000ff
        /*1144*/ 	.word	0x000000c8
        /*1148*/ 	.short	0x0100
        /*114a*/ 	.byte	0x06
	.zero		1


	//   ....[26]....
        /*114c*/ 	.word	0x000024e0
        /*1150*/ 	.word	0x000000ff
        /*1154*/ 	.word	0x00000000
        /*1158*/ 	.short	0x010a
        /*115a*/ 	.byte	0x04
	.zero		1


	//   ....[27]....
        /*115c*/ 	.word	0x00002520
        /*1160*/ 	.word	0x000000ff
        /*1164*/ 	.word	0x00000000
        /*1168*/ 	.short	0x010a
        /*116a*/ 	.byte	0x04
	.zero		1


	//   ....[28]....
        /*116c*/ 	.word	0x00003880
        /*1170*/ 	.word	0x000000ff
        /*1174*/ 	.word	0x00000000
        /*1178*/ 	.short	0x010a
        /*117a*/ 	.byte	0x06
	.zero		1


	//   ....[29]....
        /*117c*/ 	.word	0x000038c0
        /*1180*/ 	.word	0x000000ff
        /*1184*/ 	.word	0x00000000
        /*1188*/ 	.short	0x010a
        /*118a*/ 	.byte	0x06
	.zero		1


	//   ....[30]....
        /*118c*/ 	.word	0x00004930
        /*1190*/ 	.word	0x00000003
        /*1194*/ 	.word	0x00000000
        /*1198*/ 	.short	0x0101
        /*119a*/ 	.byte	0x3f
	.zero		1


	//   ....[31]....
        /*119c*/ 	.word	0x00005980
        /*11a0*/ 	.word	0x00000000
        /*11a4*/ 	.word	0x00000000
        /*11a8*/ 	.short	0x0101
        /*11aa*/ 	.byte	0x3f
	.zero		1


	//   ....[32]....
        /*11ac*/ 	.word	0x00006710
        /*11b0*/ 	.word	0x0000000f
        /*11b4*/ 	.word	0x00000080
        /*11b8*/ 	.short	0x010a
        /*11ba*/ 	.byte	0x3f
	.zero		1


	//   ....[33]....
        /*11bc*/ 	.word	0x00006a30
        /*11c0*/ 	.word	0x00000007
        /*11c4*/ 	.word	0x00000000
        /*11c8*/ 	.short	0x0101
        /*11ca*/ 	.byte	0x3f
	.zero		1


	//   ....[34]....
        /*11cc*/ 	.word	0x00007250
        /*11d0*/ 	.word	0x00000014
        /*11d4*/ 	.word	0x00000080
        /*11d8*/ 	.short	0x010a
        /*11da*/ 	.byte	0x3f
	.zero		1


	//   ....[35]....
        /*11dc*/ 	.word	0x00007480
        /*11e0*/ 	.word	0x0000000c
        /*11e4*/ 	.word	0x00000000
        /*11e8*/ 	.short	0x0101
        /*11ea*/ 	.byte	0x3f
	.zero		1


	//   ....[36]....
        /*11ec*/ 	.word	0x00007bc0
        /*11f0*/ 	.word	0x0000000e
        /*11f4*/ 	.word	0x00000080
        /*11f8*/ 	.short	0x010a
        /*11fa*/ 	.byte	0x3f
	.zero		1


	//   ....[37]....
        /*11fc*/ 	.word	0x00007df0
        /*1200*/ 	.word	0x0000000c
        /*1204*/ 	.word	0x00000000
        /*1208*/ 	.short	0x0101
        /*120a*/ 	.byte	0x3f
	.zero		1


	//   ....[38]....
        /*120c*/ 	.word	0x00008510
        /*1210*/ 	.word	0x0000000e
        /*1214*/ 	.word	0x00000080
        /*1218*/ 	.short	0x010a
        /*121a*/ 	.byte	0x3f
	.zero		1


	//   ....[39]....
        /*121c*/ 	.word	0x00008790
        /*1220*/ 	.word	0x0000000e
        /*1224*/ 	.word	0x00000000
        /*1228*/ 	.short	0x0101
        /*122a*/ 	.byte	0x3f
	.zero		1


	//   ....[40]....
        /*122c*/ 	.word	0x00008ec0
        /*1230*/ 	.word	0x0000000e
        /*1234*/ 	.word	0x00000080
        /*1238*/ 	.short	0x010a
        /*123a*/ 	.byte	0x3f
	.zero		1


	//   ....[41]....
        /*123c*/ 	.word	0x00009140
        /*1240*/ 	.word	0x0000000e
        /*1244*/ 	.word	0x00000000
        /*1248*/ 	.short	0x0101
        /*124a*/ 	.byte	0x3f
	.zero		1


	//   ....[42]....
        /*124c*/ 	.word	0x00009870
        /*1250*/ 	.word	0x0000000e
        /*1254*/ 	.word	0x00000080
        /*1258*/ 	.short	0x010a
        /*125a*/ 	.byte	0x3f
	.zero		1


	//   ....[43]....
        /*125c*/ 	.word	0x00009af0
        /*1260*/ 	.word	0x0000000e
        /*1264*/ 	.word	0x00000000
        /*1268*/ 	.short	0x0101
        /*126a*/ 	.byte	0x3f
	.zero		1


	//   ....[44]....
        /*126c*/ 	.word	0x0000a2f0
        /*1270*/ 	.word	0x0000000e
        /*1274*/ 	.word	0x00000080
        /*1278*/ 	.short	0x010a
        /*127a*/ 	.byte	0x3f
	.zero		1


	//   ....[45]....
        /*127c*/ 	.word	0x0000a570
        /*1280*/ 	.word	0x0000000e
        /*1284*/ 	.word	0x00000000
        /*1288*/ 	.short	0x0101
        /*128a*/ 	.byte	0x3f
	.zero		1


	//   ....[46]....
        /*128c*/ 	.word	0x0000ada0
        /*1290*/ 	.word	0x0000000f
        /*1294*/ 	.word	0x00000080
        /*1298*/ 	.short	0x010a
        /*129a*/ 	.byte	0x3f
	.zero		1


	//   ....[47]....
        /*129c*/ 	.word	0x0000b000
        /*12a0*/ 	.word	0x00000008
        /*12a4*/ 	.word	0x00000000
        /*12a8*/ 	.short	0x0101
        /*12aa*/ 	.byte	0x3f
	.zero		1


	//   ....[48]....
        /*12ac*/ 	.word	0x0000c5a0
        /*12b0*/ 	.word	0x000000ff
        /*12b4*/ 	.word	0x000000c8
        /*12b8*/ 	.short	0x010a
        /*12ba*/ 	.byte	0x04
	.zero		1


	//   ....[49]....
        /*12bc*/ 	.word	0x0000c9d0
        /*12c0*/ 	.word	0x000000ff
        /*12c4*/ 	.word	0x000000a0
        /*12c8*/ 	.short	0x010a
        /*12ca*/ 	.byte	0x0d
	.zero		1


	//   ....[50]....
        /*12cc*/ 	.word	0x0000cac0
        /*12d0*/ 	.word	0x000000ff
        /*12d4*/ 	.word	0x00000080
        /*12d8*/ 	.short	0x010b
        /*12da*/ 	.byte	0x0d
	.zero		1


	//   ....[51]....
        /*12dc*/ 	.word	0x0000cb20
        /*12e0*/ 	.word	0x000000ff
        /*12e4*/ 	.word	0x00000000
        /*12e8*/ 	.short	0x0101
        /*12ea*/ 	.byte	0x10
	.zero		1


	//   ....[52]....
        /*12ec*/ 	.word	0x0000cb50
        /*12f0*/ 	.word	0x000000ff
        /*12f4*/ 	.word	0x000000a8
        /*12f8*/ 	.short	0x010a
        /*12fa*/ 	.byte	0x0d
	.zero		1


	//   ....[53]....
        /*12fc*/ 	.word	0x0000cc60
        /*1300*/ 	.word	0x000000ff
        /*1304*/ 	.word	0x00000088
        /*1308*/ 	.short	0x010b
        /*130a*/ 	.byte	0x0d
	.zero		1


	//   ....[54]....
        /*130c*/ 	.word	0x0000ccc0
        /*1310*/ 	.word	0x000000ff
        /*1314*/ 	.word	0x00000000
        /*1318*/ 	.short	0x0101
        /*131a*/ 	.byte	0x12
	.zero		1


	//   ....[55]....
        /*131c*/ 	.word	0x0000ccf0
        /*1320*/ 	.word	0x000000ff
        /*1324*/ 	.word	0x000000b0
        /*1328*/ 	.short	0x010a
        /*132a*/ 	.byte	0x0d
	.zero		1


	//   ....[56]....
        /*132c*/ 	.word	0x0000ce00
        /*1330*/ 	.word	0x000000ff
        /*1334*/ 	.word	0x00000090
        /*1338*/ 	.short	0x010b
        /*133a*/ 	.byte	0x0d
	.zero		1


	//   ....[57]....
        /*133c*/ 	.word	0x0000ce60
        /*1340*/ 	.word	0x000000ff
        /*1344*/ 	.word	0x00000000
        /*1348*/ 	.short	0x0101
        /*134a*/ 	.byte	0x1d
	.zero		1


	//   ....[58]....
        /*134c*/ 	.word	0x0000ce90
        /*1350*/ 	.word	0x000000ff
        /*1354*/ 	.word	0x000000b8
        /*1358*/ 	.short	0x010a
        /*135a*/ 	.byte	0x0d
	.zero		1


	//   ....[59]....
        /*135c*/ 	.word	0x0000cfa0
        /*1360*/ 	.word	0x000000ff
        /*1364*/ 	.word	0x00000098
        /*1368*/ 	.short	0x010b
        /*136a*/ 	.byte	0x0d
	.zero		1


	//   ....[60]....
        /*136c*/ 	.word	0x0000d000
        /*1370*/ 	.word	0x000000ff
        /*1374*/ 	.word	0x00000000
        /*1378*/ 	.short	0x0101
        /*137a*/ 	.byte	0x1e
	.zero		1


	//   ....[61]....
        /*137c*/ 	.word	0x0000d040
        /*1380*/ 	.word	0x000000ff
        /*1384*/ 	.word	0x000000a0
        /*1388*/ 	.short	0x010a
        /*138a*/ 	.byte	0x0d
	.zero		1


	//   ....[62]....
        /*138c*/ 	.word	0x0000d140
        /*1390*/ 	.word	0x000000ff
        /*1394*/ 	.word	0x00000080
        /*1398*/ 	.short	0x010b
        /*139a*/ 	.byte	0x0d
	.zero		1


	//   ....[63]....
        /*139c*/ 	.word	0x0000d180
        /*13a0*/ 	.word	0x000000ff
        /*13a4*/ 	.word	0x00000000
        /*13a8*/ 	.short	0x0101
        /*13aa*/ 	.byte	0x10
	.zero		1


	//   ....[64]....
        /*13ac*/ 	.word	0x0000d1b0
        /*13b0*/ 	.word	0x000000ff
        /*13b4*/ 	.word	0x000000a8
        /*13b8*/ 	.short	0x010a
        /*13ba*/ 	.byte	0x0d
	.zero		1


	//   ....[65]....
        /*13bc*/ 	.word	0x0000d2b0
        /*13c0*/ 	.word	0x000000ff
        /*13c4*/ 	.word	0x00000088
        /*13c8*/ 	.short	0x010b
        /*13ca*/ 	.byte	0x0d
	.zero		1


	//   ....[66]....
        /*13cc*/ 	.word	0x0000d2f0
        /*13d0*/ 	.word	0x000000ff
        /*13d4*/ 	.word	0x00000000
        /*13d8*/ 	.short	0x0101
        /*13da*/ 	.byte	0x12
	.zero		1


	//   ....[67]....
        /*13dc*/ 	.word	0x0000d320
        /*13e0*/ 	.word	0x000000ff
        /*13e4*/ 	.word	0x000000b0
        /*13e8*/ 	.short	0x010a
        /*13ea*/ 	.byte	0x0d
	.zero		1


	//   ....[68]....
        /*13ec*/ 	.word	0x0000d420
        /*13f0*/ 	.word	0x000000ff
        /*13f4*/ 	.word	0x00000090
        /*13f8*/ 	.short	0x010b
        /*13fa*/ 	.byte	0x0d
	.zero		1


	//   ....[69]....
        /*13fc*/ 	.word	0x0000d460
        /*1400*/ 	.word	0x000000ff
        /*1404*/ 	.word	0x00000000
        /*1408*/ 	.short	0x0101
        /*140a*/ 	.byte	0x1d
	.zero		1


	//   ....[70]....
        /*140c*/ 	.word	0x0000d490
        /*1410*/ 	.word	0x000000ff
        /*1414*/ 	.word	0x000000b8
        /*1418*/ 	.short	0x010a
        /*141a*/ 	.byte	0x0d
	.zero		1


	//   ....[71]....
        /*141c*/ 	.word	0x0000d590
        /*1420*/ 	.word	0x000000ff
        /*1424*/ 	.word	0x00000098
        /*1428*/ 	.short	0x010b
        /*142a*/ 	.byte	0x0d
	.zero		1


	//   ....[72]....
        /*142c*/ 	.word	0x0000d5e0
        /*1430*/ 	.word	0x000000ff
        /*1434*/ 	.word	0x00000000
        /*1438*/ 	.short	0x0101
        /*143a*/ 	.byte	0x1e
	.zero		1


	//   ....[73]....
        /*143c*/ 	.word	0x0000dd10
        /*1440*/ 	.word	0x00000000
        /*1444*/ 	.word	0x000000a0
        /*1448*/ 	.short	0x010a
        /*144a*/ 	.byte	0x3f
	.zero		1


	//   ....[74]....
        /*144c*/ 	.word	0x0000dd50
        /*1450*/ 	.word	0x00000000
        /*1454*/ 	.word	0x000000a8
        /*1458*/ 	.short	0x010a
        /*145a*/ 	.byte	0x3f
	.zero		1


	//   ....[75]....
        /*145c*/ 	.word	0x0000dd90
        /*1460*/ 	.word	0x00000000
        /*1464*/ 	.word	0x000000b0
        /*1468*/ 	.short	0x010a
        /*146a*/ 	.byte	0x3f
	.zero		1


	//   ....[76]....
        /*146c*/ 	.word	0x0000ddf0
        /*1470*/ 	.word	0x00000000
        /*1474*/ 	.word	0x000000b8
        /*1478*/ 	.short	0x010a
        /*147a*/ 	.byte	0x3f
	.zero		1


	//   ....[77]....
        /*147c*/ 	.word	0x0000e150
        /*1480*/ 	.word	0x0000000c
        /*1484*/ 	.word	0x00000040
        /*1488*/ 	.short	0x010a
        /*148a*/ 	.byte	0x3f
	.zero		1


	//   ....[78]....
        /*148c*/ 	.word	0x0000e560
        /*1490*/ 	.word	0x00000002
        /*1494*/ 	.word	0x000000c8
        /*1498*/ 	.short	0x0101
        /*149a*/ 	.byte	0x3f
	.zero		1


	//   ....[79]....
        /*149c*/ 	.word	0x0000ece0
        /*14a0*/ 	.word	0x00000005
        /*14a4*/ 	.word	0x00000000
        /*14a8*/ 	.short	0x010a
        /*14aa*/ 	.byte	0x3f
	.zero		1


	//   ....[80]....
        /*14ac*/ 	.word	0x0000ed60
        /*14b0*/ 	.word	0x00000007
        /*14b4*/ 	.word	0x00000000
        /*14b8*/ 	.short	0x010a
        /*14ba*/ 	.byte	0x3f
	.zero		1


	//   ....[81]....
        /*14bc*/ 	.word	0x0000edf0
        /*14c0*/ 	.word	0x00000006
        /*14c4*/ 	.word	0x00000000
        /*14c8*/ 	.short	0x010a
        /*14ca*/ 	.byte	0x3f
	.zero		1


	//   ....[82]....
        /*14cc*/ 	.word	0x0000ee80
        /*14d0*/ 	.word	0x00000007
        /*14d4*/ 	.word	0x00000000
        /*14d8*/ 	.short	0x010a
        /*14da*/ 	.byte	0x3f
	.zero		1


	//   ....[83]....
        /*14dc*/ 	.word	0x0000ef10
        /*14e0*/ 	.word	0x00000006
        /*14e4*/ 	.word	0x00000000
        /*14e8*/ 	.short	0x010a
        /*14ea*/ 	.byte	0x3f
	.zero		1


	//   ....[84]....
        /*14ec*/ 	.word	0x0000efa0
        /*14f0*/ 	.word	0x00000007
        /*14f4*/ 	.word	0x00000000
        /*14f8*/ 	.short	0x010a
        /*14fa*/ 	.byte	0x3f
	.zero		1


	//   ....[85]....
        /*14fc*/ 	.word	0x0000f030
        /*1500*/ 	.word	0x00000006
        /*1504*/ 	.word	0x00000000
        /*1508*/ 	.short	0x010a
        /*150a*/ 	.byte	0x3f
	.zero		1


	//   ....[86]....
        /*150c*/ 	.word	0x0000f0c0
        /*1510*/ 	.word	0x00000003
        /*1514*/ 	.word	0x00000000
        /*1518*/ 	.short	0x010a
        /*151a*/ 	.byte	0x3f
	.zero		1


	//   ....[87]....
        /*151c*/ 	.word	0x0000f130
        /*1520*/ 	.word	0x00000003
        /*1524*/ 	.word	0x00000000
        /*1528*/ 	.short	0x010a
        /*152a*/ 	.byte	0x3f
	.zero		1


	//   ....[88]....
        /*152c*/ 	.word	0x0000f190
        /*1530*/ 	.word	0x00000004
        /*1534*/ 	.word	0x00000000
        /*1538*/ 	.short	0x010a
        /*153a*/ 	.byte	0x3f
	.zero		1


	//   ....[89]....
        /*153c*/ 	.word	0x0000f1e0
        /*1540*/ 	.word	0x0000000f
        /*1544*/ 	.word	0x00000080
        /*1548*/ 	.short	0x010a
        /*154a*/ 	.byte	0x3f
	.zero		1


	//   ....[90]....
        /*154c*/ 	.word	0x0000f230
        /*1550*/ 	.word	0x00000014
        /*1554*/ 	.word	0x00000080
        /*1558*/ 	.short	0x010a
        /*155a*/ 	.byte	0x3f
	.zero		1


	//   ....[91]....
        /*155c*/ 	.word	0x0000f280
        /*1560*/ 	.word	0x0000000e
        /*1564*/ 	.word	0x00000080
        /*1568*/ 	.short	0x010a
        /*156a*/ 	.byte	0x3f
	.zero		1


	//   ....[92]....
        /*156c*/ 	.word	0x0000f2d0
        /*1570*/ 	.word	0x0000000e
        /*1574*/ 	.word	0x00000080
        /*1578*/ 	.short	0x010a
        /*157a*/ 	.byte	0x3f
	.zero		1


	//   ....[93]....
        /*157c*/ 	.word	0x0000f320
        /*1580*/ 	.word	0x0000000e
        /*1584*/ 	.word	0x00000080
        /*1588*/ 	.short	0x010a
        /*158a*/ 	.byte	0x3f
	.zero		1


	//   ....[94]....
        /*158c*/ 	.word	0x0000f370
        /*1590*/ 	.word	0x0000000e
        /*1594*/ 	.word	0x00000080
        /*1598*/ 	.short	0x010a
        /*159a*/ 	.byte	0x3f
	.zero		1


	//   ....[95]....
        /*159c*/ 	.word	0x0000f3c0
        /*15a0*/ 	.word	0x0000000e
        /*15a4*/ 	.word	0x00000080
        /*15a8*/ 	.short	0x010a
        /*15aa*/ 	.byte	0x3f
	.zero		1


	//   ....[96]....
        /*15ac*/ 	.word	0x0000f410
        /*15b0*/ 	.word	0x0000000f
        /*15b4*/ 	.word	0x00000080
        /*15b8*/ 	.short	0x010a
        /*15ba*/ 	.byte	0x3f
	.zero		1


	//   ....[97]....
        /*15bc*/ 	.word	0x0000f470
        /*15c0*/ 	.word	0x00000003
        /*15c4*/ 	.word	0x000000c8
        /*15c8*/ 	.short	0x010a
        /*15ca*/ 	.byte	0x3f
	.zero		1


	//   ....[98]....
        /*15cc*/ 	.word	0x0000f4d0
        /*15d0*/ 	.word	0x00000003
        /*15d4*/ 	.word	0x000000a0
        /*15d8*/ 	.short	0x010a
        /*15da*/ 	.byte	0x3f
	.zero		1


	//   ....[99]....
        /*15dc*/ 	.word	0x0000f530
        /*15e0*/ 	.word	0x00000003
        /*15e4*/ 	.word	0x000000a8
        /*15e8*/ 	.short	0x010a
        /*15ea*/ 	.byte	0x3f
	.zero		1


	//   ....[100]....
        /*15ec*/ 	.word	0x0000f590
        /*15f0*/ 	.word	0x00000003
        /*15f4*/ 	.word	0x000000b0
        /*15f8*/ 	.short	0x010a
        /*15fa*/ 	.byte	0x3f
	.zero		1


	//   ....[101]....
        /*15fc*/ 	.word	0x0000f5f0
        /*1600*/ 	.word	0x00000003
        /*1604*/ 	.word	0x000000b8
        /*1608*/ 	.short	0x010a
        /*160a*/ 	.byte	0x3f
	.zero		1


	//   ....[102]....
        /*160c*/ 	.word	0x0000f650
        /*1610*/ 	.word	0x00000003
        /*1614*/ 	.word	0x000000a0
        /*1618*/ 	.short	0x010a
        /*161a*/ 	.byte	0x3f
	.zero		1


	//   ....[103]....
        /*161c*/ 	.word	0x0000f6b0
        /*1620*/ 	.word	0x00000003
        /*1624*/ 	.word	0x000000a8
        /*1628*/ 	.short	0x010a
        /*162a*/ 	.byte	0x3f
	.zero		1


	//   ....[104]....
        /*162c*/ 	.word	0x0000f710
        /*1630*/ 	.word	0x00000003
        /*1634*/ 	.word	0x000000b0
        /*1638*/ 	.short	0x010a
        /*163a*/ 	.byte	0x3f
	.zero		1


	//   ....[105]....
        /*163c*/ 	.word	0x0000f770
        /*1640*/ 	.word	0x00000003
        /*1644*/ 	.word	0x000000b8
        /*1648*/ 	.short	0x010a
        /*164a*/ 	.byte	0x3f
	.zero		1


	//   ....[106]....
        /*164c*/ 	.word	0x0000f7c0
        /*1650*/ 	.word	0x00000000
        /*1654*/ 	.word	0x000000a0
        /*1658*/ 	.short	0x010a
        /*165a*/ 	.byte	0x3f
	.zero		1


	//   ....[107]....
        /*165c*/ 	.word	0x0000f810
        /*1660*/ 	.word	0x00000000
        /*1664*/ 	.word	0x000000a8
        /*1668*/ 	.short	0x010a
        /*166a*/ 	.byte	0x3f
	.zero		1


	//   ....[108]....
        /*166c*/ 	.word	0x0000f860
        /*1670*/ 	.word	0x00000000
        /*1674*/ 	.word	0x000000b0
        /*1678*/ 	.short	0x010a
        /*167a*/ 	.byte	0x3f
	.zero		1


	//   ....[109]....
        /*167c*/ 	.word	0x0000f930
        /*1680*/ 	.word	0x0000000c
        /*1684*/ 	.word	0x00000040
        /*1688*/ 	.short	0x010a
        /*168a*/ 	.byte	0x3f
	.zero		1


	//   ....[110]....
        /*168c*/ 	.word	0x0000fa00
        /*1690*/ 	.word	0x00000005
        /*1694*/ 	.word	0x00000000
        /*1698*/ 	.short	0x010a
        /*169a*/ 	.byte	0x3f
	.zero		1


	//   ....[111]....
        /*169c*/ 	.word	0x0000fa50
        /*16a0*/ 	.word	0x00000007
        /*16a4*/ 	.word	0x00000000
        /*16a8*/ 	.short	0x010a
        /*16aa*/ 	.byte	0x3f
	.zero		1


	//   ....[112]....
        /*16ac*/ 	.word	0x0000faa0
        /*16b0*/ 	.word	0x00000006
        /*16b4*/ 	.word	0x00000000
        /*16b8*/ 	.short	0x010a
        /*16ba*/ 	.byte	0x3f
	.zero		1


	//   ....[113]....
        /*16bc*/ 	.word	0x0000faf0
        /*16c0*/ 	.word	0x00000007
        /*16c4*/ 	.word	0x00000000
        /*16c8*/ 	.short	0x010a
        /*16ca*/ 	.byte	0x3f
	.zero		1


	//   ....[114]....
        /*16cc*/ 	.word	0x0000fb40
        /*16d0*/ 	.word	0x00000006
        /*16d4*/ 	.word	0x00000000
        /*16d8*/ 	.short	0x010a
        /*16da*/ 	.byte	0x3f
	.zero		1


	//   ....[115]....
        /*16dc*/ 	.word	0x0000fb90
        /*16e0*/ 	.word	0x00000007
        /*16e4*/ 	.word	0x00000000
        /*16e8*/ 	.short	0x010a
        /*16ea*/ 	.byte	0x3f
	.zero		1


	//   ....[116]....
        /*16ec*/ 	.word	0x0000fbe0
        /*16f0*/ 	.word	0x00000006
        /*16f4*/ 	.word	0x00000000
        /*16f8*/ 	.short	0x010a
        /*16fa*/ 	.byte	0x3f
	.zero		1


	//----- nvinfo : EIATTR_NUM_MBARRIERS
	.align		4
.L_38:
        /*16fc*/ 	.byte	0x03, 0x38
        /*16fe*/ 	.short	0x001a


	//----- nvinfo : EIATTR_EXIT_INSTR_OFFSETS
	.align		4
        /*1700*/ 	.byte	0x04, 0x1c
        /*1702*/ 	.short	(.L_40 - .L_39)


	//   ....[0]....
.L_39:
        /*1704*/ 	.word	0x00001040


	//   ....[1]....
        /*1708*/ 	.word	0x00001840


	//   ....[2]....
        /*170c*/ 	.word	0x0000bf00


	//   ....[3]....
        /*1710*/ 	.word	0x0000c4c0


	//   ....[4]....
        /*1714*/ 	.word	0x0000c530


	//   ....[5]....
        /*1718*/ 	.word	0x0000de40


	//   ....[6]....
        /*171c*/ 	.word	0x0000f110


	//----- nvinfo : EIATTR_MAX_THREADS
	.align		4
.L_40:
        /*1720*/ 	.byte	0x04, 0x05
        /*1722*/ 	.short	(.L_42 - .L_41)
.L_41:
        /*1724*/ 	.word	0x00000180
        /*1728*/ 	.word	0x00000001
        /*172c*/ 	.word	0x00000001


	//----- nvinfo : EIATTR_CRS_STACK_SIZE
	.align		4
.L_42:
        /*1730*/ 	.byte	0x04, 0x1e
        /*1732*/ 	.short	(.L_44 - .L_43)
.L_43:
        /*1734*/ 	.word	0x00000000


	//----- nvinfo : EIATTR_CBANK_PARAM_SIZE
	.align		4
.L_44:
        /*1738*/ 	.byte	0x03, 0x19
        /*173a*/ 	.short	0x0770


	//----- nvinfo : EIATTR_PARAM_CBANK
	.align		4
        /*173c*/ 	.byte	0x04, 0x0a
        /*173e*/ 	.short	(.L_46 - .L_45)
	.align		4
.L_45:
        /*1740*/ 	.word	index@(.nv.constant0._ZN7cutlass13device_kernelINS_4gemm6kernel13GemmUniversalIN4cute5tupleIJiiiiEEENS1_10collective13CollectiveMmaINS1_37MainloopSm90TmaGmmaWarpSpecializedFP8ILi8ENS5_IJNS4_1CILi2EEENSA_ILi1EEESC_EEENS1_35KernelTmaWarpSpecializedCooperativeEEENS5_IJNSA_ILi128EEENSA_ILi256EEENSA_ILi64EEEEEENS_12float_e4m3_tENS5_IJlSC_lEEESK_SL_NS4_8TiledMMAINS4_8MMA_AtomIJNS4_4SM904GMMA31MMA_64x256x32_F32E4M3E4M3_SS_TNILNSP_7ScaleInE1ELSR_1EEEEEENS4_6LayoutISD_NS5_IJSC_NSA_ILi0EEESV_EEEEENS5_IJNS4_10UnderscoreESY_SY_EEEEENS4_13SM90_TMA_LOADENS4_14ComposedLayoutINS4_7SwizzleILi2ELi4ELi3EEENS4_18smem_ptr_flag_bitsILi8EEENSU_INS5_IJNSA_ILi8EEESI_EEENS5_IJSI_SC_EEEEEEEvNS4_8identityENS4_23SM90_TMA_LOAD_MULTICASTES1B_vS1C_EENS_8epilogue10collective18CollectiveEpilogueINS1F_22Sm90TmaWarpSpecializedILi4ELi2ELi16ELb0ELb0EEEJSJ_NS5_IJSG_NSA_ILi32EEEEEESK_SL_SK_SL_NS1F_6fusion15FusionCallbacksIS1J_NS1M_23LinCombPerRowBiasEltActINS1F_6thread4ReLuESK_fSK_SK_fLi16ELNS_15FloatRoundStyleE2EEESJ_S1L_JEEES11_NS12_INS13_ILi1ELi4ELi3EEES16_NSU_INS5_IJS17_S1K_EEENS5_IJS1K_SC_EEEEEEENS4_39AutoVectorizingCopyWithAssumedAlignmentILi128EEENS4_14SM90_TMA_STOREES1Y_S20_NS4_9Copy_AtomIJNS4_17SM90_U32x4_STSM_NENS_6half_tEEEEvEEEvvEEEEvNT_6ParamsE)
        /*1744*/ 	.short	0x0210
        /*1746*/ 	.short	0x0770


	//----- nvinfo : EIATTR_SW_WAR
	.align		4
.L_46:
        /*1748*/ 	.byte	0x04, 0x36
        /*174a*/ 	.short	(.L_48 - .L_47)
.L_47:
        /*174c*/ 	.word	0x00000008
.L_48:


//--------------------- .nv.callgraph             --------------------------
	.section	.nv.callgraph,"",@"SHT_CUDA_CALLGRAPH"
	.align	4
	.sectionentsize	8
	.align		4
        /*0000*/ 	.word	0x00000000
	.align		4
        /*0004*/ 	.word	0xffffffff
	.align		4
        /*0008*/ 	.word	index@(_ZN7cutlass13device_kernelINS_4gemm6kernel13GemmUniversalIN4cute5tupleIJiiiiEEENS1_10collective13CollectiveMmaINS1_37MainloopSm90TmaGmmaWarpSpecializedFP8ILi8ENS5_IJNS4_1CILi2EEENSA_ILi1EEESC_EEENS1_35KernelTmaWarpSpecializedCooperativeEEENS5_IJNSA_ILi128EEENSA_ILi256EEENSA_ILi64EEEEEENS_12float_e4m3_tENS5_IJlSC_lEEESK_SL_NS4_8TiledMMAINS4_8MMA_AtomIJNS4_4SM904GMMA31MMA_64x256x32_F32E4M3E4M3_SS_TNILNSP_7ScaleInE1ELSR_1EEEEEENS4_6LayoutISD_NS5_IJSC_NSA_ILi0EEESV_EEEEENS5_IJNS4_10UnderscoreESY_SY_EEEEENS4_13SM90_TMA_LOADENS4_14ComposedLayoutINS4_7SwizzleILi2ELi4ELi3EEENS4_18smem_ptr_flag_bitsILi8EEENSU_INS5_IJNSA_ILi8EEESI_EEENS5_IJSI_SC_EEEEEEEvNS4_8identityENS4_23SM90_TMA_LOAD_MULTICASTES1B_vS1C_EENS_8epilogue10collective18CollectiveEpilogueINS1F_22Sm90TmaWarpSpecializedILi4ELi2ELi16ELb0ELb0EEEJSJ_NS5_IJSG_NSA_ILi32EEEEEESK_SL_SK_SL_NS1F_6fusion15FusionCallbacksIS1J_NS1M_23LinCombPerRowBiasEltActINS1F_6thread4ReLuESK_fSK_SK_fLi16ELNS_15FloatRoundStyleE2EEESJ_S1L_JEEES11_NS12_INS13_ILi1ELi4ELi3EEES16_NSU_INS5_IJS17_S1K_EEENS5_IJS1K_SC_EEEEEEENS4_39AutoVectorizingCopyWithAssumedAlignmentILi128EEENS4_14SM90_TMA_STOREES1Y_S20_NS4_9Copy_AtomIJNS4_17SM90_U32x4_STSM_NENS_6half_tEEEEvEEEvvEEEEvNT_6ParamsE)
	.align		4
        /*000c*/ 	.word	index@(__assertfail)
	.align		4
        /*0010*/ 	.word	0x00000000
	.align		4
        /*0014*/ 	.word	0xfffffffe
	.align		4
        /*0018*/ 	.word	0x00000000
	.align		4
        /*001c*/ 	.word	0xfffffffd
	.align		4
        /*0020*/ 	.word	0x00000000
	.align		4
        /*0024*/ 	.word	0xfffffffc


//--------------------- .nv.constant4             --------------------------
	.section	.nv.constant4,"a",@progbits
	.align	8
	.align		8
.nv.constant4:
        /*0000*/ 	.dword	__assertfail
	.align		8
        /*0008*/ 	.dword	__unnamed_1
	.align		8
        /*0010*/ 	.dword	__unnamed_2
	.align		8
        /*0018*/ 	.dword	_ZN39_INTERNAL_57a7577e_4_k_cu_1e95fd3d_29124cuda3std3__45__cpo5beginE
	.align		8
        /*0020*/ 	.dword	_ZN39_INTERNAL_57a7577e_4_k_cu_1e95fd3d_29124cuda3std3__45__cpo3endE
	.align		8
        /*0028*/ 	.dword	_ZN39_INTERNAL_57a7577e_4_k_cu_1e95fd3d_29124cuda3std3__45__cpo6cbeginE
	.align		8
        /*0030*/ 	.dword	_ZN39_INTERNAL_57a7577e_4_k_cu_1e95fd3d_29124cuda3std3__45__cpo4cendE
	.align		8
        /*0038*/ 	.dword	_ZN39_INTERNAL_57a7577e_4_k_cu_1e95fd3d_29124cuda3std3__441_GLOBAL__N__57a7577e_4_k_cu_1e95fd3d_29126ignoreE
	.align		8
        /*0040*/ 	.dword	_ZN39_INTERNAL_57a7577e_4_k_cu_1e95fd3d_29124cuda3std3__419piecewise_constructE
	.align		8
        /*0048*/ 	.dword	_ZN39_INTERNAL_57a7577e_4_k_cu_1e95fd3d_29124cuda3std3__48in_placeE
	.align		8
        /*0050*/ 	.dword	_ZN39_INTERNAL_57a7577e_4_k_cu_1e95fd3d_29124cuda3std6ranges3__45__cpo4swapE
	.align		8
        /*0058*/ 	.dword	_ZN39_INTERNAL_57a7577e_4_k_cu_1e95fd3d_29124cuda3std6ranges3__45__cpo9iter_moveE
	.align		8
        /*0060*/ 	.dword	_ZN39_INTERNAL_57a7577e_4_k_cu_1e95fd3d_29124cute7productE
	.align		8
        /*0068*/ 	.dword	_ZN39_INTERNAL_57a7577e_4_k_cu_1e95fd3d_29124cute1_E
	.align		8
        /*0070*/ 	.dword	$str$24
	.align		8
        /*0078*/ 	.dword	$str$25


//--------------------- .text._ZN7cutlass13device_kernelINS_4gemm6kernel13GemmUniversalIN4cute5tupleIJiiiiEEENS1_10collective13CollectiveMmaINS1_37MainloopSm90TmaGmmaWarpSpecializedFP8ILi8ENS5_IJNS4_1CILi2EEENSA_ILi1EEESC_EEENS1_35KernelTmaWarpSpecializedCooperativeEEENS5_IJNSA_ILi128EEENSA_ILi256EEENSA_ILi64EEEEEENS_12float_e4m3_tENS5_IJlSC_lEEESK_SL_NS4_8TiledMMAINS4_8MMA_AtomIJNS4_4SM904GMMA31MMA_64x256x32_F32E4M3E4M3_SS_TNILNSP_7ScaleInE1ELSR_1EEEEEENS4_6LayoutISD_NS5_IJSC_NSA_ILi0EEESV_EEEEENS5_IJNS4_10UnderscoreESY_SY_EEEEENS4_13SM90_TMA_LOADENS4_14ComposedLayoutINS4_7SwizzleILi2ELi4ELi3EEENS4_18smem_ptr_flag_bitsILi8EEENSU_INS5_IJNSA_ILi8EEESI_EEENS5_IJSI_SC_EEEEEEEvNS4_8identityENS4_23SM90_TMA_LOAD_MULTICASTES1B_vS1C_EENS_8epilogue10collective18CollectiveEpilogueINS1F_22Sm90TmaWarpSpecializedILi4ELi2ELi16ELb0ELb0EEEJSJ_NS5_IJSG_NSA_ILi32EEEEEESK_SL_SK_SL_NS1F_6fusion15FusionCallbacksIS1J_NS1M_23LinCombPerRowBiasEltActINS1F_6thread4ReLuESK_fSK_SK_fLi16ELNS_15FloatRoundStyleE2EEESJ_S1L_JEEES11_NS12_INS13_ILi1ELi4ELi3EEES16_NSU_INS5_IJS17_S1K_EEENS5_IJS1K_SC_EEEEEEENS4_39AutoVectorizingCopyWithAssumedAlignmentILi128EEENS4_14SM90_TMA_STOREES1Y_S20_NS4_9Copy_AtomIJNS4_17SM90_U32x4_STSM_NENS_6half_tEEEEvEEEvvEEEEvNT_6ParamsE --------------------------
	.section	.text._ZN7cutlass13device_kernelINS_4gemm6kernel13GemmUniversalIN4cute5tupleIJiiiiEEENS1_10collective13CollectiveMmaINS1_37MainloopSm90TmaGmmaWarpSpecializedFP8ILi8ENS5_IJNS4_1CILi2EEENSA_ILi1EEESC_EEENS1_35KernelTmaWarpSpecializedCooperativeEEENS5_IJNSA_ILi128EEENSA_ILi256EEENSA_ILi64EEEEEENS_12float_e4m3_tENS5_IJlSC_lEEESK_SL_NS4_8TiledMMAINS4_8MMA_AtomIJNS4_4SM904GMMA31MMA_64x256x32_F32E4M3E4M3_SS_TNILNSP_7ScaleInE1ELSR_1EEEEEENS4_6LayoutISD_NS5_IJSC_NSA_ILi0EEESV_EEEEENS5_IJNS4_10UnderscoreESY_SY_EEEEENS4_13SM90_TMA_LOADENS4_14ComposedLayoutINS4_7SwizzleILi2ELi4ELi3EEENS4_18smem_ptr_flag_bitsILi8EEENSU_INS5_IJNSA_ILi8EEESI_EEENS5_IJSI_SC_EEEEEEEvNS4_8identityENS4_23SM90_TMA_LOAD_MULTICASTES1B_vS1C_EENS_8epilogue10collective18CollectiveEpilogueINS1F_22Sm90TmaWarpSpecializedILi4ELi2ELi16ELb0ELb0EEEJSJ_NS5_IJSG_NSA_ILi32EEEEEESK_SL_SK_SL_NS1F_6fusion15FusionCallbacksIS1J_NS1M_23LinCombPerRowBiasEltActINS1F_6thread4ReLuESK_fSK_SK_fLi16ELNS_15FloatRoundStyleE2EEESJ_S1L_JEEES11_NS12_INS13_ILi1ELi4ELi3EEES16_NSU_INS5_IJS17_S1K_EEENS5_IJS1K_SC_EEEEEEENS4_39AutoVectorizingCopyWithAssumedAlignmentILi128EEENS4_14SM90_TMA_STOREES1Y_S20_NS4_9Copy_AtomIJNS4_17SM90_U32x4_STSM_NENS_6half_tEEEEvEEEvvEEEEvNT_6ParamsE,"ax",@progbits
	.align	128
.text._ZN7cutlass13device_kernelINS_4gemm6kernel13GemmUniversalIN4cute5tupleIJiiiiEEENS1_10collective13CollectiveMmaINS1_37MainloopSm90TmaGmmaWarpSpecializedFP8ILi8ENS5_IJNS4_1CILi2EEENSA_ILi1EEESC_EEENS1_35KernelTmaWarpSpecializedCooperativeEEENS5_IJNSA_ILi128EEENSA_ILi256EEENSA_ILi64EEEEEENS_12float_e4m3_tENS5_IJlSC_lEEESK_SL_NS4_8TiledMMAINS4_8MMA_AtomIJNS4_4SM904GMMA31MMA_64x256x32_F32E4M3E4M3_SS_TNILNSP_7ScaleInE1ELSR_1EEEEEENS4_6LayoutISD_NS5_IJSC_NSA_ILi0EEESV_EEEEENS5_IJNS4_10UnderscoreESY_SY_EEEEENS4_13SM90_TMA_LOADENS4_14ComposedLayoutINS4_7SwizzleILi2ELi4ELi3EEENS4_18smem_ptr_flag_bitsILi8EEENSU_INS5_IJNSA_ILi8EEESI_EEENS5_IJSI_SC_EEEEEEEvNS4_8identityENS4_23SM90_TMA_LOAD_MULTICASTES1B_vS1C_EENS_8epilogue10collective18CollectiveEpilogueINS1F_22Sm90TmaWarpSpecializedILi4ELi2ELi16ELb0ELb0EEEJSJ_NS5_IJSG_NSA_ILi32EEEEEESK_SL_SK_SL_NS1F_6fusion15FusionCallbacksIS1J_NS1M_23LinCombPerRowBiasEltActINS1F_6thread4ReLuESK_fSK_SK_fLi16ELNS_15FloatRoundStyleE2EEESJ_S1L_JEEES11_NS12_INS13_ILi1ELi4ELi3EEES16_NSU_INS5_IJS17_S1K_EEENS5_IJS1K_SC_EEEEEEENS4_39AutoVectorizingCopyWithAssumedAlignmentILi128EEENS4_14SM90_TMA_STOREES1Y_S20_NS4_9Copy_AtomIJNS4_17SM90_U32x4_STSM_NENS_6half_tEEEEvEEEvvEEEEvNT_6ParamsE:
        .type           _ZN7cutlass13device_kernelINS_4gemm6kernel13GemmUniversalIN4cute5tupleIJiiiiEEENS1_10collective13CollectiveMmaINS1_37MainloopSm90TmaGmmaWarpSpecializedFP8ILi8ENS5_IJNS4_1CILi2EEENSA_ILi1EEESC_EEENS1_35KernelTmaWarpSpecializedCooperativeEEENS5_IJNSA_ILi128EEENSA_ILi256EEENSA_ILi64EEEEEENS_12float_e4m3_tENS5_IJlSC_lEEESK_SL_NS4_8TiledMMAINS4_8MMA_AtomIJNS4_4SM904GMMA31MMA_64x256x32_F32E4M3E4M3_SS_TNILNSP_7ScaleInE1ELSR_1EEEEEENS4_6LayoutISD_NS5_IJSC_NSA_ILi0EEESV_EEEEENS5_IJNS4_10UnderscoreESY_SY_EEEEENS4_13SM90_TMA_LOADENS4_14ComposedLayoutINS4_7SwizzleILi2ELi4ELi3EEENS4_18smem_ptr_flag_bitsILi8EEENSU_INS5_IJNSA_ILi8EEESI_EEENS5_IJSI_SC_EEEEEEEvNS4_8identityENS4_23SM90_TMA_LOAD_MULTICASTES1B_vS1C_EENS_8epilogue10collective18CollectiveEpilogueINS1F_22Sm90TmaWarpSpecializedILi4ELi2ELi16ELb0ELb0EEEJSJ_NS5_IJSG_NSA_ILi32EEEEEESK_SL_SK_SL_NS1F_6fusion15FusionCallbacksIS1J_NS1M_23LinCombPerRowBiasEltActINS1F_6thread4ReLuESK_fSK_SK_fLi16ELNS_15FloatRoundStyleE2EEESJ_S1L_JEEES11_NS12_INS13_ILi1ELi4ELi3EEES16_NSU_INS5_IJS17_S1K_EEENS5_IJS1K_SC_EEEEEEENS4_39AutoVectorizingCopyWithAssumedAlignmentILi128EEENS4_14SM90_TMA_STOREES1Y_S20_NS4_9Copy_AtomIJNS4_17SM90_U32x4_STSM_NENS_6half_tEEEEvEEEvvEEEEvNT_6ParamsE,@function
        .size           _ZN7cutlass13device_kernelINS_4gemm6kernel13GemmUniversalIN4cute5tupleIJiiiiEEENS1_10collective13CollectiveMmaINS1_37MainloopSm90TmaGmmaWarpSpecializedFP8ILi8ENS5_IJNS4_1CILi2EEENSA_ILi1EEESC_EEENS1_35KernelTmaWarpSpecializedCooperativeEEENS5_IJNSA_ILi128EEENSA_ILi256EEENSA_ILi64EEEEEENS_12float_e4m3_tENS5_IJlSC_lEEESK_SL_NS4_8TiledMMAINS4_8MMA_AtomIJNS4_4SM904GMMA31MMA_64x256x32_F32E4M3E4M3_SS_TNILNSP_7ScaleInE1ELSR_1EEEEEENS4_6LayoutISD_NS5_IJSC_NSA_ILi0EEESV_EEEEENS5_IJNS4_10UnderscoreESY_SY_EEEEENS4_13SM90_TMA_LOADENS4_14ComposedLayoutINS4_7SwizzleILi2ELi4ELi3EEENS4_18smem_ptr_flag_bitsILi8EEENSU_INS5_IJNSA_ILi8EEESI_EEENS5_IJSI_SC_EEEEEEEvNS4_8identityENS4_23SM90_TMA_LOAD_MULTICASTES1B_vS1C_EENS_8epilogue10collective18CollectiveEpilogueINS1F_22Sm90TmaWarpSpecializedILi4ELi2ELi16ELb0ELb0EEEJSJ_NS5_IJSG_NSA_ILi32EEEEEESK_SL_SK_SL_NS1F_6fusion15FusionCallbacksIS1J_NS1M_23LinCombPerRowBiasEltActINS1F_6thread4ReLuESK_fSK_SK_fLi16ELNS_15FloatRoundStyleE2EEESJ_S1L_JEEES11_NS12_INS13_ILi1ELi4ELi3EEES16_NSU_INS5_IJS17_S1K_EEENS5_IJS1K_SC_EEEEEEENS4_39AutoVectorizingCopyWithAssumedAlignmentILi128EEENS4_14SM90_TMA_STOREES1Y_S20_NS4_9Copy_AtomIJNS4_17SM90_U32x4_STSM_NENS_6half_tEEEEvEEEvvEEEEvNT_6ParamsE,(.L_x_277 - _ZN7cutlass13device_kernelINS_4gemm6kernel13GemmUniversalIN4cute5tupleIJiiiiEEENS1_10collective13CollectiveMmaINS1_37MainloopSm90TmaGmmaWarpSpecializedFP8ILi8ENS5_IJNS4_1CILi2EEENSA_ILi1EEESC_EEENS1_35KernelTmaWarpSpecializedCooperativeEEENS5_IJNSA_ILi128EEENSA_ILi256EEENSA_ILi64EEEEEENS_12float_e4m3_tENS5_IJlSC_lEEESK_SL_NS4_8TiledMMAINS4_8MMA_AtomIJNS4_4SM904GMMA31MMA_64x256x32_F32E4M3E4M3_SS_TNILNSP_7ScaleInE1ELSR_1EEEEEENS4_6LayoutISD_NS5_IJSC_NSA_ILi0EEESV_EEEEENS5_IJNS4_10UnderscoreESY_SY_EEEEENS4_13SM90_TMA_LOADENS4_14ComposedLayoutINS4_7SwizzleILi2ELi4ELi3EEENS4_18smem_ptr_flag_bitsILi8EEENSU_INS5_IJNSA_ILi8EEESI_EEENS5_IJSI_SC_EEEEEEEvNS4_8identityENS4_23SM90_TMA_LOAD_MULTICASTES1B_vS1C_EENS_8epilogue10collective18CollectiveEpilogueINS1F_22Sm90TmaWarpSpecializedILi4ELi2ELi16ELb0ELb0EEEJSJ_NS5_IJSG_NSA_ILi32EEEEEESK_SL_SK_SL_NS1F_6fusion15FusionCallbacksIS1J_NS1M_23LinCombPerRowBiasEltActINS1F_6thread4ReLuESK_fSK_SK_fLi16ELNS_15FloatRoundStyleE2EEESJ_S1L_JEEES11_NS12_INS13_ILi1ELi4ELi3EEES16_NSU_INS5_IJS17_S1K_EEENS5_IJS1K_SC_EEEEEEENS4_39AutoVectorizingCopyWithAssumedAlignmentILi128EEENS4_14SM90_TMA_STOREES1Y_S20_NS4_9Copy_AtomIJNS4_17SM90_U32x4_STSM_NENS_6half_tEEEEvEEEvvEEEEvNT_6ParamsE)
        .other          _ZN7cutlass13device_kernelINS_4gemm6kernel13GemmUniversalIN4cute5tupleIJiiiiEEENS1_10collective13CollectiveMmaINS1_37MainloopSm90TmaGmmaWarpSpecializedFP8ILi8ENS5_IJNS4_1CILi2EEENSA_ILi1EEESC_EEENS1_35KernelTmaWarpSpecializedCooperativeEEENS5_IJNSA_ILi128EEENSA_ILi256EEENSA_ILi64EEEEEENS_12float_e4m3_tENS5_IJlSC_lEEESK_SL_NS4_8TiledMMAINS4_8MMA_AtomIJNS4_4SM904GMMA31MMA_64x256x32_F32E4M3E4M3_SS_TNILNSP_7ScaleInE1ELSR_1EEEEEENS4_6LayoutISD_NS5_IJSC_NSA_ILi0EEESV_EEEEENS5_IJNS4_10UnderscoreESY_SY_EEEEENS4_13SM90_TMA_LOADENS4_14ComposedLayoutINS4_7SwizzleILi2ELi4ELi3EEENS4_18smem_ptr_flag_bitsILi8EEENSU_INS5_IJNSA_ILi8EEESI_EEENS5_IJSI_SC_EEEEEEEvNS4_8identityENS4_23SM90_TMA_LOAD_MULTICASTES1B_vS1C_EENS_8epilogue10collective18CollectiveEpilogueINS1F_22Sm90TmaWarpSpecializedILi4ELi2ELi16ELb0ELb0EEEJSJ_NS5_IJSG_NSA_ILi32EEEEEESK_SL_SK_SL_NS1F_6fusion15FusionCallbacksIS1J_NS1M_23LinCombPerRowBiasEltActINS1F_6thread4ReLuESK_fSK_SK_fLi16ELNS_15FloatRoundStyleE2EEESJ_S1L_JEEES11_NS12_INS13_ILi1ELi4ELi3EEES16_NSU_INS5_IJS17_S1K_EEENS5_IJS1K_SC_EEEEEEENS4_39AutoVectorizingCopyWithAssumedAlignmentILi128EEENS4_14SM90_TMA_STOREES1Y_S20_NS4_9Copy_AtomIJNS4_17SM90_U32x4_STSM_NENS_6half_tEEEEvEEEvvEEEEvNT_6ParamsE,@"STO_CUDA_ENTRY STV_DEFAULT"
_ZN7cutlass13device_kernelINS_4gemm6kernel13GemmUniversalIN4cute5tupleIJiiiiEEENS1_10collective13CollectiveMmaINS1_37MainloopSm90TmaGmmaWarpSpecializedFP8ILi8ENS5_IJNS4_1CILi2EEENSA_ILi1EEESC_EEENS1_35KernelTmaWarpSpecializedCooperativeEEENS5_IJNSA_ILi128EEENSA_ILi256EEENSA_ILi64EEEEEENS_12float_e4m3_tENS5_IJlSC_lEEESK_SL_NS4_8TiledMMAINS4_8MMA_AtomIJNS4_4SM904GMMA31MMA_64x256x32_F32E4M3E4M3_SS_TNILNSP_7ScaleInE1ELSR_1EEEEEENS4_6LayoutISD_NS5_IJSC_NSA_ILi0EEESV_EEEEENS5_IJNS4_10UnderscoreESY_SY_EEEEENS4_13SM90_TMA_LOADENS4_14ComposedLayoutINS4_7SwizzleILi2ELi4ELi3EEENS4_18smem_ptr_flag_bitsILi8EEENSU_INS5_IJNSA_ILi8EEESI_EEENS5_IJSI_SC_EEEEEEEvNS4_8identityENS4_23SM90_TMA_LOAD_MULTICASTES1B_vS1C_EENS_8epilogue10collective18CollectiveEpilogueINS1F_22Sm90TmaWarpSpecializedILi4ELi2ELi16ELb0ELb0EEEJSJ_NS5_IJSG_NSA_ILi32EEEEEESK_SL_SK_SL_NS1F_6fusion15FusionCallbacksIS1J_NS1M_23LinCombPerRowBiasEltActINS1F_6thread4ReLuESK_fSK_SK_fLi16ELNS_15FloatRoundStyleE2EEESJ_S1L_JEEES11_NS12_INS13_ILi1ELi4ELi3EEES16_NSU_INS5_IJS17_S1K_EEENS5_IJS1K_SC_EEEEEEENS4_39AutoVectorizingCopyWithAssumedAlignmentILi128EEENS4_14SM90_TMA_STOREES1Y_S20_NS4_9Copy_AtomIJNS4_17SM90_U32x4_STSM_NENS_6half_tEEEEvEEEvvEEEEvNT_6ParamsE:
[----:B------:R-:W1:Y:S02]  /*0000*/  LDC R1, c[0x0][0x28] ;  /* 0x00000a00ff017b82 */ /* 0x000e640000000800 */
[----:B-1----:R-:W-:Y:S01]  /*0010*/  IADD3 R1, R1, -0xf0, RZ ;  /* 0xffffff1001017810 */ /* 0x002fe20007ffe0ff */
[----:B------:R-:W1:Y:S01]  /*0020*/  S2R R8, SR_TID.X ;  /* 0x0000000000087919 */ /* 0x000e620000002100 */
[----:B------:R-:W-:Y:S01]  /*0030*/  ELECT P0, URZ, PT ;  /* 0x00000000003f782f */ /* 0x000fe20003800000 */
[----:B------:R-:W-:Y:S01]  /*0040*/  BSSY B0, `(.L_x_0) ;  /* 0x000001a000007945 */ /* 0x000fe20003800000 */
[----:B-1----:R-:W-:-:S05]  /*0050*/  SHF.R.U32.HI R4, RZ, 0x5, R8 ;  /* 0x00000005ff047819 */ /* 0x002fca0000011608 */
[----:B------:R-:W1:Y:S02]  /*0060*/  SHFL.IDX PT, R0, R4, RZ, 0x1f ;  /* 0x00001fff04007589 */ /* 0x000e6400000e0000 */
[----:B-1----:R-:W-:Y:S02]  /*0070*/  R2UR UR46, R0 ;  /* 0x00000000002e72ca */ /* 0x002fe400000e0000 */
[----:B------:R-:W-:-:S06]  /*0080*/  SHF.R.U32.HI R0, RZ, 0x7, R8 ;  /* 0x00000007ff007819 */ /* 0x000fcc0000011608 */
[----:B------:R-:W1:Y:S05]  /*0090*/  SHFL.IDX PT, R0, R0, RZ, 0x1f ;  /* 0x00001fff00007589 */ /* 0x000e6a00000e0000 */
[----:B------:R-:W-:Y:S02]  /*00a0*/  USHF.R.S32.HI UR4, URZ, 0x1f, UR46 ;  /* 0x0000001f3f047899 */ /* 0x000fe4000801142e */
[----:B------:R-:W-:Y:S02]  /*00b0*/  ISETP.NE.OR P0, PT, RZ, UR46, !P0 ;  /* 0x0000002eff007c0c */ /* 0x000fe4000c705670 */
[----:B------:R-:W-:-:S04]  /*00c0*/  ULEA.HI UR4, UR4, UR46, URZ, 0x2 ;  /* 0x0000002e04047291 */ /* 0x000fc8000f8f103f */
[----:B------:R-:W-:-:S04]  /*00d0*/  ULOP3.LUT UR4, UR4, 0xfffffffc, URZ, 0xc0, !UPT ;  /* 0xfffffffc04047892 */ /* 0x000fc8000f8ec03f */
[----:B------:R-:W-:-:S03]  /*00e0*/  UIADD3 UR46, UR46, -UR4, URZ ;  /* 0x800000042e2e7290 */ /* 0x000fc6000fffe03f */
[----:B------:R-:W-:Y:S09]  /*00f0*/  @P0 BRA `(.L_x_1) ;  /* 0x0000000000380947 */ /* 0x000ff20003800000 */
[----:B------:R-:W-:Y:S02]  /*0100*/  ULDC.64 UR4, c[0x0][0x198] ;  /* 0x0000660000047ab9 */ /* 0x000fe40000000a00 */
[----:B------:R-:W-:Y:S02]  /*0110*/  UIADD3 UR6, UP0, UR4, 0xf0, URZ ;  /* 0x000000f004067890 */ /* 0x000fe4000ff1e03f */
[----:B------:R-:W-:Y:S02]  /*0120*/  UIADD3 UR8, UP1, UR4, 0x1f0, URZ ;  /* 0x000001f004087890 */ /* 0x000fe4000ff3e03f */
[----:B------:R-:W-:Y:S02]  /*0130*/  UIADD3 UR10, UP2, UR4, 0x3f0, URZ ;  /* 0x000003f0040a7890 */ /* 0x000fe4000ff5e03f */
[----:B------:R-:W-:Y:S02]  /*0140*/  UIADD3 UR4, UP3, UR4, 0x4f0, URZ ;  /* 0x000004f004047890 */ /* 0x000fe4000ff7e03f */
[----:B------:R-:W-:-:S02]  /*0150*/  UIADD3.X UR7, URZ, UR5, URZ, UP0, !UPT ;  /* 0x000000053f077290 */ /* 0x000fc400087fe43f */
[----:B------:R-:W-:Y:S02]  /*0160*/  UIADD3.X UR9, URZ, UR5, URZ, UP1, !UPT ;  /* 0x000000053f097290 */ /* 0x000fe40008ffe43f */
[----:B------:R-:W-:Y:S02]  /*0170*/  UIADD3.X UR11, URZ, UR5, URZ, UP2, !UPT ;  /* 0x000000053f0b7290 */ /* 0x000fe400097fe43f */
[----:B------:R-:W-:-:S03]  /*0180*/  UIADD3.X UR5, URZ, UR5, URZ, UP3, !UPT ;  /* 0x000000053f057290 */ /* 0x000fc60009ffe43f */
[----:B------:R2:W-:Y:S02]  /*0190*/  UTMACCTL.PF [UR6] ;  /* 0x00000000060079b9 */ /* 0x0005e40008040000 */
[----:B------:R2:W-:Y:S02]  /*01a0*/  UTMACCTL.PF [UR8] ;  /* 0x00000000080079b9 */ /* 0x0005e40008040000 */
[----:B------:R2:W-:Y:S02]  /*01b0*/  UTMACCTL.PF [UR10] ;  /* 0x000000000a0079b9 */ /* 0x0005e40008040000 */
[----:B------:R2:W-:Y:S02]  /*01c0*/  UTMACCTL.PF [UR4] ;  /* 0x00000000040079b9 */ /* 0x0005e40008040000 */
[----:B--2---:R-:W-:Y:S01]  /*01d0*/  NOP ;  /* 0x0000000000007918 */ /* 0x004fe20000000000 */
.L_x_1:
[----:B------:R-:W-:Y:S05]  /*01e0*/  BSYNC B0 ;  /* 0x0000000000007941 */ /* 0x000fea0003800000 */
.L_x_0:
[----:B------:R-:W-:Y:S01]  /*01f0*/  ULDC.64 UR8, c[0x0][0x590] ;  /* 0x0001640000087ab9 */ /* 0x000fe20000000a00 */
[----:B------:R-:W-:Y:S01]  /*0200*/  ULDC.64 UR50, c[0x0][0x588] ;  /* 0x0001620000327ab9 */ /* 0x000fe20000000a00 */
[----:B------:R-:W-:Y:S01]  /*0210*/  ISETP.NE.U32.AND P2, PT, RZ, UR8, PT ;  /* 0x00000008ff007c0c */ /* 0x000fe2000bf45070 */
[----:B------:R-:W-:Y:S01]  /*0220*/  ULDC.64 UR54, c[0x0][0x208] ;  /* 0x0000820000367ab9 */ /* 0x000fe20000000a00 */
[----:B-1----:R-:W-:Y:S01]  /*0230*/  R2UR UR6, R0 ;  /* 0x00000000000672ca */ /* 0x002fe200000e0000 */
[----:B------:R-:W-:Y:S01]  /*0240*/  UMOV UR4, UR50 ;  /* 0x0000003200047c82 */ /* 0x000fe20008000000 */
[----:B------:R-:W-:Y:S01]  /*0250*/  ISETP.NE.AND.EX P1, PT, RZ, UR9, PT, P2 ;  /* 0x00000009ff007c0c */ /* 0x000fe2000bf25320 */
[----:B------:R-:W-:Y:S01]  /*0260*/  UMOV UR5, UR51 ;  /* 0x0000003300057c82 */ /* 0x000fe20008000000 */
[----:B------:R-:W-:-:S11]  /*0270*/  PRMT R0, RZ, 0x7610, R0 ;  /* 0x00007610ff007816 */ /* 0x000fd60000000000 */
[----:B------:R-:W-:Y:S05]  /*0280*/  @P1 BRA `(.L_x_2) ;  /* 0x0000000000441947 */ /* 0x000fea0003800000 */
[----:B------:R-:W-:Y:S02]  /*0290*/  ULDC.64 UR10, c[0x0][0x588] ;  /* 0x00016200000a7ab9 */ /* 0x000fe40000000a00 */
[----:B------:R-:W-:-:S04]  /*02a0*/  ISETP.NE.U32.AND P0, PT, RZ, UR10, PT ;  /* 0x0000000aff007c0c */ /* 0x000fc8000bf05070 */
[----:B------:R-:W-:-:S13]  /*02b0*/  ISETP.NE.AND.EX P0, PT, RZ, UR11, PT, P0 ;  /* 0x0000000bff007c0c */ /* 0x000fda000bf05300 */
[----:B------:R-:W-:Y:S05]  /*02c0*/  @!P0 BRA `(.L_x_3) ;  /* 0x00000000001c8947 */ /* 0x000fea0003800000 */
[----:B------:R-:W-:Y:S01]  /*02d0*/  IMAD.U32 R2, RZ, RZ, UR4 ;  /* 0x00000004ff027e24 */ /* 0x000fe2000f8e00ff */
[----:B------:R-:W-:-:S05]  /*02e0*/  MOV R3, UR5 ;  /* 0x0000000500037c02 */ /* 0x000fca0008000f00 */
[----:B------:R-:W2:Y:S01]  /*02f0*/  LDG.E R2, desc[UR54][R2.64] ;  /* 0x0000003602027981 */ /* 0x000ea2000c1e1900 */
[----:B------:R-:W-:Y:S01]  /*0300*/  IMAD.MOV.U32 R0, RZ, RZ, 0x1 ;  /* 0x00000001ff007424 */ /* 0x000fe200078e00ff */
[----:B--2---:R-:W-:-:S13]  /*0310*/  FSETP.NEU.AND P0, PT, R2, RZ, PT ;  /* 0x000000ff0200720b */ /* 0x004fda0003f0d000 */
[----:B------:R-:W-:Y:S01]  /*0320*/  VOTEU.ANY UP0, P0 ;  /* 0x00000000003f7886 */ /* 0x000fe20000000100 */
[----:B------:R-:W-:Y:S05]  /*0330*/  BRA `(.L_x_2) ;  /* 0x0000000000187947 */ /* 0x000fea0003800000 */
.L_x_3:
[----:B------:R-:W-:Y:S01]  /*0340*/  ULDC UR4, c[0x0][0x580] ;  /* 0x0001600000047ab9 */ /* 0x000fe20000000800 */
[----:B------:R-:W-:Y:S01]  /*0350*/  MOV R0, 0x1 ;  /* 0x0000000100007802 */ /* 0x000fe20000000f00 */
[----:B------:R-:W-:Y:S01]  /*0360*/  UMOV UR5, URZ ;  /* 0x0000003f00057c82 */ /* 0x000fe20008000000 */
[----:B------:R-:W-:Y:S01]  /*0370*/  FSETP.NEU.AND P0, PT, RZ, UR4, PT ;  /* 0x00000004ff007c0b */ /* 0x000fe2000bf0d000 */
[----:B------:R-:W-:-:S12]  /*0380*/  UMOV UR4, URZ ;  /* 0x0000003f00047c82 */ /* 0x000fd80008000000 */
[----:B------:R-:W-:-:S05]  /*0390*/  VOTEU.ANY UP0, P0 ;  /* 0x00000000003f7886 */ /* 0x000fca0000000100 */
.L_x_2:
[----:B------:R-:W-:Y:S01]  /*03a0*/  ISETP.NE.U32.AND P0, PT, RZ, UR4, PT ;  /* 0x00000004ff007c0c */ /* 0x000fe2000bf05070 */
[----:B------:R-:W-:Y:S01]  /*03b0*/  UPLOP3.LUT UP1, UPT, UPT, UPT, UPT, 0x40, 0x0 ;  /* 0x000000000000789c */ /* 0x000fe20003f2e870 */
[----:B------:R-:W-:Y:S02]  /*03c0*/  ISETP.NE.AND.EX P2, PT, RZ, UR9, PT, P2 ;  /* 0x00000009ff007c0c */ /* 0x000fe4000bf45320 */
[----:B------:R-:W-:Y:S01]  /*03d0*/  ISETP.NE.AND.EX P0, PT, RZ, UR5, PT, P0 ;  /* 0x00000005ff007c0c */ /* 0x000fe2000bf05300 */
[----:B------:R-:W-:-:S12]  /*03e0*/  UP2UR UR48, UPR, URZ, 0x2 ;  /* 0x000000023f307883 */ /* 0x000fd80008000000 */
[----:B------:R-:W-:Y:S05]  /*03f0*/  @P0 BRA P2, `(.L_x_4) ;  /* 0x0000000000400947 */ /* 0x000fea0001000000 */
[----:B------:R-:W-:-:S04]  /*0400*/  ISETP.NE.U32.AND P0, PT, RZ, UR8, PT ;  /* 0x00000008ff007c0c */ /* 0x000fc8000bf05070 */
[----:B------:R-:W-:-:S13]  /*0410*/  ISETP.NE.AND.EX P0, PT, RZ, UR9, PT, P0 ;  /* 0x00000009ff007c0c */ /* 0x000fda000bf05300 */
[----:B------:R-:W-:Y:S05]  /*0420*/  @!P0 BRA `(.L_x_5) ;  /* 0x00000000002c8947 */ /* 0x000fea0003800000 */
[----:B------:R-:W-:Y:S01]  /*0430*/  PRMT R0, R0, 0x9910, RZ ;  /* 0x0000991000007816 */ /* 0x000fe200000000ff */
[----:B------:R-:W-:Y:S02]  /*0440*/  UISETP.NE.U32.AND UP1, UPT, UR4, URZ, UPT ;  /* 0x0000003f0400728c */ /* 0x000fe4000bf25070 */
[----:B------:R-:W-:Y:S01]  /*0450*/  USEL UR4, URZ, 0xffffffff, UP0 ;  /* 0xffffffff3f047887 */ /* 0x000fe20008000000 */
[----:B------:R-:W-:Y:S01]  /*0460*/  R2UR UR7, R0 ;  /* 0x00000000000772ca */ /* 0x000fe200000e0000 */
[----:B------:R-:W-:-:S12]  /*0470*/  UISETP.NE.AND.EX UP0, UPT, UR5, URZ, UPT, UP1 ;  /* 0x0000003f0500728c */ /* 0x000fd8000bf05310 */
[----:B------:R-:W-:-:S11]  /*0480*/  UISETP.NE.AND UP2, UPT, UR7, URZ, UPT ;  /* 0x0000003f0700728c */ /* 0x000fd6000bf45270 */
[----:B------:R-:W-:-:S04]  /*0490*/  @!UP2 USEL UR4, URZ, 0xffffffff, UP0 ;  /* 0xffffffff3f04a887 */ /* 0x000fc80008000000 */
[----:B------:R-:W-:-:S04]  /*04a0*/  ULOP3.LUT UR4, UR4, 0x1, URZ, 0xc0, !UPT ;  /* 0x0000000104047892 */ /* 0x000fc8000f8ec03f */
[----:B------:R-:W-:-:S04]  /*04b0*/  UISETP.EQ.U32.AND UP0, UPT, UR4, 0x1, UPT ;  /* 0x000000010400788c */ /* 0x000fc8000bf02070 */
[----:B------:R-:W-:Y:S01]  /*04c0*/  UP2UR UR48, UPR, URZ, 0x1 ;  /* 0x000000013f307883 */ /* 0x000fe20008000000 */
[----:B------:R-:W-:Y:S11]  /*04d0*/  BRA `(.L_x_4) ;  /* 0x0000000000087947 */ /* 0x000ff60003800000 */
.L_x_5:
[----:B------:R-:W-:-:S04]  /*04e0*/  UPLOP3.LUT UP0, UPT, UPT, UPT, UP0, 0x40, 0x0 ;  /* 0x000000000000789c */ /* 0x000fc80003f0e800 */
[----:B------:R-:W-:-:S12]  /*04f0*/  UP2UR UR48, UPR, URZ, 0x1 ;  /* 0x000000013f307883 */ /* 0x000fd80008000000 */
.L_x_4:
[----:B------:R-:W1:Y:S01]  /*0500*/  SHFL.IDX PT, R3, R4, RZ, 0x1f ;  /* 0x00001fff04037589 */ /* 0x000e6200000e0000 */
[----:B------:R-:W-:Y:S02]  /*0510*/  UISETP.NE.AND UP0, UPT, UR46, URZ, UPT ;  /* 0x0000003f2e00728c */ /* 0x000fe4000bf05270 */
[----:B------:R-:W-:Y:S02]  /*0520*/  UIADD3 UR9, UR6, -0x1, URZ ;  /* 0xffffffff06097890 */ /* 0x000fe4000fffe03f */
[----:B------:R-:W-:Y:S02]  /*0530*/  UP2UR UR47, UPR, URZ, 0x1 ;  /* 0x000000013f2f7883 */ /* 0x000fe40008000000 */
[----:B------:R-:W-:Y:S02]  /*0540*/  UISETP.EQ.OR UP0, UPT, UR46, 0x3, !UP0 ;  /* 0x000000032e00788c */ /* 0x000fe4000c702670 */
[----:B------:R-:W-:Y:S02]  /*0550*/  UISETP.GE.U32.AND UP1, UPT, UR9, 0x2, UPT ;  /* 0x000000020900788c */ /* 0x000fe4000bf26070 */
[----:B------:R-:W-:-:S04]  /*0560*/  UISETP.EQ.AND UP0, UPT, UR6, URZ, UP0 ;  /* 0x0000003f0600728c */ /* 0x000fc80008702270 */
[----:B------:R-:W-:Y:S02]  /*0570*/  USEL UR45, URZ, 0x1, !UP0 ;  /* 0x000000013f2d7887 */ /* 0x000fe4000c000000 */
[----:B------:R-:W-:Y:S02]  /*0580*/  UISETP.NE.AND UP0, UPT, UR6, URZ, UPT ;  /* 0x0000003f0600728c */ /* 0x000fe4000bf05270 */
[----:B------:R-:W-:Y:S01]  /*0590*/  USEL UR45, UR45, 0x2, UP1 ;  /* 0x000000022d2d7887 */ /* 0x000fe20008800000 */
[----:B-1----:R-:W-:-:S13]  /*05a0*/  ISETP.NE.AND P0, PT, R3, RZ, PT ;  /* 0x000000ff0300720c */ /* 0x002fda0003f05270 */
[----:B------:R-:W-:Y:S05]  /*05b0*/  @P0 BRA `(.L_x_6) ;  /* 0x0000000000840947 */ /* 0x000fea0003800000 */
[----:B------:R-:W-:Y:S01]  /*05c0*/  ELECT P0, URZ, PT ;  /* 0x00000000003f782f */ /* 0x000fe20003800000 */
[----:B------:R-:W-:-:S12]  /*05d0*/  BSSY B0, `(.L_x_6) ;  /* 0x000001f000007945 */ /* 0x000fd80003800000 */
[----:B------:R-:W-:Y:S05]  /*05e0*/  @!P0 BRA `(.L_x_7) ;  /* 0x0000000000748947 */ /* 0x000fea0003800000 */
[----:B------:R-:W1:Y:S01]  /*05f0*/  S2UR UR8, SR_CgaCtaId ;  /* 0x00000000000879c3 */ /* 0x000e620000008800 */
[----:B------:R-:W-:Y:S01]  /*0600*/  UMOV UR4, 0x400 ;  /* 0x0000040000047882 */ /* 0x000fe20000000000 */
[----:B------:R-:W-:Y:S01]  /*0610*/  UMOV UR5, 0x1 ;  /* 0x0000000100057882 */ /* 0x000fe20000000000 */
[----:B------:R-:W-:Y:S02]  /*0620*/  UMOV UR6, 0x4 ;  /* 0x0000000400067882 */ /* 0x000fe40000000000 */
[----:B------:R-:W-:-:S04]  /*0630*/  UIADD3 UR6, -UR6, 0x100000, URZ ;  /* 0x0010000006067890 */ /* 0x000fc8000fffe13f */
[----:B------:R-:W-:Y:S02]  /*0640*/  USHF.L.U32 UR7, UR6, 0xb, URZ ;  /* 0x0000000b06077899 */ /* 0x000fe4000800063f */
[----:B------:R-:W-:Y:S02]  /*0650*/  USHF.L.U32 UR6, UR6, 0x1, URZ ;  /* 0x0000000106067899 */ /* 0x000fe4000800063f */
[----:B-1----:R-:W-:Y:S02]  /*0660*/  ULEA UR8, UR8, UR4, 0x18 ;  /* 0x0000000408087291 */ /* 0x002fe4000f8ec03f */
[----:B------:R-:W-:-:S04]  /*0670*/  UIADD3 UR4, -UR5, 0x100000, URZ ;  /* 0x0010000005047890 */ /* 0x000fc8000fffe13f */
[----:B------:R-:W-:Y:S02]  /*0680*/  USHF.L.U32 UR5, UR4, 0xb, URZ ;  /* 0x0000000b04057899 */ /* 0x000fe4000800063f */
[----:B------:R-:W-:Y:S01]  /*0690*/  USHF.L.U32 UR4, UR4, 0x1, URZ ;  /* 0x0000000104047899 */ /* 0x000fe2000800063f */
[----:B------:R-:W1:Y:S11]  /*06a0*/  FENCE.VIEW.ASYNC.S ;  /* 0x00000000000073c6 */ /* 0x000e760000000000 */
[----:B-1----:R1:W2:Y:S01]  /*06b0*/  SYNCS.EXCH.64 URZ, [UR8], UR4 ;  /* 0x00000004083f75b2 */ /* 0x0022a20008000100 */
[----:B------:R1:W3:Y:S01]  /*06c0*/  SYNCS.EXCH.64 URZ, [UR8+0x40], UR6 ;  /* 0x00004006083f75b2 */ /* 0x0002e20008000100 */
[----:B------:R1:W4:Y:S01]  /*06d0*/  SYNCS.EXCH.64 URZ, [UR8+0x8], UR4 ;  /* 0x00000804083f75b2 */ /* 0x0003220008000100 */
[----:B------:R1:W1:Y:S01]  /*06e0*/  SYNCS.EXCH.64 URZ, [UR8+0x48], UR6 ;  /* 0x00004806083f75b2 */ /* 0x0002620008000100 */
        /* <DEDUP_REMOVED lines=12> */
[----:B------:R-:W-:Y:S01]  /*07b0*/  NOP ;  /* 0x0000000000007918 */ /* 0x000fe20000000000 */
.L_x_7:
[----:B-1----:R-:W-:Y:S05]  /*07c0*/  BSYNC B0 ;  /* 0x0000000000007941 */ /* 0x002fea0003800000 */
.L_x_6:
[----:B------:R-:W1:Y:S01]  /*07d0*/  S2UR UR10, SR_CTAID.X ;  /* 0x00000000000a79c3 */ /* 0x000e620000002500 */
[----:B------:R-:W5:Y:S01]  /*07e0*/  S2R R2, SR_CTAID.Y ;  /* 0x0000000000027919 */ /* 0x000f620000002600 */
[----:B------:R-:W-:Y:S01]  /*07f0*/  ULDC UR4, c[0x0][0x150] ;  /* 0x0000540000047ab9 */ /* 0x000fe20000000800 */
[----:B------:R-:W-:Y:S01]  /*0800*/  UISETP.EQ.AND UP2, UPT, UR46, 0x2, !UP0 ;  /* 0x000000022e00788c */ /* 0x000fe2000c742270 */
[----:B------:R-:W-:Y:S01]  /*0810*/  NOP ;  /* 0x0000000000007918 */ /* 0x000fe20000000000 */
[----:B------:R-:W2:Y:S02]  /*0820*/  SHFL.IDX PT, R7, R4, RZ, 0x1f ;  /* 0x00001fff04077589 */ /* 0x000ea400000e0000 */
[----:B------:R-:W-:Y:S01]  /*0830*/  USEL UR39, URZ, 0x1, !UP2 ;  /* 0x000000013f277887 */ /* 0x000fe2000d000000 */
[----:B------:R-:W3:Y:S03]  /*0840*/  LDC R6, c[0x0][0x144] ;  /* 0x00005100ff067b82 */ /* 0x000ee60000000800 */
[----:B------:R-:W-:Y:S01]  /*0850*/  USEL UR39, UR39, 0x2, UP1 ;  /* 0x0000000227277887 */ /* 0x000fe20008800000 */
[----:B-1----:R-:W-:-:S05]  /*0860*/  I2FP.F32.U32 R0, UR10 ;  /* 0x0000000a00007c45 */ /* 0x002fca0008201000 */
[----:B------:R-:W-:Y:S01]  /*0870*/  FMUL R5, R0, UR4 ;  /* 0x0000000400057c20 */ /* 0x000fe20008400000 */
[----:B--2---:R-:W-:Y:S01]  /*0880*/  ISETP.NE.AND P0, PT, R7, RZ, PT ;  /* 0x000000ff0700720c */ /* 0x004fe20003f05270 */
[----:B------:R-:W-:Y:S01]  /*0890*/  ULDC UR4, c[0x0][0x154] ;  /* 0x0000550000047ab9 */ /* 0x000fe20000000800 */
[----:B-----5:R-:W-:-:S03]  /*08a0*/  I2FP.F32.U32 R7, R2 ;  /* 0x0000000200077245 */ /* 0x020fc60000201000 */
[----:B------:R-:W1:Y:S02]  /*08b0*/  F2I.U32.TRUNC.NTZ R5, R5 ;  /* 0x0000000500057305 */ /* 0x000e64000020f000 */
[----:B------:R-:W-:Y:S01]  /*08c0*/  FMUL R10, R7, UR4 ;  /* 0x00000004070a7c20 */ /* 0x000fe20008400000 */
[----:B-1----:R-:W-:-:S04]  /*08d0*/  IMAD.MOV R9, RZ, RZ, -R5 ;  /* 0x000000ffff097224 */ /* 0x002fc800078e0a05 */
[----:B---3--:R-:W-:Y:S01]  /*08e0*/  IMAD R0, R6, R9, UR10 ;  /* 0x0000000a06007e24 */ /* 0x008fe2000f8e0209 */
[----:B------:R-:W-:Y:S06]  /*08f0*/  @P0 BRA `(.L_x_8) ;  /* 0x0000000000580947 */ /* 0x000fec0003800000 */
[----:B------:R-:W1:Y:S01]  /*0900*/  S2UR UR5, SR_CgaCtaId ;  /* 0x00000000000579c3 */ /* 0x000e620000008800 */
[----:B------:R-:W-:Y:S01]  /*0910*/  UMOV UR4, 0x400 ;  /* 0x0000040000047882 */ /* 0x000fe20000000000 */
[----:B------:R-:W-:Y:S01]  /*0920*/  UMOV UR6, 0x20 ;  /* 0x0000002000067882 */ /* 0x000fe20000000000 */
[----:B------:R-:W-:Y:S01]  /*0930*/  UMOV UR7, 0x100 ;  /* 0x0000010000077882 */ /* 0x000fe20000000000 */
[----:B------:R-:W-:Y:S01]  /*0940*/  ELECT P0, URZ, PT ;  /* 0x00000000003f782f */ /* 0x000fe20003800000 */
[----:B-1----:R-:W-:Y:S02]  /*0950*/  ULEA UR8, UR5, UR4, 0x18 ;  /* 0x0000000405087291 */ /* 0x002fe4000f8ec03f */
[----:B------:R-:W-:-:S04]  /*0960*/  UIADD3 UR4, -UR6, 0x100000, URZ ;  /* 0x0010000006047890 */ /* 0x000fc8000fffe13f */
[----:B------:R-:W-:Y:S02]  /*0970*/  USHF.L.U32 UR5, UR4, 0xb, URZ ;  /* 0x0000000b04057899 */ /* 0x000fe4000800063f */
[----:B------:R-:W-:Y:S02]  /*0980*/  USHF.L.U32 UR4, UR4, 0x1, URZ ;  /* 0x0000000104047899 */ /* 0x000fe4000800063f */
[----:B------:R-:W-:-:S04]  /*0990*/  UIADD3 UR6, -UR7, 0x100000, URZ ;  /* 0x0010000007067890 */ /* 0x000fc8000fffe13f */
[----:B------:R-:W-:Y:S02]  /*09a0*/  USHF.L.U32 UR7, UR6, 0xb, URZ ;  /* 0x0000000b06077899 */ /* 0x000fe4000800063f */
[----:B------:R-:W-:Y:S01]  /*09b0*/  USHF.L.U32 UR6, UR6, 0x1, URZ ;  /* 0x0000000106067899 */ /* 0x000fe2000800063f */
[----:B------:R-:W1:Y:S03]  /*09c0*/  FENCE.VIEW.ASYNC.S ;  /* 0x00000000000073c6 */ /* 0x000e660000000000 */
[----:B-1----:R1:W2:Y:S08]  /*09d0*/  SYNCS.EXCH.64 URZ, [UR8+0x80], UR4 ;  /* 0x00008004083f75b2 */ /* 0x0022b00008000100 */
[----:B------:R1:W3:Y:S01]  /*09e0*/  SYNCS.EXCH.64 URZ, [UR8+0xa0], UR6 ;  /* 0x0000a006083f75b2 */ /* 0x0002e20008000100 */
[----:B------:R1:W1:Y:S01]  /*09f0*/  SYNCS.EXCH.64 URZ, [UR8+0x88], UR4 ;  /* 0x00008804083f75b2 */ /* 0x0002620008000100 */
[----:B------:R1:W1:Y:S01]  /*0a00*/  SYNCS.EXCH.64 URZ, [UR8+0xa8], UR6 ;  /* 0x0000a806083f75b2 */ /* 0x0002620008000100 */
[----:B------:R1:W1:Y:S01]  /*0a10*/  SYNCS.EXCH.64 URZ, [UR8+0x90], UR4 ;  /* 0x00009004083f75b2 */ /* 0x0002620008000100 */
[----:B------:R1:W1:Y:S01]  /*0a20*/  SYNCS.EXCH.64 URZ, [UR8+0xb0], UR6 ;  /* 0x0000b006083f75b2 */ /* 0x0002620008000100 */
[----:B------:R1:W1:Y:S01]  /*0a30*/  SYNCS.EXCH.64 URZ, [UR8+0x98], UR4 ;  /* 0x00009804083f75b2 */ /* 0x0002620008000100 */
[----:B------:R1:W1:Y:S01]  /*0a40*/  SYNCS.EXCH.64 URZ, [UR8+0xb8], UR6 ;  /* 0x0000b806083f75b2 */ /* 0x0002620008000100 */
[----:B------:R-:W-:Y:S01]  /*0a50*/  NOP ;  /* 0x0000000000007918 */ /* 0x000fe20000000000 */
.L_x_8:
[----:B------:R-:W-:Y:S01]  /*0a60*/  SHF.R.S32.HI R5, RZ, 0x1f, R8 ;  /* 0x0000001fff057819 */ /* 0x000fe20000011408 */
[----:B------:R-:W5:Y:S01]  /*0a70*/  SHFL.IDX PT, R4, R4, RZ, 0x1f ;  /* 0x00001fff04047589 */ /* 0x000f6200000e0000 */
[----:B------:R-:W-:Y:S01]  /*0a80*/  ELECT P0, URZ, PT ;  /* 0x00000000003f782f */ /* 0x000fe20003800000 */
[----:B------:R-:W4:Y:S01]  /*0a90*/  LDC R11, c[0x0][0x148] ;  /* 0x00005200ff0b7b82 */ /* 0x000f220000000800 */
[----:B------:R-:W-:Y:S01]  /*0aa0*/  LEA.HI R5, R5, R8, RZ, 0x7 ;  /* 0x0000000805057211 */ /* 0x000fe200078f38ff */
[----:B------:R-:W2:Y:S01]  /*0ab0*/  F2I.U32.TRUNC.NTZ R10, R10 ;  /* 0x0000000a000a7305 */ /* 0x000ea2000020f000 */
[----:B-1----:R-:W-:Y:S01]  /*0ac0*/  UMOV UR4, 0x20 ;  /* 0x0000002000047882 */ /* 0x002fe20000000000 */
[----:B------:R-:W-:Y:S01]  /*0ad0*/  NOP ;  /* 0x0000000000007918 */ /* 0x000fe20000000000 */
[----:B------:R-:W-:-:S04]  /*0ae0*/  LOP3.LUT R5, R5, 0xffffff80, RZ, 0xc0, !PT ;  /* 0xffffff8005057812 */ /* 0x000fc800078ec0ff */
[----:B------:R-:W-:Y:S02]  /*0af0*/  IADD3 R5, -R5, R8, RZ ;  /* 0x0000000805057210 */ /* 0x000fe40007ffe1ff */
[----:B------:R-:W-:Y:S02]  /*0b00*/  SHF.R.S32.HI R8, RZ, 0x1f, R3 ;  /* 0x0000001fff087819 */ /* 0x000fe40000011403 */
[----:B------:R-:W-:Y:S02]  /*0b10*/  SHF.R.S32.HI R6, RZ, 0x1f, R5 ;  /* 0x0000001fff067819 */ /* 0x000fe40000011405 */
[----:B------:R-:W-:Y:S02]  /*0b20*/  LEA.HI R8, R8, R3, RZ, 0x2 ;  /* 0x0000000308087211 */ /* 0x000fe400078f10ff */
[----:B------:R-:W-:Y:S02]  /*0b30*/  LEA.HI R6, R6, R5, RZ, 0x3 ;  /* 0x0000000506067211 */ /* 0x000fe400078f18ff */
[----:B------:R-:W-:-:S02]  /*0b40*/  LOP3.LUT R8, R8, 0x3ffffffc, RZ, 0xc0, !PT ;  /* 0x3ffffffc08087812 */ /* 0x000fc400078ec0ff */
[--C-:B------:R-:W-:Y:S02]  /*0b50*/  SHF.R.S32.HI R7, RZ, 0x3, R6.reuse ;  /* 0x00000003ff077819 */ /* 0x100fe40000011406 */
[----:B------:R-:W-:Y:S01]  /*0b60*/  SHF.R.S32.HI R6, RZ, 0x1f, R6 ;  /* 0x0000001fff067819 */ /* 0x000fe20000011406 */
[----:B------:R-:W-:Y:S01]  /*0b70*/  IMAD.IADD R9, R3, 0x1, -R8 ;  /* 0x0000000103097824 */ /* 0x000fe200078e0a08 */
[----:B-----5:R-:W-:Y:S01]  /*0b80*/  ISETP.NE.OR P0, PT, R4, RZ, !P0 ;  /* 0x000000ff0400720c */ /* 0x020fe20004705670 */
[----:B------:R-:W1:Y:S01]  /*0b90*/  LDC R8, c[0x0][0x140] ;  /* 0x00005000ff087b82 */ /* 0x000e620000000800 */
[----:B------:R-:W-:Y:S02]  /*0ba0*/  LEA.HI R6, R6, R7, RZ, 0x2 ;  /* 0x0000000706067211 */ /* 0x000fe400078f10ff */
[----:B--2---:R-:W-:Y:S02]  /*0bb0*/  IADD3 R12, -R10, RZ, RZ ;  /* 0x000000ff0a0c7210 */ /* 0x004fe40007ffe1ff */
[----:B------:R-:W-:-:S04]  /*0bc0*/  LOP3.LUT R6, R6, 0xfffffffc, RZ, 0xc0, !PT ;  /* 0xfffffffc06067812 */ /* 0x000fc800078ec0ff */
[----:B------:R-:W-:-:S03]  /*0bd0*/  IADD3 R6, R7, -R6, RZ ;  /* 0x8000000607067210 */ /* 0x000fc60007ffe0ff */
[----:B------:R-:W-:Y:S01]  /*0be0*/  VOTEU.ALL UP1, P0 ;  /* 0x00000000003f7886 */ /* 0x000fe20000020000 */
[----:B------:R-:W-:Y:S01]  /*0bf0*/  VOTEU.ALL UP2, P0 ;  /* 0x00000000003f7886 */ /* 0x000fe20000040000 */
[----:B------:R-:W-:-:S03]  /*0c00*/  IMAD R6, R9, 0x4, R6 ;  /* 0x0000000409067824 */ /* 0x000fc600078e0206 */
[----:B------:R-:W2:Y:S01]  /*0c10*/  @!UP1 S2UR UR7, SR_CgaCtaId ;  /* 0x00000000000799c3 */ /* 0x000ea20000008800 */
[----:B------:R-:W-:Y:S01]  /*0c20*/  @!UP1 UMOV UR6, 0x400 ;  /* 0x0000040000069882 */ /* 0x000fe20000000000 */
[----:B------:R-:W-:Y:S01]  /*0c30*/  LEA.HI R4, R6, R6, RZ, 0x1 ;  /* 0x0000000606047211 */ /* 0x000fe200078f08ff */
[----:B------:R-:W-:-:S04]  /*0c40*/  @!UP1 UIADD3 UR4, -UR4, 0x100000, URZ ;  /* 0x0010000004049890 */ /* 0x000fc8000fffe13f */
[----:B------:R-:W-:Y:S02]  /*0c50*/  @!UP1 USHF.L.U32 UR5, UR4, 0xb, URZ ;  /* 0x0000000b04059899 */ /* 0x000fe4000800063f */
[----:B------:R-:W-:Y:S01]  /*0c60*/  @!UP1 USHF.L.U32 UR4, UR4, 0x1, URZ ;  /* 0x0000000104049899 */ /* 0x000fe2000800063f */
[----:B------:R-:W-:Y:S02]  /*0c70*/  LOP3.LUT R7, R4, 0xfffffffe, RZ, 0xc0, !PT ;  /* 0xfffffffe04077812 */ /* 0x000fe400078ec0ff */
[----:B-1----:R-:W-:Y:S02]  /*0c80*/  ISETP.EQ.U32.AND P4, PT, R8, 0x1, PT ;  /* 0x000000010800780c */ /* 0x002fe40003f82070 */
[----:B------:R-:W-:-:S04]  /*0c90*/  IADD3 R7, R6, -R7, RZ ;  /* 0x8000000706077210 */ /* 0x000fc80007ffe0ff */
[----:B------:R-:W-:Y:S01]  /*0ca0*/  ISETP.NE.AND P2, PT, R7, R0, PT ;  /* 0x000000000700720c */ /* 0x000fe20003f45270 */
[----:B------:R-:W-:-:S05]  /*0cb0*/  IMAD.SHL.U32 R7, R6, 0x4, RZ ;  /* 0x0000000406077824 */ /* 0x000fca00078e00ff */
[----:B------:R-:W-:Y:S01]  /*0cc0*/  LOP3.LUT R13, R6, 0xc, R7, 0x78, !PT ;  /* 0x0000000c060d7812 */ /* 0x000fe200078e7807 */
[----:B----4-:R-:W-:Y:S01]  /*0cd0*/  IMAD R7, R11, R12, R2 ;  /* 0x0000000c0b077224 */ /* 0x010fe200078e0202 */
[----:B--2---:R-:W-:-:S03]  /*0ce0*/  @!UP1 ULEA UR6, UR7, UR6, 0x18 ;  /* 0x0000000607069291 */ /* 0x004fc6000f8ec03f */
[----:B------:R1:W-:Y:S01]  /*0cf0*/  STL [R1+0xc4], R13 ;  /* 0x0000c40d01007387 */ /* 0x0003e20000100800 */
[----:B------:R-:W-:Y:S01]  /*0d00*/  VOTEU.ALL UP1, P0 ;  /* 0x00000000003f7886 */ /* 0x000fe20000020000 */
[----:B------:R-:W-:Y:S02]  /*0d10*/  @P2 LEA.HI R4, R13, R13, RZ, 0x1 ;  /* 0x0000000d0d042211 */ /* 0x000fe400078f08ff */
[----:B------:R-:W-:Y:S02]  /*0d20*/  LOP3.LUT P0, RZ, R5, 0x7, RZ, 0xc0, !PT ;  /* 0x0000000705ff7812 */ /* 0x000fe4000780c0ff */
[----:B------:R-:W-:Y:S02]  /*0d30*/  @P2 SHF.R.S32.HI R4, RZ, 0x1, R4 ;  /* 0x00000001ff042819 */ /* 0x000fe40000011404 */
[----:B------:R-:W-:Y:S02]  /*0d40*/  ISETP.LT.U32.AND P0, PT, R13, 0x2, !P0 ;  /* 0x000000020d00780c */ /* 0x000fe40004701070 */
[----:B------:R-:W-:Y:S01]  /*0d50*/  @P2 ISETP.NE.AND P3, PT, R4, R7, PT ;  /* 0x000000070400220c */ /* 0x000fe20003f65270 */
[----:B------:R-:W-:Y:S01]  /*0d60*/  IMAD.MOV.U32 R4, RZ, RZ, 0x1 ;  /* 0x00000001ff047424 */ /* 0x000fe200078e00ff */
[----:B------:R-:W-:Y:S01]  /*0d70*/  SEL R5, RZ, 0x1, !P0 ;  /* 0x00000001ff057807 */ /* 0x000fe20004000000 */
[----:B------:R-:W2:Y:S02]  /*0d80*/  FENCE.VIEW.ASYNC.S ;  /* 0x00000000000073c6 */ /* 0x000ea40000000000 */
[----:B--2---:R1:W2:Y:S01]  /*0d90*/  @!UP1 SYNCS.EXCH.64 URZ, [UR6+0xc0], UR4 ;  /* 0x0000c004063f95b2 */ /* 0x0042a20008000100 */
[----:B------:R-:W-:-:S04]  /*0da0*/  @P2 SEL R4, RZ, 0x1, P3 ;  /* 0x00000001ff042807 */ /* 0x000fc80001800000 */
[----:B------:R-:W-:-:S05]  /*0db0*/  LOP3.LUT R4, R4, R5, RZ, 0xc0, !PT ;  /* 0x0000000504047212 */ /* 0x000fca00078ec0ff */
[----:B------:R1:W-:Y:S01]  /*0dc0*/  STL [R1+0xc0], R4 ;  /* 0x0000c00401007387 */ /* 0x0003e20000100800 */
[----:B------:R1:W4:Y:S01]  /*0dd0*/  @!UP2 SYNCS.EXCH.64 URZ, [UR6+0xc8], UR4 ;  /* 0x0000c804063fa5b2 */ /* 0x0003220008000100 */
[----:B------:R-:W-:Y:S01]  /*0de0*/  NOP ;  /* 0x0000000000007918 */ /* 0x000fe20000000000 */
[----:B------:R-:W-:Y:S05]  /*0df0*/  @!P4 BRA `(.L_x_9) ;  /* 0x000000000008c947 */ /* 0x000fea0003800000 */
[----:B--234-:R-:W-:Y:S01]  /*0e00*/  UCGABAR_ARV ;  /* 0x00000000000079c7 */ /* 0x01cfe20008000000 */
[----:B------:R-:W-:Y:S05]  /*0e10*/  BRA `(.L_x_10) ;  /* 0x0000000000047947 */ /* 0x000fea0003800000 */
.L_x_9:
[----:B--234-:R-:W-:Y:S01]  /*0e20*/  NOP ;  /* 0x0000000000007918 */ /* 0x01cfe20000000000 */
.L_x_10:
[----:B-1----:R-:W1:Y:S01]  /*0e30*/  LDC R4, c[0x0][0x904] ;  /* 0x00024100ff047b82 */ /* 0x002e620000000800 */
[----:B------:R-:W-:Y:S02]  /*0e40*/  MOV R5, RZ ;  /* 0x000000ff00057202 */ /* 0x000fe40000000f00 */
[----:B-1----:R-:W-:Y:S02]  /*0e50*/  ISETP.NE.AND P2, PT, R4, 0x1, PT ;  /* 0x000000010400780c */ /* 0x002fe40003f45270 */
[----:B------:R-:W-:-:S11]  /*0e60*/  MOV R4, UR10 ;  /* 0x0000000a00047c02 */ /* 0x000fd60008000f00 */
[----:B------:R-:W1:Y:S01]  /*0e70*/  @P2 LDC R7, c[0x0][0x10] ;  /* 0x00000400ff072b82 */ /* 0x000e620000000800 */
[----:B------:R-:W-:Y:S02]  /*0e80*/  @P2 IMAD.MOV.U32 R3, RZ, RZ, RZ ;  /* 0x000000ffff032224 */ /* 0x000fe400078e00ff */
[----:B------:R-:W-:-:S05]  /*0e90*/  @P2 IMAD.MOV.U32 R13, RZ, RZ, RZ ;  /* 0x000000ffff0d2224 */ /* 0x000fca00078e00ff */
[----:B------:R-:W2:Y:S01]  /*0ea0*/  @!P2 LDC R9, c[0x0][0xc] ;  /* 0x00000300ff09ab82 */ /* 0x000ea20000000800 */
[----:B------:R-:W-:Y:S01]  /*0eb0*/  ULDC UR4, c[0x0][0xc] ;  /* 0x0000030000047ab9 */ /* 0x000fe20000000800 */
[----:B------:R-:W-:Y:S01]  /*0ec0*/  ULDC UR5, c[0x0][0x10] ;  /* 0x0000040000057ab9 */ /* 0x000fe20000000800 */
[----:B------:R-:W-:Y:S01]  /*0ed0*/  ULDC UR6, c[0x0][0x14] ;  /* 0x0000050000067ab9 */ /* 0x000fe20000000800 */
[----:B------:R-:W-:-:S04]  /*0ee0*/  UIMAD.WIDE.U32 UR4, UR4, UR5, URZ ;  /* 0x00000005040472a5 */ /* 0x000fc8000f8e003f */
[----:B------:R-:W-:Y:S02]  /*0ef0*/  UIMAD.WIDE.U32 UR52, UR4, UR6, URZ ;  /* 0x00000006043472a5 */ /* 0x000fe4000f8e003f */
[----:B------:R-:W-:-:S04]  /*0f00*/  UIMAD UR38, UR5, UR6, URZ ;  /* 0x00000006052672a4 */ /* 0x000fc8000f8e023f */
[----:B------:R-:W-:Y:S01]  /*0f10*/  UIADD3 UR38, UR53, UR38, URZ ;  /* 0x0000002635267290 */ /* 0x000fe2000fffe03f */
[----:B-1----:R-:W-:-:S04]  /*0f20*/  @P2 IMAD.WIDE.U32 R6, R7, UR10, R2 ;  /* 0x0000000a07062c25 */ /* 0x002fc8000f8e0002 */
[----:B------:R-:W-:Y:S01]  /*0f30*/  @P2 IMAD.IADD R23, R7, 0x1, R13 ;  /* 0x0000000107172824 */ /* 0x000fe200078e020d */
[----:B------:R-:W-:Y:S01]  /*0f40*/  @P2 MOV R19, R6 ;  /* 0x0000000600132202 */ /* 0x000fe20000000f00 */
[----:B--2---:R-:W-:-:S04]  /*0f50*/  @!P2 IMAD.WIDE.U32 R4, R2, R9, R4 ;  /* 0x000000090204a225 */ /* 0x004fc800078e0004 */
[----:B------:R-:W-:Y:S01]  /*0f60*/  @!P2 IMAD.MOV.U32 R23, RZ, RZ, R5 ;  /* 0x000000ffff17a224 */ /* 0x000fe200078e0005 */
[----:B------:R-:W-:-:S05]  /*0f70*/  @!P2 MOV R19, R4 ;  /* 0x000000040013a202 */ /* 0x000fca0000000f00 */
[----:B------:R1:W-:Y:S04]  /*0f80*/  STL [R1+0xc8], R19 ;  /* 0x0000c81301007387 */ /* 0x0003e80000100800 */
[----:B------:R1:W-:Y:S01]  /*0f90*/  STL [R1+0xcc], R23 ;  /* 0x0000cc1701007387 */ /* 0x0003e20000100800 */
[----:B------:R-:W-:Y:S05]  /*0fa0*/  @!P4 BRA `(.L_x_11) ;  /* 0x00000000000cc947 */ /* 0x000fea0003800000 */
[----:B------:R-:W-:Y:S01]  /*0fb0*/  UCGABAR_WAIT ;  /* 0x0000000000007dc7 */ /* 0x000fe20008000000 */
[----:B------:R-:W-:Y:S01]  /*0fc0*/  CCTL.IVALL ;  /* 0x00000000ff00798f */ /* 0x000fe20002000000 */
[----:B------:R-:W-:Y:S05]  /*0fd0*/  BRA `(.L_x_12) ;  /* 0x0000000000047947 */ /* 0x000fea0003800000 */
.L_x_11:
[----:B------:R-:W-:Y:S06]  /*0fe0*/  BAR.SYNC.DEFER_BLOCKING 0x0 ;  /* 0x0000000000007b1d */ /* 0x000fec0000010000 */
.L_x_12:
[----:B------:R-:W-:Y:S01]  /*0ff0*/  PLOP3.LUT P0, PT, PT, PT, UP0, 0x80, 0x0 ;  /* 0x000000000000781c */ /* 0x000fe20003f0f008 */
[----:B------:R-:W2:-:S12]  /*1000*/  S2UR UR37, SR_CgaCtaId ;  /* 0x00000000002579c3 */ /* 0x000e980000008800 */
[----:B------:R-:W-:Y:S05]  /*1010*/  @!P0 BRA `(.L_x_13) ;  /* 0x000000ac00bc8947 */ /* 0x000fea0003800000 */
[----:B------:R-:W-:-:S06]  /*1020*/  UISETP.GT.U32.AND UP0, UPT, UR9, 0x1, UPT ;  /* 0x000000010900788c */ /* 0x000fcc000bf04070 */
[----:B------:R-:W-:-:S13]  /*1030*/  PLOP3.LUT P0, PT, PT, PT, UP0, 0x80, 0x0 ;  /* 0x000000000000781c */ /* 0x000fda0003f0f008 */
[----:B--2---:R-:W-:Y:S05]  /*1040*/  @P0 EXIT ;  /* 0x000000000000094d */ /* 0x004fea0003800000 */
[----:B------:R-:W-:Y:S01]  /*1050*/  PRMT R6, RZ, 0x7610, R6 ;  /* 0x00007610ff067816 */ /* 0x000fe20000000006 */
[----:B------:R-:W-:Y:S01]  /*1060*/  ULDC.64 UR4, c[0x0][0x8f8] ;  /* 0x00023e0000047ab9 */ /* 0x000fe20000000a00 */
[----:B------:R-:W-:Y:S01]  /*1070*/  MOV R5, 0xffffffff ;  /* 0xffffffff00057802 */ /* 0x000fe20000000f00 */
[----:B------:R-:W-:Y:S01]  /*1080*/  UMOV UR59, 0xffffffff ;  /* 0xffffffff003b7882 */ /* 0x000fe20000000000 */
[----:B------:R-:W-:Y:S01]  /*1090*/  ISETP.GE.U32.AND P0, PT, R19, UR4, PT ;  /* 0x0000000413007c0c */ /* 0x000fe2000bf06070 */
[----:B------:R2:W-:Y:S01]  /*10a0*/  STL.S16 [R1+0xdc], R6 ;  /* 0x0000dc0601007387 */ /* 0x0005e20000100600 */
[----:B------:R-:W-:Y:S01]  /*10b0*/  UMOV UR43, 0xffffffff ;  /* 0xffffffff002b7882 */ /* 0x000fe20000000000 */
[----:B------:R-:W-:Y:S02]  /*10c0*/  PRMT R4, RZ, 0x7610, R4 ;  /* 0x00007610ff047816 */ /* 0x000fe40000000004 */
[----:B------:R2:W-:Y:S01]  /*10d0*/  STL [R1+0xe0], R5 ;  /* 0x0000e00501007387 */ /* 0x0005e20000100800 */
[----:B------:R-:W-:-:S13]  /*10e0*/  ISETP.GE.U32.AND.EX P0, PT, R23, UR5, PT, P0 ;  /* 0x0000000517007c0c */ /* 0x000fda000bf06100 */
[----:B--2---:R-:W-:Y:S05]  /*10f0*/  @P0 BRA `(.L_x_14) ;  /* 0x0000000400380947 */ /* 0x004fea0003800000 */
[----:B------:R-:W2:Y:S01]  /*1100*/  LDC.64 R14, c[0x0][0x8d0] ;  /* 0x00023400ff0e7b82 */ /* 0x000ea20000000a00 */
[----:B------:R-:W-:Y:S01]  /*1110*/  IMAD.MOV.U32 R4, RZ, RZ, R19 ;  /* 0x000000ffff047224 */ /* 0x000fe200078e0013 */
[----:B------:R-:W-:-:S06]  /*1120*/  MOV R5, R23 ;  /* 0x0000001700057202 */ /* 0x000fcc0000000f00 */
[----:B------:R-:W3:Y:S08]  /*1130*/  LDC R10, c[0x0][0x8d8] ;  /* 0x00023600ff0a7b82 */ /* 0x000ef00000000800 */
[----:B------:R-:W4:Y:S01]  /*1140*/  LDC.64 R16, c[0x0][0x8c8] ;  /* 0x00023200ff107b82 */ /* 0x000f220000000a00 */
[----:B--2---:R-:W-:-:S04]  /*1150*/  ISETP.NE.U32.AND P0, PT, R14, RZ, PT ;  /* 0x000000ff0e00720c */ /* 0x004fc80003f05070 */
[----:B------:R-:W-:-:S13]  /*1160*/  ISETP.NE.AND.EX P0, PT, R15, RZ, PT, P0 ;  /* 0x000000ff0f00720c */ /* 0x000fda0003f05300 */
[----:B---34-:R-:W-:Y:S05]  /*1170*/  @!P0 BRA `(.L_x_15) ;  /* 0x0000000000288947 */ /* 0x018fea0003800000 */
[----:B------:R-:W2:Y:S02]  /*1180*/  LDC R9, c[0x0][0x8dc] ;  /* 0x00023700ff097b82 */ /* 0x000ea40000000800 */
[----:B--2---:R-:W-:-:S05]  /*1190*/  IADD3 R9, P0, R19, R9, RZ ;  /* 0x0000000913097210 */ /* 0x004fca0007f1e0ff */
[----:B------:R-:W-:-:S04]  /*11a0*/  IMAD.X R13, RZ, RZ, R23, P0 ;  /* 0x000000ffff0d7224 */ /* 0x000fc800000e0617 */
[----:B------:R-:W-:-:S04]  /*11b0*/  IMAD.WIDE.U32 R4, R13, R14, RZ ;  /* 0x0000000e0d047225 */ /* 0x000fc800078e00ff */
[----:B------:R-:W-:-:S04]  /*11c0*/  IMAD.WIDE.U32 R6, P0, R9, R15, R4 ;  /* 0x0000000f09067225 */ /* 0x000fc80007800004 */
[----:B------:R-:W-:Y:S01]  /*11d0*/  IMAD.WIDE.U32 R4, R9, R14, RZ ;  /* 0x0000000e09047225 */ /* 0x000fe200078e00ff */
[----:B------:R-:W-:-:S03]  /*11e0*/  IADD3.X R9, RZ, RZ, RZ, P0, !PT ;  /* 0x000000ffff097210 */ /* 0x000fc600007fe4ff */
[----:B------:R-:W-:Y:S01]  /*11f0*/  IMAD.MOV.U32 R8, RZ, RZ, R7 ;  /* 0x000000ffff087224 */ /* 0x000fe200078e0007 */
[----:B------:R-:W-:-:S05]  /*1200*/  IADD3 RZ, P0, R5, R6, RZ ;  /* 0x0000000605ff7210 */ /* 0x000fca0007f1e0ff */
[----:B------:R-:W-:-:S08]  /*1210*/  IMAD.WIDE.U32.X R4, R13, R15, R8, P0 ;  /* 0x0000000f0d047225 */ /* 0x000fd000000e0408 */
.L_x_15:
[----:B------:R-:W2:Y:S01]  /*1220*/  LDC.64 R20, c[0x0][0x8e8] ;  /* 0x00023a00ff147b82 */ /* 0x000ea20000000a00 */
[-C--:B------:R-:W-:Y:S01]  /*1230*/  SHF.R.U64 R22, R4, R10.reuse, R5 ;  /* 0x0000000a04167219 */ /* 0x080fe20000001205 */
[----:B------:R-:W-:Y:S01]  /*1240*/  IMAD.MOV.U32 R4, RZ, RZ, R19 ;  /* 0x000000ffff047224 */ /* 0x000fe200078e0013 */
[----:B------:R-:W-:Y:S01]  /*1250*/  SHF.R.U32.HI R3, RZ, R10, R5 ;  /* 0x0000000aff037219 */ /* 0x000fe20000011605 */
[----:B------:R-:W-:Y:S01]  /*1260*/  IMAD R11, R11, R12, R2 ;  /* 0x0000000c0b0b7224 */ /* 0x000fe200078e0202 */
[----:B------:R-:W-:Y:S02]  /*1270*/  IADD3 R7, P0, RZ, -R22, RZ ;  /* 0x80000016ff077210 */ /* 0x000fe40007f1e0ff */
[----:B------:R-:W-:Y:S01]  /*1280*/  MOV R5, R23 ;  /* 0x0000001700057202 */ /* 0x000fe20000000f00 */
[----:B------:R-:W3:Y:S01]  /*1290*/  LDC R8, c[0x0][0x8c0] ;  /* 0x00023000ff087b82 */ /* 0x000ee20000000800 */
[----:B------:R-:W-:Y:S01]  /*12a0*/  IADD3.X R3, RZ, ~R3, RZ, P0, !PT ;  /* 0x80000003ff037210 */ /* 0x000fe200007fe4ff */
[----:B-1----:R-:W-:-:S02]  /*12b0*/  IMAD.MOV.U32 R23, RZ, RZ, 0x1 ;  /* 0x00000001ff177424 */ /* 0x002fc400078e00ff */
[----:B------:R-:W-:-:S04]  /*12c0*/  IMAD.WIDE.U32 R4, R7, R16, R4 ;  /* 0x0000001007047225 */ /* 0x000fc800078e0004 */
[----:B------:R-:W1:Y:S01]  /*12d0*/  LDC R14, c[0x0][0x8b0] ;  /* 0x00022c00ff0e7b82 */ /* 0x000e620000000800 */
[----:B------:R-:W-:-:S04]  /*12e0*/  IMAD R6, R3, R16, RZ ;  /* 0x0000001003067224 */ /* 0x000fc800078e02ff */
[----:B------:R-:W-:-:S03]  /*12f0*/  IMAD R3, R7, R17, R6 ;  /* 0x0000001107037224 */ /* 0x000fc600078e0206 */
[----:B------:R-:W4:Y:S01]  /*1300*/  LDC R18, c[0x0][0x900] ;  /* 0x00024000ff127b82 */ /* 0x000f220000000800 */
[----:B------:R-:W-:Y:S01]  /*1310*/  IMAD.IADD R3, R5, 0x1, R3 ;  /* 0x0000000105037824 */ /* 0x000fe200078e0203 */
[----:B--2---:R-:W-:Y:S02]  /*1320*/  ISETP.NE.U32.AND P0, PT, R20, RZ, PT ;  /* 0x000000ff1400720c */ /* 0x004fe40003f05070 */
[----:B------:R-:W-:Y:S02]  /*1330*/  MOV R5, 0xffffffff ;  /* 0xffffffff00057802 */ /* 0x000fe40000000f00 */
[----:B------:R-:W-:Y:S02]  /*1340*/  ISETP.NE.AND.EX P0, PT, R21, RZ, PT, P0 ;  /* 0x000000ff1500720c */ /* 0x000fe40003f05300 */
[----:B------:R-:W2:Y:S01]  /*1350*/  LDC R13, c[0x0][0x8a8] ;  /* 0x00022a00ff0d7b82 */ /* 0x000ea20000000800 */
[-CC-:B---3--:R-:W-:Y:S02]  /*1360*/  SHF.R.U64 R10, R4, R8.reuse, R3.reuse ;  /* 0x00000008040a7219 */ /* 0x188fe40000001203 */
[----:B------:R-:W-:-:S05]  /*1370*/  SHF.R.U32.HI R3, RZ, R8, R3 ;  /* 0x00000008ff037219 */ /* 0x000fca0000011603 */
[----:B------:R-:W3:Y:S01]  /*1380*/  LDC R15, c[0x0][0x8f0] ;  /* 0x00023c00ff0f7b82 */ /* 0x000ee20000000800 */
[-CC-:B-1----:R-:W-:Y:S02]  /*1390*/  SHF.R.U64 R19, R10, R14.reuse, R3.reuse ;  /* 0x0000000e0a137219 */ /* 0x182fe40000001203 */
[----:B------:R-:W-:-:S05]  /*13a0*/  SHF.R.U32.HI R3, RZ, R14, R3 ;  /* 0x0000000eff037219 */ /* 0x000fca0000011603 */
[----:B------:R-:W1:Y:S01]  /*13b0*/  LDC R17, c[0x0][0x8e0] ;  /* 0x00023800ff117b82 */ /* 0x000e620000000800 */
[-C--:B----4-:R-:W-:Y:S02]  /*13c0*/  SHF.L.U32 R2, R5, R18.reuse, RZ ;  /* 0x0000001205027219 */ /* 0x090fe400000006ff */
[--C-:B------:R-:W-:Y:S02]  /*13d0*/  SHF.R.U64 R12, R19, R18, R3.reuse ;  /* 0x00000012130c7219 */ /* 0x100fe40000001203 */
[----:B------:R-:W-:Y:S02]  /*13e0*/  LOP3.LUT R8, RZ, R2, RZ, 0x33, !PT ;  /* 0x00000002ff087212 */ /* 0x000fe400078e33ff */
[----:B------:R-:W-:Y:S01]  /*13f0*/  SHF.R.U32.HI R3, RZ, R18, R3 ;  /* 0x00000012ff037219 */ /* 0x000fe20000011603 */
[----:B------:R-:W4:Y:S01]  /*1400*/  LDC R16, c[0x0][0x8b8] ;  /* 0x00022e00ff107b82 */ /* 0x000f220000000800 */
[----:B------:R-:W-:Y:S01]  /*1410*/  MOV R2, R12 ;  /* 0x0000000c00027202 */ /* 0x000fe20000000f00 */
[----:B------:R-:W-:Y:S06]  /*1420*/  @!P0 BRA `(.L_x_16) ;  /* 0x0000000000288947 */ /* 0x000fec0003800000 */
[----:B------:R-:W5:Y:S02]  /*1430*/  LDC R7, c[0x0][0x8f4] ;  /* 0x00023d00ff077b82 */ /* 0x000f640000000800 */
[----:B-----5:R-:W-:-:S05]  /*1440*/  IADD3 R7, P0, R12, R7, RZ ;  /* 0x000000070c077210 */ /* 0x020fca0007f1e0ff */
        /* <DEDUP_REMOVED lines=8> */
.L_x_16:
[----:B---3--:R-:W-:Y:S02]  /*14d0*/  SHF.R.U64 R4, R2, R15, R3 ;  /* 0x0000000f02047219 */ /* 0x008fe40000001203 */
[----:B------:R-:W-:Y:S02]  /*14e0*/  SHF.L.U32 R2, R23, R18, RZ ;  /* 0x0000001217027219 */ /* 0x000fe400000006ff */
[----:B------:R-:W-:Y:S01]  /*14f0*/  LOP3.LUT R3, R19, R8, RZ, 0xc0, !PT ;  /* 0x0000000813037212 */ /* 0x000fe200078ec0ff */
[----:B------:R-:W-:Y:S01]  /*1500*/  IMAD.MOV R6, RZ, RZ, -R4 ;  /* 0x000000ffff067224 */ /* 0x000fe200078e0a04 */
[----:B--2---:R-:W-:Y:S02]  /*1510*/  IADD3 R5, R13, -0x1, RZ ;  /* 0xffffffff0d057810 */ /* 0x004fe40007ffe0ff */
[----:B------:R-:W-:Y:S01]  /*1520*/  SEL R0, R0, R11, !P2 ;  /* 0x0000000b00007207 */ /* 0x000fe20005000000 */
[----:B------:R-:W-:Y:S01]  /*1530*/  IMAD R3, R2, R4, R3 ;  /* 0x0000000402037224 */ /* 0x000fe200078e0203 */
[----:B------:R-:W-:Y:S01]  /*1540*/  LOP3.LUT R5, R10, R5, RZ, 0xc0, !PT ;  /* 0x000000050a057212 */ /* 0x000fe200078ec0ff */
[----:B-1----:R-:W-:Y:S01]  /*1550*/  IMAD R2, R6, R17, R12 ;  /* 0x0000001106027224 */ /* 0x002fe200078e020c */
[----:B------:R-:W-:Y:S01]  /*1560*/  R2UR UR43, R22 ;  /* 0x00000000162b72ca */ /* 0x000fe200000e0000 */
[----:B----4-:R-:W-:Y:S01]  /*1570*/  IMAD R0, R3, R16, R0 ;  /* 0x0000001003007224 */ /* 0x010fe200078e0200 */
[----:B------:R-:W-:Y:S01]  /*1580*/  MOV R4, 0x1 ;  /* 0x0000000100047802 */ /* 0x000fe20000000f00 */
[----:B------:R-:W-:-:S05]  /*1590*/  IMAD R3, R2, R13, R5 ;  /* 0x0000000d02037224 */ /* 0x000fca00078e0205 */
[----:B------:R-:W-:Y:S02]  /*15a0*/  SEL R2, R3, R0, !P2 ;  /* 0x0000000003027207 */ /* 0x000fe40005000000 */
[----:B------:R-:W-:Y:S02]  /*15b0*/  SEL R0, R0, R3, !P2 ;  /* 0x0000000300007207 */ /* 0x000fe40005000000 */
[----:B------:R-:W-:-:S03]  /*15c0*/  R2UR UR59, R2 ;  /* 0x00000000023b72ca */ /* 0x000fc600000e0000 */
[----:B------:R2:W-:-:S12]  /*15d0*/  STL [R1+0xe0], R0 ;  /* 0x0000e00001007387 */ /* 0x0005d80000100800 */
.L_x_14:
[----:B------:R-:W-:-:S08]  /*15e0*/  NOP ;  /* 0x0000000000007918 */ /* 0x000fd00000000000 */
[----:B------:R-:W3:Y:S02]  /*15f0*/  USETMAXREG.TRY_ALLOC.CTAPOOL UP0, 0xe8 ;  /* 0x000000e8000079c8 */ /* 0x000ee40008000600 */
[----:B---3--:R-:W-:-:S13]  /*1600*/  PLOP3.LUT P0, PT, PT, PT, UP0, 0x80, 0x0 ;  /* 0x000000000000781c */ /* 0x008fda0003f0f008 */
[----:B------:R-:W-:Y:S05]  /*1610*/  @!P0 BRA `(.L_x_14) ;  /* 0xfffffffc00f08947 */ /* 0x000fea000383ffff */
[----:B------:R-:W-:Y:S02]  /*1620*/  ULDC.64 UR4, c[0x0][0x590] ;  /* 0x0001640000047ab9 */ /* 0x000fe40000000a00 */
[----:B------:R-:W-:-:S04]  /*1630*/  ISETP.NE.U32.AND P0, PT, RZ, UR4, PT ;  /* 0x00000004ff007c0c */ /* 0x000fc8000bf05070 */
[----:B------:R-:W-:-:S13]  /*1640*/  ISETP.NE.AND.EX P0, PT, RZ, UR5, PT, P0 ;  /* 0x00000005ff007c0c */ /* 0x000fda000bf05300 */
[----:B------:R-:W-:Y:S05]  /*1650*/  @P0 BRA `(.L_x_17) ;  /* 0x0000000000400947 */ /* 0x000fea0003800000 */
[----:B------:R-:W-:Y:S02]  /*1660*/  ULDC.64 UR4, c[0x0][0x588] ;  /* 0x0001620000047ab9 */ /* 0x000fe40000000a00 */
[----:B------:R-:W-:-:S04]  /*1670*/  ISETP.NE.U32.AND P0, PT, RZ, UR4, PT ;  /* 0x00000004ff007c0c */ /* 0x000fc8000bf05070 */
[----:B------:R-:W-:-:S13]  /*1680*/  ISETP.NE.AND.EX P0, PT, RZ, UR5, PT, P0 ;  /* 0x00000005ff007c0c */ /* 0x000fda000bf05300 */
[----:B------:R-:W-:Y:S05]  /*1690*/  @!P0 BRA `(.L_x_18) ;  /* 0x0000000000188947 */ /* 0x000fea0003800000 */
[----:B------:R-:W3:Y:S02]  /*16a0*/  LDC.64 R2, c[0x0][0x588] ;  /* 0x00016200ff027b82 */ /* 0x000ee40000000a00 */
[----:B---3--:R-:W3:Y:S01]  /*16b0*/  LDG.E R2, desc[UR54][R2.64] ;  /* 0x0000003602027981 */ /* 0x008ee2000c1e1900 */
[----:B--2---:R-:W-:-:S05]  /*16c0*/  IMAD.MOV.U32 R0, RZ, RZ, 0x1 ;  /* 0x00000001ff007424 */ /* 0x004fca00078e00ff */
[----:B------:R4:W-:Y:S04]  /*16d0*/  STL.S16 [R1+0xdc], R0 ;  /* 0x0000dc0001007387 */ /* 0x0009e80000100600 */
[----:B---3--:R4:W-:Y:S01]  /*16e0*/  STL [R1+0xbc], R2 ;  /* 0x0000bc0201007387 */ /* 0x0089e20000100800 */
[----:B------:R-:W-:Y:S05]  /*16f0*/  BRA `(.L_x_17) ;  /* 0x0000000000187947 */ /* 0x000fea0003800000 */
.L_x_18:
[----:B--2---:R-:W-:Y:S01]  /*1700*/  MOV R0, 0x1 ;  /* 0x0000000100007802 */ /* 0x004fe20000000f00 */
[----:B------:R-:W-:-:S03]  /*1710*/  ULDC UR4, c[0x0][0x580] ;  /* 0x0001600000047ab9 */ /* 0x000fc60000000800 */
[----:B------:R-:W-:Y:S01]  /*1720*/  PRMT R2, R0, 0x7610, R2 ;  /* 0x0000761000027816 */ /* 0x000fe20000000002 */
[----:B------:R-:W-:-:S05]  /*1730*/  IMAD.U32 R0, RZ, RZ, UR4 ;  /* 0x00000004ff007e24 */ /* 0x000fca000f8e00ff */
[----:B------:R3:W-:Y:S04]  /*1740*/  STL [R1+0xbc], R0 ;  /* 0x0000bc0001007387 */ /* 0x0007e80000100800 */
[----:B------:R3:W-:Y:S02]  /*1750*/  STL.S16 [R1+0xdc], R2 ;  /* 0x0000dc0201007387 */ /* 0x0007e40000100600 */
.L_x_17:
        /* <DEDUP_REMOVED lines=8> */
[----:B------:R-:W1:Y:S02]  /*17e0*/  LDC.64 R16, c[0x0][0x5a8] ;  /* 0x00016a00ff107b82 */ /* 0x000e640000000a00 */
[----:B-1----:R1:W5:Y:S01]  /*17f0*/  LDG.E R16, desc[UR54][R16.64] ;  /* 0x0000003610107981 */ /* 0x002362000c1e1900 */
[----:B------:R-:W-:Y:S05]  /*1800*/  BRA `(.L_x_19) ;  /* 0x0000000000087947 */ /* 0x000fea0003800000 */
.L_x_20:
[----:B------:R-:W-:Y:S02]  /*1810*/  ULDC UR4, c[0x0][0x5a0] ;  /* 0x0001680000047ab9 */ /* 0x000fe40000000800 */
[----:B------:R-:W-:-:S07]  /*1820*/  MOV R16, UR4 ;  /* 0x0000000400107c02 */ /* 0x000fce0008000f00 */
.L_x_19:
[----:B------:R-:W-:-:S13]  /*1830*/  LOP3.LUT P0, RZ, R4, 0xff, RZ, 0xc0, !PT ;  /* 0x000000ff04ff7812 */ /* 0x000fda000780c0ff */
[----:B------:R-:W-:Y:S05]  /*1840*/  @!P0 EXIT ;  /* 0x000000000000894d */ /* 0x000fea0003800000 */
[----:B---34-:R-:W3:Y:S01]  /*1850*/  LDL R2, [R1+0xdc] ;  /* 0x0000dc0001027983 */ /* 0x018ee20000100800 */
[----:B------:R-:W-:-:S03]  /*1860*/  ULDC UR4, c[0x0][0x28c] ;  /* 0x0000a30000047ab9 */ /* 0x000fc60000000800 */
[----:B--2---:R-:W2:Y:S01]  /*1870*/  LDL R0, [R1+0xbc] ;  /* 0x0000bc0001007983 */ /* 0x004ea20000100800 */
[----:B------:R-:W-:Y:S02]  /*1880*/  UIADD3 UR4, UR4, 0x3f, URZ ;  /* 0x0000003f04047890 */ /* 0x000fe4000fffe03f */
[----:B------:R-:W-:Y:S02]  /*1890*/  ULOP3.LUT UR57, UR45, 0x1, URZ, 0xfc, !UPT ;  /* 0x000000012d397892 */ /* 0x000fe4000f8efc3f */
[----:B------:R-:W-:Y:S02]  /*18a0*/  USHF.R.S32.HI UR5, URZ, 0x1f, UR4 ;  /* 0x0000001f3f057899 */ /* 0x000fe40008011404 */
[----:B------:R-:W-:Y:S02]  /*18b0*/  ULOP3.LUT UR56, UR39, 0x1, URZ, 0xfc, !UPT ;  /* 0x0000000127387892 */ /* 0x000fe4000f8efc3f */
[----:B------:R-:W-:Y:S01]  /*18c0*/  ULEA.HI UR5, UR5, UR4, URZ, 0x6 ;  /* 0x0000000405057291 */ /* 0x000fe2000f8f303f */
[----:B------:R-:W-:Y:S01]  /*18d0*/  ULDC.64 UR60, c[0x0][0x198] ;  /* 0x00006600003c7ab9 */ /* 0x000fe20000000a00 */
[----:B------:R-:W-:-:S02]  /*18e0*/  UMOV UR49, URZ ;  /* 0x0000003f00317c82 */ /* 0x000fc40008000000 */
[----:B------:R-:W-:Y:S01]  /*18f0*/  USHF.R.S32.HI UR58, URZ, 0x6, UR5 ;  /* 0x000000063f3a7899 */ /* 0x000fe20008011405 */
[----:B------:R-:W-:Y:S01]  /*1900*/  UMOV UR36, URZ ;  /* 0x0000003f00247c82 */ /* 0x000fe20008000000 */
[C---:B---3--:R-:W-:Y:S02]  /*1910*/  PRMT R4, R2.reuse, 0x7610, R4 ;  /* 0x0000761002047816 */ /* 0x048fe40000000004 */
[----:B------:R-:W-:Y:S01]  /*1920*/  PRMT R3, R2, 0x7610, R3 ;  /* 0x0000761002037816 */ /* 0x000fe20000000003 */
[----:B--2---:R-:W-:Y:S02]  /*1930*/  IMAD.MOV.U32 R2, RZ, RZ, R0 ;  /* 0x000000ffff027224 */ /* 0x004fe400078e0000 */
[----:B------:R2:W-:Y:S04]  /*1940*/  STL.S16 [R1+0xd8], R4 ;  /* 0x0000d80401007387 */ /* 0x0005e80000100600 */
[----:B------:R2:W-:Y:S04]  /*1950*/  STL [R1+0xd0], R0 ;  /* 0x0000d00001007387 */ /* 0x0005e80000100800 */
[----:B------:R2:W-:Y:S04]  /*1960*/  STL.S16 [R1+0xd4], R3 ;  /* 0x0000d40301007387 */ /* 0x0005e80000100600 */
[----:B------:R2:W-:Y:S04]  /*1970*/  STL [R1+0xb8], RZ ;  /* 0x0000b8ff01007387 */ /* 0x0005e80000100800 */
[----:B------:R2:W-:Y:S02]  /*1980*/  STL [R1+0xb4], RZ ;  /* 0x0000b4ff01007387 */ /* 0x0005e40000100800 */
.L_x_143:
[----:B--2---:R-:W2:Y:S01]  /*1990*/  S2R R0, SR_TID.X ;  /* 0x0000000000007919 */ /* 0x004ea20000002100 */
[----:B---3--:R-:W3:Y:S01]  /*19a0*/  S2UR UR9, SR_CgaCtaId ;  /* 0x00000000000979c3 */ /* 0x008ee20000008800 */
[----:B------:R-:W-:Y:S01]  /*19b0*/  UMOV UR44, 0x400 ;  /* 0x00000400002c7882 */ /* 0x000fe20000000000 */
[----:B------:R-:W-:Y:S01]  /*19c0*/  UMOV UR4, URZ ;  /* 0x0000003f00047c82 */ /* 0x000fe20008000000 */
[----:B------:R-:W-:Y:S01]  /*19d0*/  STL [R1+0xb0], RZ ;  /* 0x0000b0ff01007387 */ /* 0x000fe20000100800 */
[----:B------:R-:W-:Y:S01]  /*19e0*/  UMOV UR8, URZ ;  /* 0x0000003f00087c82 */ /* 0x000fe20008000000 */
[----:B------:R-:W-:Y:S01]  /*19f0*/  UMOV UR5, URZ ;  /* 0x0000003f00057c82 */ /* 0x000fe20008000000 */
[----:B------:R-:W-:Y:S01]  /*1a00*/  UMOV UR10, UR36 ;  /* 0x00000024000a7c82 */ /* 0x000fe20008000000 */
[----:B------:R-:W-:Y:S01]  /*1a10*/  STL [R1+0xac], RZ ;  /* 0x0000acff01007387 */ /* 0x000fe20000100800 */
[----:B----4-:R-:W4:Y:S01]  /*1a20*/  LDC R3, c[0x0][0x28c] ;  /* 0x0000a300ff037b82 */ /* 0x010f220000000800 */
[----:B------:R-:W-:-:S02]  /*1a30*/  CS2R R228, SRZ ;  /* 0x0000000000e47805 */ /* 0x000fc4000001ff00 */
[----:B-1----:R-:W-:Y:S01]  /*1a40*/  MOV R17, RZ ;  /* 0x000000ff00117202 */ /* 0x002fe20000000f00 */
[----:B------:R-:W-:Y:S01]  /*1a50*/  STL [R1+0xa8], RZ ;  /* 0x0000a8ff01007387 */ /* 0x000fe20000100800 */
[----:B------:R-:W-:Y:S02]  /*1a60*/  CS2R R18, SRZ ;  /* 0x0000000000127805 */ /* 0x000fe4000001ff00 */
[----:B------:R-:W-:Y:S02]  /*1a70*/  CS2R R22, SRZ ;  /* 0x0000000000167805 */ /* 0x000fe4000001ff00 */
[----:B------:R-:W-:Y:S01]  /*1a80*/  CS2R R152, SRZ ;  /* 0x0000000000987805 */ /* 0x000fe2000001ff00 */
[----:B------:R-:W-:Y:S01]  /*1a90*/  STL [R1+0xa4], RZ ;  /* 0x0000a4ff01007387 */ /* 0x000fe20000100800 */
[----:B------:R-:W-:Y:S02]  /*1aa0*/  CS2R R154, SRZ ;  /* 0x00000000009a7805 */ /* 0x000fe4000001ff00 */
[----:B------:R-:W-:-:S02]  /*1ab0*/  CS2R R156, SRZ ;  /* 0x00000000009c7805 */ /* 0x000fc4000001ff00 */
[----:B------:R-:W-:Y:S01]  /*1ac0*/  CS2R R158, SRZ ;  /* 0x00000000009e7805 */ /* 0x000fe2000001ff00 */
[----:B------:R-:W-:Y:S01]  /*1ad0*/  STL [R1+0xa0], RZ ;  /* 0x0000a0ff01007387 */ /* 0x000fe20000100800 */
[----:B------:R-:W-:Y:S02]  /*1ae0*/  CS2R R160, SRZ ;  /* 0x0000000000a07805 */ /* 0x000fe4000001ff00 */
[----:B------:R-:W-:Y:S02]  /*1af0*/  CS2R R162, SRZ ;  /* 0x0000000000a27805 */ /* 0x000fe4000001ff00 */
[----:B------:R-:W-:Y:S01]  /*1b00*/  CS2R R164, SRZ ;  /* 0x0000000000a47805 */ /* 0x000fe2000001ff00 */
[----:B------:R-:W-:Y:S01]  /*1b10*/  STL [R1+0x9c], RZ ;  /* 0x00009cff01007387 */ /* 0x000fe20000100800 */
[----:B---3--:R-:W-:Y:S01]  /*1b20*/  ULEA UR44, UR9, UR44, 0x18 ;  /* 0x0000002c092c7291 */ /* 0x008fe2000f8ec03f */
[----:B------:R-:W-:Y:S02]  /*1b30*/  CS2R R166, SRZ ;  /* 0x0000000000a67805 */ /* 0x000fe4000001ff00 */
[----:B------:R-:W-:Y:S01]  /*1b40*/  CS2R R168, SRZ ;  /* 0x0000000000a87805 */ /* 0x000fe2000001ff00 */
[----:B------:R-:W-:Y:S01]  /*1b50*/  STL [R1+0x98], RZ ;  /* 0x000098ff01007387 */ /* 0x000fe20000100800 */
[----:B------:R-:W-:-:S02]  /*1b60*/  CS2R R170, SRZ ;  /* 0x0000000000aa7805 */ /* 0x000fc4000001ff00 */
[----:B------:R-:W-:Y:S02]  /*1b70*/  CS2R R172, SRZ ;  /* 0x0000000000ac7805 */ /* 0x000fe4000001ff00 */
[----:B------:R-:W-:Y:S02]  /*1b80*/  CS2R R174, SRZ ;  /* 0x0000000000ae7805 */ /* 0x000fe4000001ff00 */
[----:B--2---:R-:W-:Y:S01]  /*1b90*/  LOP3.LUT R0, R0, 0x80, RZ, 0xc0, !PT ;  /* 0x0000008000007812 */ /* 0x004fe200078ec0ff */
[----:B------:R-:W-:Y:S01]  /*1ba0*/  STL [R1+0x94], RZ ;  /* 0x000094ff01007387 */ /* 0x000fe20000100800 */
[----:B----4-:R-:W-:Y:S02]  /*1bb0*/  ISETP.GE.AND P0, PT, R3, 0x1, PT ;  /* 0x000000010300780c */ /* 0x010fe40003f06270 */
[----:B------:R-:W-:Y:S02]  /*1bc0*/  CS2R R176, SRZ ;  /* 0x0000000000b07805 */ /* 0x000fe4000001ff00 */
[----:B------:R-:W-:Y:S01]  /*1bd0*/  SHF.R.U32.HI R0, RZ, 0x7, R0 ;  /* 0x00000007ff007819 */ /* 0x000fe20000011600 */
[----:B------:R-:W-:Y:S01]  /*1be0*/  STL [R1+0x90], RZ ;  /* 0x000090ff01007387 */ /* 0x000fe20000100800 */
[----:B------:R-:W-:-:S02]  /*1bf0*/  CS2R R178, SRZ ;  /* 0x0000000000b27805 */ /* 0x000fc4000001ff00 */
[----:B------:R-:W-:Y:S02]  /*1c00*/  CS2R R180, SRZ ;  /* 0x0000000000b47805 */ /* 0x000fe4000001ff00 */
[----:B------:R-:W-:Y:S01]  /*1c10*/  CS2R R182, SRZ ;  /* 0x0000000000b67805 */ /* 0x000fe2000001ff00 */
[----:B------:R-:W-:Y:S01]  /*1c20*/  STL [R1+0x8c], RZ ;  /* 0x00008cff01007387 */ /* 0x000fe20000100800 */
[----:B------:R-:W-:Y:S02]  /*1c30*/  CS2R R184, SRZ ;  /* 0x0000000000b87805 */ /* 0x000fe4000001ff00 */
[----:B------:R-:W-:Y:S02]  /*1c40*/  CS2R R186, SRZ ;  /* 0x0000000000ba7805 */ /* 0x000fe4000001ff00 */
[----:B------:R-:W-:Y:S01]  /*1c50*/  CS2R R188, SRZ ;  /* 0x0000000000bc7805 */ /* 0x000fe2000001ff00 */
[----:B------:R-:W1:Y:S01]  /*1c60*/  SHFL.IDX PT, R0, R0, RZ, 0x1f ;  /* 0x00001fff00007589 */ /* 0x000e6200000e0000 */
[----:B------:R-:W-:-:S02]  /*1c70*/  CS2R R190, SRZ ;  /* 0x0000000000be7805 */ /* 0x000fc4000001ff00 */
[----:B------:R-:W-:Y:S02]  /*1c80*/  CS2R R192, SRZ ;  /* 0x0000000000c07805 */ /* 0x000fe4000001ff00 */
[----:B------:R-:W-:Y:S01]  /*1c90*/  CS2R R194, SRZ ;  /* 0x0000000000c27805 */ /* 0x000fe2000001ff00 */
[----:B------:R2:W-:Y:S01]  /*1ca0*/  STL [R1+0x88], RZ ;  /* 0x000088ff01007387 */ /* 0x0005e20000100800 */
[----:B------:R-:W-:Y:S02]  /*1cb0*/  CS2R R196, SRZ ;  /* 0x0000000000c47805 */ /* 0x000fe4000001ff00 */
[----:B------:R-:W-:Y:S02]  /*1cc0*/  CS2R R198, SRZ ;  /* 0x0000000000c67805 */ /* 0x000fe4000001ff00 */
[----:B------:R-:W-:Y:S01]  /*1cd0*/  CS2R R200, SRZ ;  /* 0x0000000000c87805 */ /* 0x000fe2000001ff00 */
[----:B------:R2:W-:Y:S01]  /*1ce0*/  STL [R1+0x84], RZ ;  /* 0x000084ff01007387 */ /* 0x0005e20000100800 */
        /* <DEDUP_REMOVED lines=16> */
[----:B-1----:R-:W-:-:S02]  /*1df0*/  R2UR UR6, R0 ;  /* 0x00000000000672ca */ /* 0x002fc400000e0000 */
[----:B------:R-:W-:Y:S01]  /*1e00*/  CS2R R226, SRZ ;  /* 0x0000000000e27805 */ /* 0x000fe2000001ff00 */
[----:B------:R-:W-:Y:S01]  /*1e10*/  IMAD.U32 R0, RZ, RZ, UR49 ;  /* 0x00000031ff007e24 */ /* 0x000fe2000f8e00ff */
[----:B------:R2:W-:Y:S01]  /*1e20*/  STL [R1+0x70], RZ ;  /* 0x000070ff01007387 */ /* 0x0005e20000100800 */
[----:B------:R-:W-:Y:S02]  /*1e30*/  CS2R R24, SRZ ;  /* 0x0000000000187805 */ /* 0x000fe4000001ff00 */
[----:B------:R-:W-:Y:S02]  /*1e40*/  CS2R R26, SRZ ;  /* 0x00000000001a7805 */ /* 0x000fe4000001ff00 */
[----:B------:R-:W-:Y:S01]  /*1e50*/  CS2R R28, SRZ ;  /* 0x00000000001c7805 */ /* 0x000fe2000001ff00 */
[----:B------:R2:W-:Y:S01]  /*1e60*/  STL [R1+0x6c], RZ ;  /* 0x00006cff01007387 */ /* 0x0005e20000100800 */
[----:B------:R-:W-:Y:S02]  /*1e70*/  CS2R R30, SRZ ;  /* 0x00000000001e7805 */ /* 0x000fe4000001ff00 */
[----:B------:R-:W-:-:S02]  /*1e80*/  CS2R R32, SRZ ;  /* 0x0000000000207805 */ /* 0x000fc4000001ff00 */
[----:B------:R-:W-:Y:S01]  /*1e90*/  CS2R R34, SRZ ;  /* 0x0000000000227805 */ /* 0x000fe2000001ff00 */
[----:B------:R2:W-:Y:S01]  /*1ea0*/  STL [R1+0x68], RZ ;  /* 0x000068ff01007387 */ /* 0x0005e20000100800 */
[----:B------:R-:W-:Y:S01]  /*1eb0*/  CS2R R36, SRZ ;  /* 0x0000000000247805 */ /* 0x000fe2000001ff00 */
[----:B------:R-:W-:Y:S01]  /*1ec0*/  ULEA.HI UR7, UR6, UR6, URZ, 0x1 ;  /* 0x0000000606077291 */ /* 0x000fe2000f8f083f */
[----:B------:R-:W-:Y:S01]  /*1ed0*/  CS2R R38, SRZ ;  /* 0x0000000000267805 */ /* 0x000fe2000001ff00 */
[----:B------:R2:W-:Y:S01]  /*1ee0*/  STL [R1+0x64], RZ ;  /* 0x000064ff01007387 */ /* 0x0005e20000100800 */
[----:B------:R-:W-:Y:S01]  /*1ef0*/  CS2R R40, SRZ ;  /* 0x0000000000287805 */ /* 0x000fe2000001ff00 */
[----:B------:R-:W-:Y:S01]  /*1f00*/  ULOP3.LUT UR7, UR7, 0xffffe, URZ, 0xc0, !UPT ;  /* 0x000ffffe07077892 */ /* 0x000fe2000f8ec03f */
[----:B------:R-:W-:Y:S01]  /*1f10*/  CS2R R42, SRZ ;  /* 0x00000000002a7805 */ /* 0x000fe2000001ff00 */
[----:B------:R2:W-:Y:S01]  /*1f20*/  STL [R1+0x60], RZ ;  /* 0x000060ff01007387 */ /* 0x0005e20000100800 */
[----:B------:R-:W-:Y:S01]  /*1f30*/  CS2R R44, SRZ ;  /* 0x00000000002c7805 */ /* 0x000fe2000001ff00 */
[----:B------:R-:W-:Y:S01]  /*1f40*/  UIADD3 UR7, UR6, -UR7, URZ ;  /* 0x8000000706077290 */ /* 0x000fe2000fffe03f */
[----:B------:R-:W-:Y:S01]  /*1f50*/  CS2R R46, SRZ ;  /* 0x00000000002e7805 */ /* 0x000fe2000001ff00 */
[----:B------:R2:W-:Y:S01]  /*1f60*/  STL [R1+0x5c], RZ ;  /* 0x00005cff01007387 */ /* 0x0005e20000100800 */
[----:B------:R-:W-:Y:S01]  /*1f70*/  CS2R R48, SRZ ;  /* 0x0000000000307805 */ /* 0x000fe2000001ff00 */
[----:B------:R-:W-:Y:S01]  /*1f80*/  ULEA UR7, UR7, UR44, 0xc ;  /* 0x0000002c07077291 */ /* 0x000fe2000f8e603f */
[----:B------:R-:W-:Y:S01]  /*1f90*/  CS2R R50, SRZ ;  /* 0x0000000000327805 */ /* 0x000fe2000001ff00 */
[----:B------:R2:W-:Y:S01]  /*1fa0*/  STL [R1+0x58], RZ ;  /* 0x000058ff01007387 */ /* 0x0005e20000100800 */
[----:B------:R-:W-:Y:S01]  /*1fb0*/  CS2R R52, SRZ ;  /* 0x0000000000347805 */ /* 0x000fe2000001ff00 */
[----:B------:R-:W-:Y:S01]  /*1fc0*/  UIADD3 UR7, UR7, 0x6200, URZ ;  /* 0x0000620007077890 */ /* 0x000fe2000fffe03f */
[----:B------:R-:W-:Y:S01]  /*1fd0*/  CS2R R54, SRZ ;  /* 0x0000000000367805 */ /* 0x000fe2000001ff00 */
[----:B------:R2:W-:Y:S01]  /*1fe0*/  STL [R1+0x54], RZ ;  /* 0x000054ff01007387 */ /* 0x0005e20000100800 */
[----:B------:R-:W-:Y:S01]  /*1ff0*/  CS2R R56, SRZ ;  /* 0x0000000000387805 */ /* 0x000fe2000001ff00 */
[----:B------:R-:W-:Y:S01]  /*2000*/  USHF.R.U32.HI UR7, URZ, 0x4, UR7 ;  /* 0x000000043f077899 */ /* 0x000fe20008011607 */
[----:B------:R-:W-:Y:S01]  /*2010*/  CS2R R58, SRZ ;  /* 0x00000000003a7805 */ /* 0x000fe2000001ff00 */
[----:B------:R2:W-:Y:S01]  /*2020*/  STL [R1+0x50], RZ ;  /* 0x000050ff01007387 */ /* 0x0005e20000100800 */
[----:B------:R-:W-:Y:S01]  /*2030*/  CS2R R60, SRZ ;  /* 0x00000000003c7805 */ /* 0x000fe2000001ff00 */
[----:B------:R-:W-:Y:S01]  /*2040*/  ULOP3.LUT UR9, UR7, 0x3fff, URZ, 0xc0, !UPT ;  /* 0x00003fff07097892 */ /* 0x000fe2000f8ec03f */
        /* <DEDUP_REMOVED lines=59> */
[----:B------:R-:W-:Y:S01]  /*2400*/  CS2R R150, SRZ ;  /* 0x0000000000967805 */ /* 0x000fe2000001ff00 */
[----:B------:R2:W-:Y:S04]  /*2410*/  STL [R1+0x10], RZ ;  /* 0x000010ff01007387 */ /* 0x0005e80000100800 */
[----:B------:R2:W-:Y:S04]  /*2420*/  STL [R1+0xc], RZ ;  /* 0x00000cff01007387 */ /* 0x0005e80000100800 */
[----:B------:R2:W-:Y:S04]  /*2430*/  STL [R1+0x8], RZ ;  /* 0x000008ff01007387 */ /* 0x0005e80000100800 */
[----:B------:R2:W-:Y:S04]  /*2440*/  STL [R1+0x4], RZ ;  /* 0x000004ff01007387 */ /* 0x0005e80000100800 */
[----:B------:R2:W-:Y:S01]  /*2450*/  STL [R1], RZ ;  /* 0x000000ff01007387 */ /* 0x0005e20000100800 */
[----:B------:R-:W-:Y:S05]  /*2460*/  @!P0 BRA `(.L_x_21) ;  /* 0x0000001000c88947 */ /* 0x000fea0003800000 */
[----:B------:R-:W-:-:S06]  /*2470*/  UISETP.NE.AND UP0, UPT, UR57, 0x3, UPT ;  /* 0x000000033900788c */ /* 0x000fcc000bf05270 */
[----:B------:R-:W-:-:S13]  /*2480*/  PLOP3.LUT P1, PT, PT, PT, UP0, 0x80, 0x0 ;  /* 0x000000000000781c */ /* 0x000fda0003f2f008 */
[----:B------:R-:W-:Y:S05]  /*2490*/  @!P1 BRA `(.L_x_22) ;  /* 0x0000000000049947 */ /* 0x000fea0003800000 */
[----:B------:R-:W-:Y:S01]  /*24a0*/  BPT.TRAP 0x1 ;  /* 0x000000040000795c */ /* 0x000fe20000300000 */
.L_x_22:
[----:B------:R-:W-:Y:S01]  /*24b0*/  ULEA UR4, UR36, UR44, 0x3 ;  /* 0x0000002c24047291 */ /* 0x000fe2000f8e183f */
[----:B------:R-:W-:-:S04]  /*24c0*/  MOV R0, UR49 ;  /* 0x0000003100007c02 */ /* 0x000fc80008000f00 */
[----:B------:R-:W-:-:S04]  /*24d0*/  SHF.L.U32 R0, R0, 0x1f, RZ ;  /* 0x0000001f00007819 */ /* 0x000fc800000006ff */
[----:B------:R1:W3:Y:S01]  /*24e0*/  SYNCS.PHASECHK.TRANS64.TRYWAIT P0, [UR4], R0 ;  /* 0x00000000ff0075a7 */ /* 0x0002e20008000144 */
[----:B------:R-:W-:Y:S05]  /*24f0*/  @!P1 BRA `(.L_x_23) ;  /* 0x0000000000049947 */ /* 0x000fea0003800000 */
[----:B------:R-:W-:Y:S01]  /*2500*/  BPT.TRAP 0x1 ;  /* 0x000000040000795c */ /* 0x000fe20000300000 */
.L_x_23:
[----:B---3--:R-:W-:Y:S05]  /*2510*/  @P0 BRA `(.L_x_24) ;  /* 0x0000000000080947 */ /* 0x008fea0003800000 */
[----:B------:R-:W3:Y:S02]  /*2520*/  SYNCS.PHASECHK.TRANS64.TRYWAIT P0, [UR4], R0 ;  /* 0x00000000ff0075a7 */ /* 0x000ee40008000144 */
[----:B---3--:R-:W-:Y:S05]  /*2530*/  @!P0 BRA `(.L_x_25) ;  /* 0x000000c800f88947 */ /* 0x008fea0003800000 */
.L_x_24:
[----:B------:R-:W-:Y:S01]  /*2540*/  UIADD3 UR4, UR44, 0x16200, URZ ;  /* 0x000162002c047890 */ /* 0x000fe2000fffe03f */
[----:B------:R-:W-:Y:S01]  /*2550*/  WARPGROUP.ARRIVE ;  /* 0x00000000000079c5 */ /* 0x000fe20000000000 */
[----:B------:R-:W-:Y:S01]  /*2560*/  ULOP3.LUT UR5, UR9, 0x10000, URZ, 0xfc, !UPT ;  /* 0x0001000009057892 */ /* 0x000fe2000f8efc3f */
[----:B------:R4:W-:Y:S01]  /*2570*/  STL [R1+0xb0], RZ ;  /* 0x0000b0ff01007387 */ /* 0x0009e20000100800 */
[----:B------:R-:W-:Y:S01]  /*2580*/  USHF.R.U32.HI UR4, URZ, 0x4, UR4 ;  /* 0x000000043f047899 */ /* 0x000fe20008011604 */
[----:B------:R-:W-:Y:S01]  /*2590*/  CS2R R228, SRZ ;  /* 0x0000000000e47805 */ /* 0x000fe2000001ff00 */
[----:B------:R-:W-:Y:S01]  /*25a0*/  UMOV UR7, 0x80000020 ;  /* 0x8000002000077882 */ /* 0x000fe20000000000 */
[----:B------:R4:W-:Y:S01]  /*25b0*/  STL [R1+0xac], RZ ;  /* 0x0000acff01007387 */ /* 0x0009e20000100800 */
[----:B------:R-:W-:Y:S01]  /*25c0*/  ULOP3.LUT UR4, UR4, 0x3fff, URZ, 0xc0, !UPT ;  /* 0x00003fff04047892 */ /* 0x000fe2000f8ec03f */
[----:B------:R-:W-:Y:S01]  /*25d0*/  IMAD.MOV.U32 R17, RZ, RZ, RZ ;  /* 0x000000ffff117224 */ /* 0x000fe200078e00ff */
[----:B------:R-:W-:Y:S01]  /*25e0*/  UMOV UR8, 0x2 ;  /* 0x0000000200087882 */ /* 0x000fe20000000000 */
[----:B------:R4:W-:Y:S01]  /*25f0*/  STL [R1+0xa8], RZ ;  /* 0x0000a8ff01007387 */ /* 0x0009e20000100800 */
[----:B------:R-:W-:Y:S01]  /*2600*/  ULOP3.LUT UR6, UR4, 0x10000, URZ, 0xfc, !UPT ;  /* 0x0001000004067892 */ /* 0x000fe2000f8efc3f */
[----:B------:R-:W-:Y:S01]  /*2610*/  CS2R R18, SRZ ;  /* 0x0000000000127805 */ /* 0x000fe2000001ff00 */
[----:B------:R-:W-:Y:S01]  /*2620*/  ULEA UR4, UR36, UR5, 0x9 ;  /* 0x0000000524047291 */ /* 0x000fe2000f8e483f */
[----:B------:R4:W-:Y:S01]  /*2630*/  STL [R1+0xa4], RZ ;  /* 0x0000a4ff01007387 */ /* 0x0009e20000100800 */
[----:B------:R-:W-:Y:S01]  /*2640*/  ULEA UR6, UR36, UR6, 0xa ;  /* 0x0000000624067291 */ /* 0x000fe2000f8e503f */
[----:B------:R-:W-:Y:S01]  /*2650*/  CS2R R22, SRZ ;  /* 0x0000000000167805 */ /* 0x000fe2000001ff00 */
[----:B------:R-:W-:Y:S01]  /*2660*/  UMOV UR5, 0x80000020 ;  /* 0x8000002000057882 */ /* 0x000fe20000000000 */
[----:B------:R4:W-:Y:S01]  /*2670*/  STL [R1+0xa0], RZ ;  /* 0x0000a0ff01007387 */ /* 0x0009e20000100800 */
[----:B------:R-:W-:-:S02]  /*2680*/  CS2R R152, SRZ ;  /* 0x0000000000987805 */ /* 0x000fc4000001ff00 */
[----:B------:R-:W-:Y:S02]  /*2690*/  CS2R R154, SRZ ;  /* 0x00000000009a7805 */ /* 0x000fe4000001ff00 */
[----:B------:R-:W-:Y:S01]  /*26a0*/  CS2R R156, SRZ ;  /* 0x00000000009c7805 */ /* 0x000fe2000001ff00 */
[----:B------:R4:W-:Y:S01]  /*26b0*/  STL [R1+0x9c], RZ ;  /* 0x00009cff01007387 */ /* 0x0009e20000100800 */
[----:B------:R-:W-:Y:S01]  /*26c0*/  CS2R R158, SRZ ;  /* 0x00000000009e7805 */ /* 0x000fe2000001ff00 */
[----:B------:R-:W-:Y:S01]  /*26d0*/  QGMMA.64x256x32.F32.E4M3.E4M3 R24, gdesc[UR4], RZ, !UPT, gsb0 ;  /* 0x03e00000041879f3 */ /* 0x000fe2000c0008ff */
[----:B------:R-:W-:Y:S01]  /*26e0*/  UIADD3 UR4, UR4, 0x2, URZ ;  /* 0x0000000204047890 */ /* 0x000fe2000fffe03f */
[----:B------:R4:W-:Y:S01]  /*26f0*/  STL [R1+0x98], RZ ;  /* 0x000098ff01007387 */ /* 0x0009e20000100800 */
[----:B------:R-:W-:Y:S01]  /*2700*/  UIADD3 UR6, UR6, 0x2, URZ ;  /* 0x0000000206067890 */ /* 0x000fe2000fffe03f */
[----:B------:R-:W-:Y:S01]  /*2710*/  CS2R R160, SRZ ;  /* 0x0000000000a07805 */ /* 0x000fe2000001ff00 */
[----:B------:R-:W-:Y:S01]  /*2720*/  UMOV UR5, 0x80000020 ;  /* 0x8000002000057882 */ /* 0x000fe20000000000 */
[----:B------:R-:W-:Y:S01]  /*2730*/  UMOV UR7, 0x80000020 ;  /* 0x8000002000077882 */ /* 0x000fe20000000000 */
        /* <DEDUP_REMOVED lines=44> */
[----:B------:R4:W-:Y:S04]  /*2a00*/  STL [R1+0x68], RZ ;  /* 0x000068ff01007387 */ /* 0x0009e80000100800 */
        /* <DEDUP_REMOVED lines=25> */
[----:B------:R4:W-:Y:S01]  /*2ba0*/  STL [R1], RZ ;  /* 0x000000ff01007387 */ /* 0x0009e20000100800 */
[----:B------:R-:W-:-:S02]  /*2bb0*/  WARPGROUP.DEPBAR.LE gsb0, 0x0 ;  /* 0x00008000000079c5 */ /* 0x000fc40000010000 */
[----:B------:R-:W-:-:S06]  /*2bc0*/  WARPGROUP.ARRIVE ;  /* 0x00000000000079c5 */ /* 0x000fcc0000000000 */
[----:B------:R-:W-:Y:S01]  /*2bd0*/  QGMMA.64x256x32.F32.E4M3.E4M3 R24, gdesc[UR4], R24, gsb0 ;  /* 0x03e00000041879f3 */ /* 0x000fe20008000818 */
[----:B------:R-:W-:Y:S02]  /*2be0*/  ULDC UR4, c[0x0][0x50c] ;  /* 0x0001430000047ab9 */ /* 0x000fe40000000800 */
[----:B------:R-:W-:-:S04]  /*2bf0*/  UISETP.NE.AND UP0, UPT, UR4, 0x2, UPT ;  /* 0x000000020400788c */ /* 0x000fc8000bf05270 */
[----:B------:R-:W-:-:S06]  /*2c00*/  USEL UR4, URZ, 0x1, UP0 ;  /* 0x000000013f047887 */ /* 0x000fcc0008000000 */
[----:B------:R-:W-:Y:S01]  /*2c10*/  ISETP.NE.AND P0, PT, RZ, UR4, PT ;  /* 0x00000004ff007c0c */ /* 0x000fe2000bf05270 */
[----:B------:R-:W-:-:S12]  /*2c20*/  WARPGROUP.DEPBAR.LE gsb0, 0x0 ;  /* 0x00008000000079c5 */ /* 0x000fd80000010000 */
[----:B----4-:R-:W-:Y:S05]  /*2c30*/  @!P0 BRA `(.L_x_26) ;  /* 0x0000000800b88947 */ /* 0x010fea0003800000 */
[----:B------:R-:W-:Y:S01]  /*2c40*/  FADD R4, RZ, R107 ;  /* 0x0000006bff047221 */ /* 0x000fe20000000000 */
[----:B---3--:R-:W-:-:S01]  /*2c50*/  FADD R3, RZ, R108 ;  /* 0x0000006cff037221 */ /* 0x008fc20000000000 */
[----:B-1----:R-:W-:Y:S01]  /*2c60*/  FADD R0, RZ, R109 ;  /* 0x0000006dff007221 */ /* 0x002fe20000000000 */
[----:B------:R-:W-:-:S01]  /*2c70*/  FADD R227, RZ, R24 ;  /* 0x00000018ffe37221 */ /* 0x000fc20000000000 */
[----:B------:R-:W-:Y:S01]  /*2c80*/  FADD R226, RZ, R25 ;  /* 0x00000019ffe27221 */ /* 0x000fe20000000000 */
[----:B------:R1:W-:Y:S01]  /*2c90*/  STL [R1], R4 ;  /* 0x0000000401007387 */ /* 0x0003e20000100800 */
[----:B------:R-:W-:-:S01]  /*2ca0*/  FADD R225, RZ, R26 ;  /* 0x0000001affe17221 */ /* 0x000fc20000000000 */
[----:B------:R-:W-:Y:S01]  /*2cb0*/  FADD R224, RZ, R27 ;  /* 0x0000001bffe07221 */ /* 0x000fe20000000000 */
[----:B------:R-:W-:-:S01]  /*2cc0*/  FADD R223, RZ, R28 ;  /* 0x0000001cffdf7221 */ /* 0x000fc20000000000 */
[----:B------:R3:W-:Y:S01]  /*2cd0*/  STL [R1+0x4], R3 ;  /* 0x0000040301007387 */ /* 0x0007e20000100800 */
[----:B------:R-:W-:-:S01]  /*2ce0*/  FADD R222, RZ, R29 ;  /* 0x0000001dffde7221 */ /* 0x000fc20000000000 */
[----:B------:R-:W-:Y:S01]  /*2cf0*/  FADD R221, RZ, R30 ;  /* 0x0000001effdd7221 */ /* 0x000fe20000000000 */
[----:B------:R-:W-:-:S01]  /*2d00*/  FADD R220, RZ, R31 ;  /* 0x0000001fffdc7221 */ /* 0x000fc20000000000 */
[----:B------:R4:W-:Y:S01]  /*2d10*/  STL [R1+0x8], R0 ;  /* 0x0000080001007387 */ /* 0x0009e20000100800 */
[----:B------:R-:W-:-:S01]  /*2d20*/  FADD R219, RZ, R32 ;  /* 0x00000020ffdb7221 */ /* 0x000fc20000000000 */
[----:B-1----:R-:W-:Y:S01]  /*2d30*/  FADD R4, RZ, R110 ;  /* 0x0000006eff047221 */ /* 0x002fe20000000000 */
[----:B------:R-:W-:-:S01]  /*2d40*/  FADD R218, RZ, R33 ;  /* 0x00000021ffda7221 */ /* 0x000fc20000000000 */
[----:B------:R-:W-:Y:S01]  /*2d50*/  FADD R217, RZ, R34 ;  /* 0x00000022ffd97221 */ /* 0x000fe20000000000 */
[----:B------:R-:W-:-:S01]  /*2d60*/  FADD R216, RZ, R35 ;  /* 0x00000023ffd87221 */ /* 0x000fc20000000000 */
[----:B---3--:R-:W-:Y:S01]  /*2d70*/  FADD R3, RZ, R111 ;  /* 0x0000006fff037221 */ /* 0x008fe20000000000 */
[----:B------:R1:W-:Y:S01]  /*2d80*/  STL [R1+0xc], R4 ;  /* 0x00000c0401007387 */ /* 0x0003e20000100800 */
[----:B------:R-:W-:-:S01]  /*2d90*/  FADD R215, RZ, R36 ;  /* 0x00000024ffd77221 */ /* 0x000fc20000000000 */
[----:B------:R-:W-:Y:S01]  /*2da0*/  FADD R214, RZ, R37 ;  /* 0x00000025ffd67221 */ /* 0x000fe20000000000 */
[----:B----4-:R-:W-:-:S01]  /*2db0*/  FADD R0, RZ, R112 ;  /* 0x00000070ff007221 */ /* 0x010fc20000000000 */
        /* <DEDUP_REMOVED lines=90> */
[----:B------:R-:W-:Y:S01]  /*3360*/  FADD R159, RZ, R92 ;  /* 0x0000005cff9f7221 */ /* 0x000fe20000000000 */
[----:B------:R-:W-:-:S01]  /*3370*/  FADD R158, RZ, R93 ;  /* 0x0000005dff9e7221 */ /* 0x000fc20000000000 */
[----:B------:R-:W-:Y:S01]  /*3380*/  FADD R157, RZ, R94 ;  /* 0x0000005eff9d7221 */ /* 0x000fe20000000000 */
[----:B------:R-:W-:-:S01]  /*3390*/  FADD R156, RZ, R95 ;  /* 0x0000005fff9c7221 */ /* 0x000fc20000000000 */
[----:B------:R3:W-:Y:S01]  /*33a0*/  STL [R1+0x5c], R0 ;  /* 0x00005c0001007387 */ /* 0x0007e20000100800 */
[----:B------:R-:W-:-:S01]  /*33b0*/  FADD R155, RZ, R96 ;  /* 0x00000060ff9b7221 */ /* 0x000fc20000000000 */
[----:B-1----:R-:W-:Y:S01]  /*33c0*/  FADD R4, RZ, R131 ;  /* 0x00000083ff047221 */ /* 0x002fe20000000000 */
[----:B------:R-:W-:-:S01]  /*33d0*/  FADD R154, RZ, R97 ;  /* 0x00000061ff9a7221 */ /* 0x000fc20000000000 */
[----:B------:R1:W-:Y:S01]  /*33e0*/  STL [R1+0x58], R3 ;  /* 0x0000580301007387 */ /* 0x0003e20000100800 */
[----:B------:R-:W-:-:S01]  /*33f0*/  FADD R153, RZ, R98 ;  /* 0x00000062ff997221 */ /* 0x000fc20000000000 */
[----:B------:R-:W-:Y:S01]  /*3400*/  FADD R152, RZ, R99 ;  /* 0x00000063ff987221 */ /* 0x000fe20000000000 */
[----:B------:R-:W-:-:S01]  /*3410*/  FADD R23, RZ, R100 ;  /* 0x00000064ff177221 */ /* 0x000fc20000000000 */
[----:B------:R4:W-:Y:S01]  /*3420*/  STL [R1+0x60], R4 ;  /* 0x0000600401007387 */ /* 0x0009e20000100800 */
[----:B------:R-:W-:-:S01]  /*3430*/  FADD R22, RZ, R101 ;  /* 0x00000065ff167221 */ /* 0x000fc20000000000 */
[----:B---3--:R-:W-:Y:S01]  /*3440*/  FADD R0, RZ, R133 ;  /* 0x00000085ff007221 */ /* 0x008fe20000000000 */
[----:B------:R-:W-:-:S01]  /*3450*/  FADD R19, RZ, R102 ;  /* 0x00000066ff137221 */ /* 0x000fc20000000000 */
[----:B------:R-:W-:Y:S01]  /*3460*/  FADD R18, RZ, R103 ;  /* 0x00000067ff127221 */ /* 0x000fe20000000000 */
[----:B------:R-:W-:-:S01]  /*3470*/  FADD R17, RZ, R104 ;  /* 0x00000068ff117221 */ /* 0x000fc20000000000 */
[----:B-1----:R-:W-:Y:S01]  /*3480*/  FADD R3, RZ, R132 ;  /* 0x00000084ff037221 */ /* 0x002fe20000000000 */
[----:B------:R-:W-:-:S01]  /*3490*/  FADD R228, RZ, R105 ;  /* 0x00000069ffe47221 */ /* 0x000fc20000000000 */
[----:B------:R-:W-:Y:S01]  /*34a0*/  FADD R229, RZ, R106 ;  /* 0x0000006affe57221 */ /* 0x000fe20000000000 */
[----:B------:R-:W-:Y:S01]  /*34b0*/  UMOV UR8, URZ ;  /* 0x0000003f00087c82 */ /* 0x000fe20008000000 */
[----:B----4-:R-:W-:Y:S01]  /*34c0*/  FADD R4, RZ, R134 ;  /* 0x00000086ff047221 */ /* 0x010fe20000000000 */
[----:B------:R1:W-:Y:S04]  /*34d0*/  STL [R1+0x64], R3 ;  /* 0x0000640301007387 */ /* 0x0003e80000100800 */
[----:B------:R3:W-:Y:S04]  /*34e0*/  STL [R1+0x68], R0 ;  /* 0x0000680001007387 */ /* 0x0007e80000100800 */
[----:B------:R4:W-:Y:S01]  /*34f0*/  STL [R1+0x6c], R4 ;  /* 0x00006c0401007387 */ /* 0x0009e20000100800 */
[----:B-1----:R-:W-:-:S01]  /*3500*/  FADD R3, RZ, R135 ;  /* 0x00000087ff037221 */ /* 0x002fc20000000000 */
[----:B---3--:R-:W-:-:S04]  /*3510*/  FADD R0, RZ, R136 ;  /* 0x00000088ff007221 */ /* 0x008fc80000000000 */
[----:B------:R1:W-:Y:S01]  /*3520*/  STL [R1+0x70], R3 ;  /* 0x0000700301007387 */ /* 0x0003e20000100800 */
[----:B----4-:R-:W-:-:S03]  /*3530*/  FADD R4, RZ, R137 ;  /* 0x00000089ff047221 */ /* 0x010fc60000000000 */
        /* <DEDUP_REMOVED lines=28> */
[----:B------:R4:W-:Y:S04]  /*3700*/  STL [R1+0xac], R3 ;  /* 0x0000ac0301007387 */ /* 0x0009e80000100800 */
[----:B------:R4:W-:Y:S02]  /*3710*/  STL [R1+0xb0], R0 ;  /* 0x0000b00001007387 */ /* 0x0009e40000100800 */
.L_x_26:
[----:B------:R-:W-:-:S04]  /*3720*/  UIADD3 UR10, UR36, 0x1, URZ ;  /* 0x00000001240a7890 */ /* 0x000fc8000fffe03f */
[----:B------:R-:W-:-:S04]  /*3730*/  UISETP.NE.AND UP0, UPT, UR10, 0x8, UPT ;  /* 0x000000080a00788c */ /* 0x000fc8000bf05270 */
[----:B------:R-:W-:Y:S02]  /*3740*/  USEL UR5, URZ, 0x1, UP0 ;  /* 0x000000013f057887 */ /* 0x000fe40008000000 */
[----:B------:R-:W-:Y:S02]  /*3750*/  USEL UR10, UR10, URZ, UP0 ;  /* 0x0000003f0a0a7287 */ /* 0x000fe40008000000 */
[----:B------:R-:W-:-:S06]  /*3760*/  ULOP3.LUT UR5, UR49, UR5, URZ, 0x3c, !UPT ;  /* 0x0000000531057292 */ /* 0x000fcc000f8e3c3f */
[----:B-1-34-:R-:W-:Y:S01]  /*3770*/  MOV R0, UR5 ;  /* 0x0000000500007c02 */ /* 0x01afe20008000f00 */
[----:B------:R-:W-:-:S06]  /*3780*/  UMOV UR5, 0x1 ;  /* 0x0000000100057882 */ /* 0x000fcc0000000000 */
.L_x_21:
[----:B------:R-:W-:-:S04]  /*3790*/  UISETP.LT.AND UP0, UPT, UR58, 0x1, UPT ;  /* 0x000000013a00788c */ /* 0x000fc8000bf01270 */
[----:B------:R-:W-:-:S04]  /*37a0*/  USEL UR6, UR58, 0x1, UP0 ;  /* 0x000000013a067887 */ /* 0x000fc80008000000 */
[----:B------:R-:W-:-:S04]  /*37b0*/  UIADD3 UR6, UR58, -UR6, URZ ;  /* 0x800000063a067290 */ /* 0x000fc8000fffe03f */
[----:B------:R-:W-:-:S06]  /*37c0*/  UISETP.GE.AND UP0, UPT, UR6, 0x1, UPT ;  /* 0x000000010600788c */ /* 0x000fcc000bf06270 */
[----:B------:R-:W-:-:S13]  /*37d0*/  PLOP3.LUT P0, PT, PT, PT, UP0, 0x80, 0x0 ;  /* 0x000000000000781c */ /* 0x000fda0003f0f008 */
[----:B------:R-:W-:Y:S05]  /*37e0*/  @!P0 BRA `(.L_x_27) ;  /* 0x0000001000948947 */ /* 0x000fea0003800000 */
[----:B------:R-:W-:Y:S01]  /*37f0*/  UMOV UR11, UR6 ;  /* 0x00000006000b7c82 */ /* 0x000fe20008000000 */
[----:B------:R-:W-:Y:S01]  /*3800*/  UMOV UR12, UR36 ;  /* 0x00000024000c7c82 */ /* 0x000fe20008000000 */
[----:B------:R-:W-:-:S05]  /*3810*/  ULDC UR13, c[0x0][0x50c] ;  /* 0x00014300000d7ab9 */ /* 0x000fca0000000800 */
.L_x_35:
[----:B------:R-:W-:-:S06]  /*3820*/  UISETP.NE.AND UP0, UPT, UR57, 0x3, UPT ;  /* 0x000000033900788c */ /* 0x000fcc000bf05270 */
[----:B------:R-:W-:-:S13]  /*3830*/  PLOP3.LUT P1, PT, PT, PT, UP0, 0x80, 0x0 ;  /* 0x000000000000781c */ /* 0x000fda0003f2f008 */
[----:B------:R-:W-:Y:S05]  /*3840*/  @!P1 BRA `(.L_x_28) ;  /* 0x0000000000049947 */ /* 0x000fea0003800000 */
[----:B------:R-:W-:Y:S01]  /*3850*/  BPT.TRAP 0x1 ;  /* 0x000000040000795c */ /* 0x000fe20000300000 */
.L_x_28:
[----:B------:R-:W-:Y:S01]  /*3860*/  ULEA UR6, UR10, UR44, 0x3 ;  /* 0x0000002c0a067291 */ /* 0x000fe2000f8e183f */
[----:B------:R-:W-:-:S08]  /*3870*/  SHF.L.U32 R3, R0, 0x1f, RZ ;  /* 0x0000001f00037819 */ /* 0x000fd000000006ff */
[----:B------:R1:W3:Y:S01]  /*3880*/  SYNCS.PHASECHK.TRANS64.TRYWAIT P0, [UR6], R3 ;  /* 0x00000003ff0075a7 */ /* 0x0002e20008000146 */
[----:B------:R-:W-:Y:S05]  /*3890*/  @!P1 BRA `(.L_x_29) ;  /* 0x0000000000049947 */ /* 0x000fea0003800000 */
[----:B------:R-:W-:Y:S01]  /*38a0*/  BPT.TRAP 0x1 ;  /* 0x000000040000795c */ /* 0x000fe20000300000 */
.L_x_29:
[----:B---3--:R-:W-:Y:S05]  /*38b0*/  @P0 BRA `(.L_x_30) ;  /* 0x0000000000080947 */ /* 0x008fea0003800000 */
[----:B------:R-:W3:Y:S02]  /*38c0*/  SYNCS.PHASECHK.TRANS64.TRYWAIT P0, [UR6], R3 ;  /* 0x00000003ff0075a7 */ /* 0x000ee40008000146 */
[----:B---3--:R-:W-:Y:S05]  /*38d0*/  @!P0 BRA `(.L_x_31) ;  /* 0x000000b800288947 */ /* 0x008fea0003800000 */
.L_x_30:
[----:B------:R-:W-:Y:S01]  /*38e0*/  UIADD3 UR6, UR44, 0x16200, URZ ;  /* 0x000162002c067890 */ /* 0x000fe2000fffe03f */
[----:B------:R-:W-:Y:S01]  /*38f0*/  WARPGROUP.ARRIVE ;  /* 0x00000000000079c5 */ /* 0x000fe20000000000 */
[----:B------:R-:W-:Y:S02]  /*3900*/  UISETP.NE.AND UP0, UPT, UR4, URZ, UPT ;  /* 0x0000003f0400728c */ /* 0x000fe4000bf05270 */
[----:B------:R-:W-:Y:S02]  /*3910*/  USHF.R.U32.HI UR6, URZ, 0x4, UR6 ;  /* 0x000000043f067899 */ /* 0x000fe40008011606 */
[----:B------:R-:W-:Y:S02]  /*3920*/  USEL UR5, UR5, URZ, !UP0 ;  /* 0x0000003f05057287 */ /* 0x000fe4000c000000 */
[----:B------:R-:W-:Y:S02]  /*3930*/  ULOP3.LUT UR6, UR6, 0x3fff, URZ, 0xc0, !UPT ;  /* 0x00003fff06067892 */ /* 0x000fe4000f8ec03f */
[----:B------:R-:W-:-:S02]  /*3940*/  ULOP3.LUT UR4, UR9, 0x10000, URZ, 0xfc, !UPT ;  /* 0x0001000009047892 */ /* 0x000fc4000f8efc3f */
[----:B------:R-:W-:Y:S02]  /*3950*/  ULOP3.LUT UR6, UR6, 0x10000, URZ, 0xfc, !UPT ;  /* 0x0001000006067892 */ /* 0x000fe4000f8efc3f */
[----:B------:R-:W-:Y:S02]  /*3960*/  UISETP.NE.U32.AND UP0, UPT, UR5, URZ, UPT ;  /* 0x0000003f0500728c */ /* 0x000fe4000bf05070 */
[----:B------:R-:W-:Y:S02]  /*3970*/  ULEA UR4, UR10, UR4, 0x9 ;  /* 0x000000040a047291 */ /* 0x000fe4000f8e483f */
[----:B------:R-:W-:Y:S01]  /*3980*/  ULEA UR6, UR10, UR6, 0xa ;  /* 0x000000060a067291 */ /* 0x000fe2000f8e503f */
[----:B------:R-:W-:Y:S01]  /*3990*/  UMOV UR5, 0x80000020 ;  /* 0x8000002000057882 */ /* 0x000fe20000000000 */
[----:B------:R-:W-:Y:S01]  /*39a0*/  UMOV UR7, 0x80000020 ;  /* 0x8000002000077882 */ /* 0x000fe20000000000 */
[----:B------:R-:W-:-:S06]  /*39b0*/  UIADD3 UR8, UR8, 0x2, URZ ;  /* 0x0000000208087890 */ /* 0x000fcc000fffe03f */
[----:B------:R-:W-:Y:S01]  /*39c0*/  QGMMA.64x256x32.F32.E4M3.E4M3 R24, gdesc[UR4], R24, UP0, gsb0 ;  /* 0x03e00000041879f3 */ /* 0x000fe2000b800818 */
[----:B------:R-:W-:Y:S02]  /*39d0*/  UIADD3 UR4, UR4, 0x2, URZ ;  /* 0x0000000204047890 */ /* 0x000fe4000fffe03f */
[----:B------:R-:W-:Y:S01]  /*39e0*/  UIADD3 UR6, UR6, 0x2, URZ ;  /* 0x0000000206067890 */ /* 0x000fe2000fffe03f */
[----:B------:R-:W-:Y:S01]  /*39f0*/  UMOV UR5, 0x80000020 ;  /* 0x8000002000057882 */ /* 0x000fe20000000000 */
[----:B------:R-:W-:Y:S01]  /*3a00*/  UMOV UR7, 0x80000020 ;  /* 0x8000002000077882 */ /* 0x000fe20000000000 */
[----:B------:R-:W-:Y:S01]  /*3a10*/  UISETP.NE.AND UP0, UPT, UR8, UR13, UPT ;  /* 0x0000000d0800728c */ /* 0x000fe2000bf05270 */
[----:B------:R-:W-:Y:S02]  /*3a20*/  WARPGROUP.DEPBAR.LE gsb0, 0x0 ;  /* 0x00008000000079c5 */ /* 0x000fe40000010000 */
[----:B------:R-:W-:-:S15]  /*3a30*/  WARPGROUP.ARRIVE ;  /* 0x00000000000079c5 */ /* 0x000fde0000000000 */
[----:B------:R-:W-:-:S04]  /*3a40*/  NOP ;  /* 0x0000000000007918 */ /* 0x000fc80000000000 */
[----:B------:R-:W-:Y:S01]  /*3a50*/  QGMMA.64x256x32.F32.E4M3.E4M3 R24, gdesc[UR4], R24, gsb0 ;  /* 0x03e00000041879f3 */ /* 0x000fe20008000818 */
[----:B------:R-:W-:-:S06]  /*3a60*/  USEL UR4, URZ, 0x1, UP0 ;  /* 0x000000013f047887 */ /* 0x000fcc0008000000 */
[----:B------:R-:W-:Y:S01]  /*3a70*/  ISETP.NE.AND P0, PT, RZ, UR4, PT ;  /* 0x00000004ff007c0c */ /* 0x000fe2000bf05270 */
[----:B------:R-:W-:-:S12]  /*3a80*/  WARPGROUP.DEPBAR.LE gsb0, 0x0 ;  /* 0x00008000000079c5 */ /* 0x000fd80000010000 */
[----:B------:R-:W-:Y:S05]  /*3a90*/  @!P0 BRA `(.L_x_32) ;  /* 0x0000000c007c8947 */ /* 0x000fea0003800000 */
[----:B------:R-:W4:Y:S04]  /*3aa0*/  LDL.LU R14, [R1] ;  /* 0x00000000010e7983 */ /* 0x000f280000300800 */
[----:B------:R-:W2:Y:S04]  /*3ab0*/  LDL.LU R13, [R1+0x4] ;  /* 0x00000400010d7983 */ /* 0x000ea80000300800 */
        /* <DEDUP_REMOVED lines=8> */
[----:B---3--:R-:W3:Y:S01]  /*3b40*/  LDL.LU R4, [R1+0x28] ;  /* 0x0000280001047983 */ /* 0x008ee20000300800 */
[----:B------:R-:W-:-:S01]  /*3b50*/  FADD R227, R24, R227 ;  /* 0x000000e318e37221 */ /* 0x000fc20000000000 */
[----:B------:R-:W-:Y:S01]  /*3b60*/  FADD R226, R25, R226 ;  /* 0x000000e219e27221 */ /* 0x000fe20000000000 */
[----:B------:R-:W-:-:S01]  /*3b70*/  FADD R225, R26, R225 ;  /* 0x000000e11ae17221 */ /* 0x000fc20000000000 */
[----:B------:R-:W-:Y:S01]  /*3b80*/  STL [R1+0xe8], R2 ;  /* 0x0000e80201007387 */ /* 0x000fe20000100800 */
[----:B------:R-:W-:-:S01]  /*3b90*/  FADD R224, R27, R224 ;  /* 0x000000e01be07221 */ /* 0x000fc20000000000 */
[----:B------:R-:W-:Y:S01]  /*3ba0*/  FADD R223, R28, R223 ;  /* 0x000000df1cdf7221 */ /* 0x000fe20000000000 */
[----:B------:R-:W-:-:S01]  /*3bb0*/  FADD R222, R29, R222 ;  /* 0x000000de1dde7221 */ /* 0x000fc20000000000 */
[----:B------:R-:W-:Y:S01]  /*3bc0*/  STL [R1+0xe4], R0 ;  /* 0x0000e40001007387 */ /* 0x000fe20000100800 */
[----:B------:R-:W-:-:S01]  /*3bd0*/  FADD R221, R30, R221 ;  /* 0x000000dd1edd7221 */ /* 0x000fc20000000000 */
[----:B------:R-:W-:Y:S01]  /*3be0*/  FADD R220, R31, R220 ;  /* 0x000000dc1fdc7221 */ /* 0x000fe20000000000 */
        /* <DEDUP_REMOVED lines=75> */
[----:B----4-:R-:W-:Y:S01]  /*40a0*/  FADD R14, R107, R14 ;  /* 0x0000000e6b0e7221 */ /* 0x010fe20000000000 */
[----:B--2---:R-:W-:-:S04]  /*40b0*/  FADD R13, R108, R13 ;  /* 0x0000000d6c0d7221 */ /* 0x004fc80000000000 */
[----:B------:R2:W-:Y:S01]  /*40c0*/  STL [R1], R14 ;  /* 0x0000000e01007387 */ /* 0x0005e20000100800 */
[----:B------:R-:W-:-:S03]  /*40d0*/  FADD R12, R109, R12 ;  /* 0x0000000c6d0c7221 */ /* 0x000fc60000000000 */
[----:B------:R4:W-:Y:S01]  /*40e0*/  STL [R1+0x4], R13 ;  /* 0x0000040d01007387 */ /* 0x0009e20000100800 */
        /* <DEDUP_REMOVED lines=13> */
[----:B------:R-:W4:Y:S01]  /*41c0*/  LDL.LU R21, [R1+0x2c] ;  /* 0x00002c0001157983 */ /* 0x000f220000300800 */
[----:B---3--:R-:W-:-:S03]  /*41d0*/  FADD R4, R117, R4 ;  /* 0x0000000475047221 */ /* 0x008fc60000000000 */
[----:B------:R3:W-:Y:S04]  /*41e0*/  STL [R1+0x20], R6 ;  /* 0x0000200601007387 */ /* 0x0007e80000100800 */
[----:B------:R-:W3:Y:S04]  /*41f0*/  LDL.LU R20, [R1+0x30] ;  /* 0x0000300001147983 */ /* 0x000ee80000300800 */
[----:B------:R3:W-:Y:S04]  /*4200*/  STL [R1+0x24], R5 ;  /* 0x0000240501007387 */ /* 0x0007e80000100800 */
[----:B------:R-:W3:Y:S04]  /*4210*/  LDL.LU R15, [R1+0x34] ;  /* 0x00003400010f7983 */ /* 0x000ee80000300800 */
[----:B------:R3:W-:Y:S04]  /*4220*/  STL [R1+0x28], R4 ;  /* 0x0000280401007387 */ /* 0x0007e80000100800 */
[----:B--2---:R-:W2:Y:S04]  /*4230*/  LDL.LU R14, [R1+0x38] ;  /* 0x00003800010e7983 */ /* 0x004ea80000300800 */
[----:B----4-:R-:W4:Y:S04]  /*4240*/  LDL.LU R13, [R1+0x3c] ;  /* 0x00003c00010d7983 */ /* 0x010f280000300800 */
[----:B-1----:R-:W4:Y:S04]  /*4250*/  LDL.LU R12, [R1+0x40] ;  /* 0x00004000010c7983 */ /* 0x002f280000300800 */
[----:B------:R-:W4:Y:S04]  /*4260*/  LDL.LU R11, [R1+0x44] ;  /* 0x00004400010b7983 */ /* 0x000f280000300800 */
[----:B------:R-:W4:Y:S04]  /*4270*/  LDL.LU R10, [R1+0x48] ;  /* 0x00004800010a7983 */ /* 0x000f280000300800 */
[----:B------:R-:W4:Y:S04]  /*4280*/  LDL.LU R9, [R1+0x4c] ;  /* 0x00004c0001097983 */ /* 0x000f280000300800 */
[----:B------:R-:W4:Y:S04]  /*4290*/  LDL.LU R8, [R1+0x50] ;  /* 0x0000500001087983 */ /* 0x000f280000300800 */
[----:B------:R-:W4:Y:S04]  /*42a0*/  LDL.LU R7, [R1+0x54] ;  /* 0x0000540001077983 */ /* 0x000f280000300800 */
[----:B---3--:R-:W3:Y:S04]  /*42b0*/  LDL.LU R6, [R1+0x58] ;  /* 0x0000580001067983 */ /* 0x008ee80000300800 */
[----:B------:R-:W3:Y:S04]  /*42c0*/  LDL.LU R5, [R1+0x5c] ;  /* 0x00005c0001057983 */ /* 0x000ee80000300800 */
[----:B------:R-:W3:Y:S04]  /*42d0*/  LDL.LU R4, [R1+0x60] ;  /* 0x0000600001047983 */ /* 0x000ee80000300800 */
[----:B------:R-:W3:Y:S04]  /*42e0*/  LDL.LU R3, [R1+0x64] ;  /* 0x0000640001037983 */ /* 0x000ee80000300800 */
[----:B------:R-:W3:Y:S04]  /*42f0*/  LDL.LU R2, [R1+0x68] ;  /* 0x0000680001027983 */ /* 0x000ee80000300800 */
[----:B------:R-:W3:Y:S01]  /*4300*/  LDL.LU R0, [R1+0x6c] ;  /* 0x00006c0001007983 */ /* 0x000ee20000300800 */
[----:B------:R-:W-:-:S01]  /*4310*/  FADD R21, R118, R21 ;  /* 0x0000001576157221 */ /* 0x000fc20000000000 */
[----:B------:R-:W-:-:S04]  /*4320*/  FADD R20, R119, R20 ;  /* 0x0000001477147221 */ /* 0x000fc80000000000 */
[----:B------:R-:W-:Y:S01]  /*4330*/  STL [R1+0x2c], R21 ;  /* 0x00002c1501007387 */ /* 0x000fe20000100800 */
[----:B------:R-:W-:-:S03]  /*4340*/  FADD R15, R120, R15 ;  /* 0x0000000f780f7221 */ /* 0x000fc60000000000 */
[----:B------:R-:W-:Y:S01]  /*4350*/  STL [R1+0x30], R20 ;  /* 0x0000301401007387 */ /* 0x000fe20000100800 */
[----:B--2---:R-:W-:-:S03]  /*4360*/  FADD R14, R121, R14 ;  /* 0x0000000e790e7221 */ /* 0x004fc60000000000 */
[----:B------:R-:W-:Y:S01]  /*4370*/  STL [R1+0x34], R15 ;  /* 0x0000340f01007387 */ /* 0x000fe20000100800 */
[----:B----4-:R-:W-:-:S03]  /*4380*/  FADD R13, R122, R13 ;  /* 0x0000000d7a0d7221 */ /* 0x010fc60000000000 */
[----:B------:R-:W-:Y:S01]  /*4390*/  STL [R1+0x38], R14 ;  /* 0x0000380e01007387 */ /* 0x000fe20000100800 */
[----:B------:R-:W-:-:S03]  /*43a0*/  FADD R12, R123, R12 ;  /* 0x0000000c7b0c7221 */ /* 0x000fc60000000000 */
        /* <DEDUP_REMOVED lines=11> */
[----:B---3--:R-:W-:-:S03]  /*4460*/  FADD R6, R129, R6 ;  /* 0x0000000681067221 */ /* 0x008fc60000000000 */
[----:B------:R-:W-:Y:S01]  /*4470*/  STL [R1+0x54], R7 ;  /* 0x0000540701007387 */ /* 0x000fe20000100800 */
[----:B------:R-:W-:-:S03]  /*4480*/  FADD R5, R130, R5 ;  /* 0x0000000582057221 */ /* 0x000fc60000000000 */
[----:B------:R-:W-:Y:S01]  /*4490*/  STL [R1+0x58], R6 ;  /* 0x0000580601007387 */ /* 0x000fe20000100800 */
[----:B------:R-:W-:-:S03]  /*44a0*/  FADD R4, R131, R4 ;  /* 0x0000000483047221 */ /* 0x000fc60000000000 */
[----:B------:R-:W-:Y:S01]  /*44b0*/  STL [R1+0x5c], R5 ;  /* 0x00005c0501007387 */ /* 0x000fe20000100800 */
[----:B------:R-:W-:-:S01]  /*44c0*/  FADD R3, R132, R3 ;  /* 0x0000000384037221 */ /* 0x000fc20000000000 */
[----:B------:R-:W-:Y:S02]  /*44d0*/  FADD R2, R133, R2 ;  /* 0x0000000285027221 */ /* 0x000fe40000000000 */
[----:B------:R-:W-:Y:S01]  /*44e0*/  STL [R1+0x60], R4 ;  /* 0x0000600401007387 */ /* 0x000fe20000100800 */
[----:B------:R-:W-:-:S03]  /*44f0*/  FADD R0, R134, R0 ;  /* 0x0000000086007221 */ /* 0x000fc60000000000 */
[----:B------:R1:W-:Y:S04]  /*4500*/  STL [R1+0x68], R2 ;  /* 0x0000680201007387 */ /* 0x0003e80000100800 */
[----:B------:R-:W-:Y:S04]  /*4510*/  STL [R1+0x64], R3 ;  /* 0x0000640301007387 */ /* 0x000fe80000100800 */
[----:B-1----:R-:W2:Y:S04]  /*4520*/  LDL.LU R2, [R1+0x70] ;  /* 0x0000700001027983 */ /* 0x002ea80000300800 */
[----:B------:R1:W-:Y:S04]  /*4530*/  STL [R1+0x6c], R0 ;  /* 0x00006c0001007387 */ /* 0x0003e80000100800 */
[----:B-1----:R-:W3:Y:S04]  /*4540*/  LDL.LU R0, [R1+0x74] ;  /* 0x0000740001007983 */ /* 0x002ee80000300800 */
[----:B------:R-:W4:Y:S04]  /*4550*/  LDL.LU R21, [R1+0x78] ;  /* 0x0000780001157983 */ /* 0x000f280000300800 */
        /* <DEDUP_REMOVED lines=13> */
[----:B------:R-:W4:Y:S01]  /*4630*/  LDL.LU R3, [R1+0xb0] ;  /* 0x0000b00001037983 */ /* 0x000f220000300800 */
[----:B------:R-:W-:Y:S01]  /*4640*/  UMOV UR8, URZ ;  /* 0x0000003f00087c82 */ /* 0x000fe20008000000 */
[----:B--2---:R-:W-:-:S05]  /*4650*/  FADD R2, R135, R2 ;  /* 0x0000000287027221 */ /* 0x004fca0000000000 */
[----:B------:R1:W-:Y:S01]  /*4660*/  STL [R1+0x70], R2 ;  /* 0x0000700201007387 */ /* 0x0003e20000100800 */
[----:B---3--:R-:W-:-:S03]  /*4670*/  FADD R0, R136, R0 ;  /* 0x0000000088007221 */ /* 0x008fc60000000000 */
[----:B-1----:R1:W5:Y:S01]  /*4680*/  LDL.LU R2, [R1+0xe8] ;  /* 0x0000e80001027983 */ /* 0x0023620000300800 */
[----:B----4-:R-:W-:-:S03]  /*4690*/  FADD R21, R137, R21 ;  /* 0x0000001589157221 */ /* 0x010fc60000000000 */
[----:B------:R2:W-:Y:S01]  /*46a0*/  STL [R1+0x74], R0 ;  /* 0x0000740001007387 */ /* 0x0005e20000100800 */
[----:B------:R-:W-:-:S01]  /*46b0*/  FADD R20, R138, R20 ;  /* 0x000000148a147221 */ /* 0x000fc20000000000 */
[----:B------:R-:W-:Y:S02]  /*46c0*/  FADD R15, R139, R15 ;  /* 0x0000000f8b0f7221 */ /* 0x000fe40000000000 */
[----:B--2---:R1:W5:Y:S01]  /*46d0*/  LDL.LU R0, [R1+0xe4] ;  /* 0x0000e40001007983 */ /* 0x0043620000300800 */
        /* <DEDUP_REMOVED lines=20> */
[----:B------:R-:W-:-:S01]  /*4820*/  FADD R4, R150, R4 ;  /* 0x0000000496047221 */ /* 0x000fc20000000000 */
[----:B------:R-:W-:Y:S02]  /*4830*/  FADD R3, R3, R151 ;  /* 0x0000009703037221 */ /* 0x000fe40000000000 */
[----:B------:R1:W-:Y:S04]  /*4840*/  STL [R1+0xa0], R7 ;  /* 0x0000a00701007387 */ /* 0x0003e80000100800 */
[----:B------:R1:W-:Y:S04]  /*4850*/  STL [R1+0xa4], R6 ;  /* 0x0000a40601007387 */ /* 0x0003e80000100800 */
[----:B------:R1:W-:Y:S04]  /*4860*/  STL [R1+0xa8], R5 ;  /* 0x0000a80501007387 */ /* 0x0003e80000100800 */
[----:B------:R1:W-:Y:S04]  /*4870*/  STL [R1+0xb0], R3 ;  /* 0x0000b00301007387 */ /* 0x0003e80000100800 */
[----:B------:R1:W-:Y:S02]  /*4880*/  STL [R1+0xac], R4 ;  /* 0x0000ac0401007387 */ /* 0x0003e40000100800 */
.L_x_32:
[----:B------:R-:W-:Y:S05]  /*4890*/  @!P1 BRA `(.L_x_33) ;  /* 0x0000000000049947 */ /* 0x000fea0003800000 */
[----:B------:R-:W-:Y:S01]  /*48a0*/  BPT.TRAP 0x1 ;  /* 0x000000040000795c */ /* 0x000fe20000300000 */
.L_x_33:
[----:B-1-3--:R-:W3:Y:S04]  /*48b0*/  LDL R3, [R1+0xc0] ;  /* 0x0000c00001037983 */ /* 0x00aee80000100800 */
[----:B------:R-:W4:Y:S01]  /*48c0*/  LDL R4, [R1+0xc4] ;  /* 0x0000c40001047983 */ /* 0x000f220000100800 */
[----:B------:R-:W-:Y:S01]  /*48d0*/  UISETP.GT.U32.AND UP0, UPT, UR45, 0x1, UPT ;  /* 0x000000012d00788c */ /* 0x000fe2000bf04070 */
[----:B---3--:R-:W-:Y:S01]  /*48e0*/  ISETP.NE.AND P0, PT, R3, RZ, PT ;  /* 0x000000ff0300720c */ /* 0x008fe20003f05270 */
[----:B------:R-:W-:-:S12]  /*48f0*/  IMAD.U32 R3, RZ, RZ, UR12 ;  /* 0x0000000cff037e24 */ /* 0x000fd8000f8e00ff */
[----:B------:R-:W-:-:S04]  /*4900*/  @P0 LEA R3, R3, UR44, 0x3 ;  /* 0x0000002c03030c11 */ /* 0x000fc8000f8e18ff */
[----:B------:R-:W-:-:S04]  /*4910*/  @P0 IADD3 R3, R3, 0x40, RZ ;  /* 0x0000004003030810 */ /* 0x000fc80007ffe0ff */
[----:B----4-:R-:W-:-:S04]  /*4920*/  @P0 PRMT R3, R4, 0x654, R3 ;  /* 0x0000065404030816 */ /* 0x010fc80000000003 */
[----:B------:R1:W-:Y:S01]  /*4930*/  @P0 SYNCS.ARRIVE.TRANS64.RED.A1T0 RZ, [R3+URZ], RZ ;  /* 0x000000ff03ff09a7 */ /* 0x0003e2000810043f */
[----:B------:R-:W-:-:S13]  /*4940*/  PLOP3.LUT P0, PT, PT, PT, UP0, 0x80, 0x0 ;  /* 0x000000000000781c */ /* 0x000fda0003f0f008 */
[----:B-1----:R-:W-:Y:S05]  /*4950*/  @P0 BRA `(.L_x_34) ;  /* 0x0000000000040947 */ /* 0x002fea0003800000 */
[----:B------:R-:W-:Y:S01]  /*4960*/  BPT.TRAP 0x1 ;  /* 0x000000040000795c */ /* 0x000fe20000300000 */
.L_x_34:
[----:B------:R-:W-:Y:S02]  /*4970*/  UISETP.GT.AND UP2, UPT, UR11, 0x1, UPT ;  /* 0x000000010b00788c */ /* 0x000fe4000bf44270 */
[----:B------:R-:W-:Y:S02]  /*4980*/  UIADD3 UR10, UR10, 0x1, URZ ;  /* 0x000000010a0a7890 */ /* 0x000fe4000fffe03f */
[----:B------:R-:W-:Y:S02]  /*4990*/  UIADD3 UR12, UR12, 0x1, URZ ;  /* 0x000000010c0c7890 */ /* 0x000fe4000fffe03f */
[----:B------:R-:W-:Y:S01]  /*49a0*/  PLOP3.LUT P0, PT, PT, PT, UP2, 0x80, 0x0 ;  /* 0x000000000000781c */ /* 0x000fe20003f0f028 */
[----:B------:R-:W-:Y:S02]  /*49b0*/  UISETP.NE.AND UP0, UPT, UR10, 0x8, UPT ;  /* 0x000000080a00788c */ /* 0x000fe4000bf05270 */
[----:B------:R-:W-:Y:S02]  /*49c0*/  UISETP.NE.AND UP1, UPT, UR12, 0x8, UPT ;  /* 0x000000080c00788c */ /* 0x000fe4000bf25270 */
[----:B------:R-:W-:-:S02]  /*49d0*/  USEL UR5, URZ, 0x1, UP0 ;  /* 0x000000013f057887 */ /* 0x000fc40008000000 */
[----:B------:R-:W-:Y:S02]  /*49e0*/  UIADD3 UR11, UR11, -0x1, URZ ;  /* 0xffffffff0b0b7890 */ /* 0x000fe4000fffe03f */
[----:B------:R-:W-:Y:S02]  /*49f0*/  USEL UR10, UR10, URZ, UP0 ;  /* 0x0000003f0a0a7287 */ /* 0x000fe40008000000 */
[----:B-----5:R-:W-:Y:S01]  /*4a00*/  LOP3.LUT R0, R0, UR5, RZ, 0x3c, !PT ;  /* 0x0000000500007c12 */ /* 0x020fe2000f8e3cff */
[----:B------:R-:W-:Y:S01]  /*4a10*/  USEL UR12, UR12, URZ, UP1 ;  /* 0x0000003f0c0c7287 */ /* 0x000fe20008800000 */
[----:B------:R-:W-:Y:S01]  /*4a20*/  UMOV UR5, 0x1 ;  /* 0x0000000100057882 */ /* 0x000fe20000000000 */
[----:B------:R-:W-:Y:S10]  /*4a30*/  @P0 BRA `(.L_x_35) ;  /* 0xffffffec00780947 */ /* 0x000ff4000383ffff */
.L_x_27:
[----:B------:R-:W-:-:S04]  /*4a40*/  UISETP.NE.AND UP0, UPT, UR8, URZ, UPT ;  /* 0x0000003f0800728c */ /* 0x000fc8000bf05270 */
[----:B------:R-:W-:-:S06]  /*4a50*/  USEL UR4, URZ, 0x1, !UP0 ;  /* 0x000000013f047887 */ /* 0x000fcc000c000000 */
[----:B------:R-:W-:-:S13]  /*4a60*/  ISETP.NE.AND P0, PT, RZ, UR4, PT ;  /* 0x00000004ff007c0c */ /* 0x000fda000bf05270 */
[----:B------:R-:W-:Y:S05]  /*4a70*/  @!P0 BRA `(.L_x_36) ;  /* 0x0000000c00688947 */ /* 0x000fea0003800000 */
[----:B------:R-:W3:Y:S04]  /*4a80*/  LDL.LU R3, [R1+0xb0] ;  /* 0x0000b00001037983 */ /* 0x000ee80000300800 */
[----:B------:R-:W4:Y:S04]  /*4a90*/  LDL.LU R4, [R1+0xac] ;  /* 0x0000ac0001047983 */ /* 0x000f280000300800 */
[----:B------:R-:W2:Y:S04]  /*4aa0*/  LDL.LU R5, [R1+0xa8] ;  /* 0x0000a80001057983 */ /* 0x000ea80000300800 */
        /* <DEDUP_REMOVED lines=8> */
[----:B------:R-:W2:Y:S01]  /*4b30*/  LDL.LU R14, [R1+0x84] ;  /* 0x00008400010e7983 */ /* 0x000ea20000300800 */
[----:B------:R-:W-:-:S03]  /*4b40*/  FADD R227, R24, R227 ;  /* 0x000000e318e37221 */ /* 0x000fc60000000000 */
[----:B------:R-:W3:Y:S01]  /*4b50*/  LDL.LU R0, [R1+0x28] ;  /* 0x0000280001007983 */ /* 0x000ee20000300800 */
[----:B------:R-:W-:-:S03]  /*4b60*/  FADD R226, R25, R226 ;  /* 0x000000e219e27221 */ /* 0x000fc60000000000 */
[----:B------:R-:W4:Y:S01]  /*4b70*/  LDL.LU R21, [R1+0x2c] ;  /* 0x00002c0001157983 */ /* 0x000f220000300800 */
[----:B------:R-:W-:-:S03]  /*4b80*/  FADD R225, R26, R225 ;  /* 0x000000e11ae17221 */ /* 0x000fc60000000000 */
[----:B------:R-:W2:Y:S01]  /*4b90*/  LDL.LU R20, [R1+0x30] ;  /* 0x0000300001147983 */ /* 0x000ea20000300800 */
        /* <DEDUP_REMOVED lines=13> */
[----:B------:R-:W2:Y:S04]  /*4c70*/  LDL.LU R29, [R1+0x10] ;  /* 0x00001000011d7983 */ /* 0x000ea80000300800 */
[----:B------:R-:W2:Y:S04]  /*4c80*/  LDL.LU R30, [R1+0xc] ;  /* 0x00000c00011e7983 */ /* 0x000ea80000300800 */
[----:B------:R-:W2:Y:S04]  /*4c90*/  LDL.LU R31, [R1+0x8] ;  /* 0x00000800011f7983 */ /* 0x000ea80000300800 */
[----:B------:R-:W2:Y:S04]  /*4ca0*/  LDL.LU R32, [R1+0x4] ;  /* 0x0000040001207983 */ /* 0x000ea80000300800 */
[----:B------:R-:W2:Y:S01]  /*4cb0*/  LDL.LU R33, [R1] ;  /* 0x0000000001217983 */ /* 0x000ea20000300800 */
[----:B------:R-:W-:Y:S01]  /*4cc0*/  FADD R213, R38, R213 ;  /* 0x000000d526d57221 */ /* 0x000fe20000000000 */
        /* <DEDUP_REMOVED lines=72> */
[----:B---3--:R-:W-:Y:S01]  /*5150*/  FADD R0, R117, R0 ;  /* 0x0000000075007221 */ /* 0x008fe20000000000 */
[----:B----4-:R-:W-:Y:S01]  /*5160*/  FADD R21, R118, R21 ;  /* 0x0000001576157221 */ /* 0x010fe20000000000 */
[----:B--2---:R-:W-:Y:S01]  /*5170*/  FADD R20, R119, R20 ;  /* 0x0000001477147221 */ /* 0x004fe20000000000 */
        /* <DEDUP_REMOVED lines=10> */
[----:B------:R-:W-:-:S05]  /*5220*/  FADD R33, R107, R33 ;  /* 0x000000216b217221 */ /* 0x000fca0000000000 */
[----:B------:R1:W-:Y:S04]  /*5230*/  STL [R1], R33 ;  /* 0x0000002101007387 */ /* 0x0003e80000100800 */
[----:B------:R2:W-:Y:S04]  /*5240*/  STL [R1+0x4], R32 ;  /* 0x0000042001007387 */ /* 0x0005e80000100800 */
        /* <DEDUP_REMOVED lines=12> */
[----:B------:R-:W4:Y:S04]  /*5310*/  LDL.LU R38, [R1+0x38] ;  /* 0x0000380001267983 */ /* 0x000f280000300800 */
[----:B------:R-:W4:Y:S04]  /*5320*/  LDL.LU R37, [R1+0x3c] ;  /* 0x00003c0001257983 */ /* 0x000f280000300800 */
[----:B------:R-:W4:Y:S04]  /*5330*/  LDL.LU R36, [R1+0x40] ;  /* 0x0000400001247983 */ /* 0x000f280000300800 */
[----:B------:R-:W4:Y:S04]  /*5340*/  LDL.LU R35, [R1+0x44] ;  /* 0x0000440001237983 */ /* 0x000f280000300800 */
[----:B------:R-:W4:Y:S04]  /*5350*/  LDL.LU R34, [R1+0x48] ;  /* 0x0000480001227983 */ /* 0x000f280000300800 */
[----:B-1----:R-:W4:Y:S04]  /*5360*/  LDL.LU R33, [R1+0x4c] ;  /* 0x00004c0001217983 */ /* 0x002f280000300800 */
[----:B--2---:R-:W2:Y:S04]  /*5370*/  LDL.LU R32, [R1+0x50] ;  /* 0x0000500001207983 */ /* 0x004ea80000300800 */
[----:B---3--:R-:W3:Y:S04]  /*5380*/  LDL.LU R31, [R1+0x54] ;  /* 0x00005400011f7983 */ /* 0x008ee80000300800 */
[----:B----4-:R-:W4:Y:S04]  /*5390*/  LDL.LU R30, [R1+0x58] ;  /* 0x00005800011e7983 */ /* 0x010f280000300800 */
        /* <DEDUP_REMOVED lines=23> */
[----:B------:R-:W-:-:S04]  /*5510*/  FADD R37, R122, R37 ;  /* 0x000000257a257221 */ /* 0x000fc80000000000 */
        /* <DEDUP_REMOVED lines=9> */
[----:B--2---:R-:W-:-:S03]  /*55b0*/  FADD R32, R127, R32 ;  /* 0x000000207f207221 */ /* 0x004fc60000000000 */
[----:B------:R1:W-:Y:S01]  /*55c0*/  STL [R1+0x4c], R33 ;  /* 0x00004c2101007387 */ /* 0x0003e20000100800 */
[----:B---3--:R-:W-:-:S03]  /*55d0*/  FADD R31, R128, R31 ;  /* 0x0000001f801f7221 */ /* 0x008fc60000000000 */
[----:B------:R1:W-:Y:S01]  /*55e0*/  STL [R1+0x50], R32 ;  /* 0x0000502001007387 */ /* 0x0003e20000100800 */
[----:B----4-:R-:W-:-:S03]  /*55f0*/  FADD R30, R129, R30 ;  /* 0x0000001e811e7221 */ /* 0x010fc60000000000 */
        /* <DEDUP_REMOVED lines=33> */
[----:B------:R1:W-:Y:S02]  /*5810*/  STL [R1+0xac], R4 ;  /* 0x0000ac0401007387 */ /* 0x0003e40000100800 */
.L_x_36:
[----:B-1----:R-:W1:Y:S02]  /*5820*/  LDC R0, c[0x0][0x28c] ;  /* 0x0000a300ff007b82 */ /* 0x002e640000000800 */
[----:B-1----:R-:W-:-:S13]  /*5830*/  ISETP.GE.AND P0, PT, R0, 0x1, PT ;  /* 0x000000010000780c */ /* 0x002fda0003f06270 */
[----:B------:R-:W-:Y:S05]  /*5840*/  @!P0 BRA `(.L_x_37) ;  /* 0x00000000005c8947 */ /* 0x000fea0003800000 */
[----:B------:R-:W-:-:S06]  /*5850*/  UISETP.NE.AND UP0, UPT, UR57, 0x3, UPT ;  /* 0x000000033900788c */ /* 0x000fcc000bf05270 */
[----:B------:R-:W-:-:S13]  /*5860*/  PLOP3.LUT P0, PT, PT, PT, UP0, 0x80, 0x0 ;  /* 0x000000000000781c */ /* 0x000fda0003f0f008 */
[----:B------:R-:W-:Y:S05]  /*5870*/  @!P0 BRA `(.L_x_38) ;  /* 0x0000000000048947 */ /* 0x000fea0003800000 */
[----:B------:R-:W-:Y:S01]  /*5880*/  BPT.TRAP 0x1 ;  /* 0x000000040000795c */ /* 0x000fe20000300000 */
.L_x_38:
[----:B------:R-:W3:Y:S04]  /*5890*/  LDL R0, [R1+0xc0] ;  /* 0x0000c00001007983 */ /* 0x000ee80000100800 */
[----:B------:R-:W4:Y:S01]  /*58a0*/  LDL R3, [R1+0xc4] ;  /* 0x0000c40001037983 */ /* 0x000f220000100800 */
[----:B------:R-:W-:Y:S01]  /*58b0*/  UISETP.LT.AND UP1, UPT, UR58, 0x1, UPT ;  /* 0x000000013a00788c */ /* 0x000fe2000bf21270 */
[----:B---3--:R-:W-:-:S13]  /*58c0*/  ISETP.NE.AND P0, PT, R0, RZ, PT ;  /* 0x000000ff0000720c */ /* 0x008fda0003f05270 */
[----:B------:R-:W-:-:S05]  /*58d0*/  VOTEU.ANY UP0, P0 ;  /* 0x00000000003f7886 */ /* 0x000fca0000000100 */
[----:B------:R-:W-:-:S04]  /*58e0*/  @UP0 USEL UR4, UR58, 0x1, UP1 ;  /* 0x000000013a040887 */ /* 0x000fc80008800000 */
[----:B------:R-:W-:-:S06]  /*58f0*/  @UP0 UIADD3 UR4, UR36, UR58, -UR4 ;  /* 0x0000003a24040290 */ /* 0x000fcc000fffe804 */
[----:B------:R-:W-:Y:S01]  /*5900*/  MOV R0, UR4 ;  /* 0x0000000400007c02 */ /* 0x000fe20008000f00 */
[----:B----4-:R-:W-:-:S04]  /*5910*/  IMAD.MOV.U32 R4, RZ, RZ, R3 ;  /* 0x000000ffff047224 */ /* 0x010fc800078e0003 */
[----:B------:R-:W-:Y:S01]  /*5920*/  @P0 IMAD.SHL.U32 R0, R0, 0x8, RZ ;  /* 0x0000000800000824 */ /* 0x000fe200078e00ff */
[----:B------:R-:W-:-:S04]  /*5930*/  MOV R3, UR44 ;  /* 0x0000002c00037c02 */ /* 0x000fc80008000f00 */
[----:B------:R-:W-:Y:S01]  /*5940*/  @P0 LOP3.LUT R0, R0, 0x38, RZ, 0xc0, !PT ;  /* 0x0000003800000812 */ /* 0x000fe200078ec0ff */
[----:B------:R-:W-:-:S03]  /*5950*/  UISETP.GT.U32.AND UP0, UPT, UR45, 0x1, UPT ;  /* 0x000000012d00788c */ /* 0x000fc6000bf04070 */
[----:B------:R-:W-:-:S04]  /*5960*/  @P0 IADD3 R0, R3, 0x40, R0 ;  /* 0x0000004003000810 */ /* 0x000fc80007ffe000 */
[----:B------:R-:W-:-:S04]  /*5970*/  @P0 PRMT R0, R4, 0x654, R0 ;  /* 0x0000065404000816 */ /* 0x000fc80000000000 */
[----:B------:R1:W-:Y:S01]  /*5980*/  @P0 SYNCS.ARRIVE.TRANS64.RED.A1T0 RZ, [R0+URZ], RZ ;  /* 0x000000ff00ff09a7 */ /* 0x0003e2000810043f */
[----:B------:R-:W-:-:S13]  /*5990*/  PLOP3.LUT P0, PT, PT, PT, UP0, 0x80, 0x0 ;  /* 0x000000000000781c */ /* 0x000fda0003f0f008 */
[----:B-1----:R-:W-:Y:S05]  /*59a0*/  @P0 BRA `(.L_x_37) ;  /* 0x0000000000040947 */ /* 0x002fea0003800000 */
[----:B------:R-:W-:Y:S01]  /*59b0*/  BPT.TRAP 0x1 ;  /* 0x000000040000795c */ /* 0x000fe20000300000 */
.L_x_37:
[----:B------:R-:W3:Y:S01]  /*59c0*/  LDL R24, [R1+0xe0] ;  /* 0x0000e00001187983 */ /* 0x000ee20000100800 */
[----:B------:R-:W-:Y:S02]  /*59d0*/  UIADD3 UR4, UR44, 0x100, URZ ;  /* 0x000001002c047890 */ /* 0x000fe4000fffe03f */
[----:B------:R-:W-:Y:S02]  /*59e0*/  USHF.L.U32 UR41, UR59, 0x8, URZ ;  /* 0x000000083b297899 */ /* 0x000fe4000800063f */
[----:B------:R-:W-:-:S06]  /*59f0*/  ULOP3.LUT UP0, URZ, UR4, 0x9f, URZ, 0xc0, !UPT ;  /* 0x0000009f043f7892 */ /* 0x000fcc000f80c03f */
[----:B------:R-:W-:Y:S02]  /*5a00*/  PLOP3.LUT P0, PT, PT, PT, UP0, 0x80, 0x0 ;  /* 0x000000000000781c */ /* 0x000fe40003f0f008 */
[----:B---3--:R-:W-:-:S13]  /*5a10*/  R2UR UR42, R24 ;  /* 0x00000000182a72ca */ /* 0x008fda00000e0000 */
[----:B------:R-:W-:Y:S01]  /*5a20*/  USHF.L.U32 UR42, UR42, 0x7, URZ ;  /* 0x000000072a2a7899 */ /* 0x000fe2000800063f */
[----:B------:R-:W-:Y:S11]  /*5a30*/  @!P0 BRA `(.L_x_39) ;  /* 0x0000000000408947 */ /* 0x000ff60003800000 */
[----:B------:R-:W-:Y:S01]  /*5a40*/  MOV R14, 0x0 ;  /* 0x00000000000e7802 */ /* 0x000fe20000000f00 */
[----:B------:R-:W-:Y:S01]  /*5a50*/  ULDC.64 UR4, c[0x4][0x70] ;  /* 0x01001c0000047ab9 */ /* 0x000fe20000000a00 */
[----:B------:R-:W-:Y:S01]  /*5a60*/  ULDC.64 UR6, c[0x4][0x8] ;  /* 0x0100020000067ab9 */ /* 0x000fe20000000a00 */
[----:B------:R-:W-:Y:S01]  /*5a70*/  IMAD.U32 R4, RZ, RZ, UR4 ;  /* 0x00000004ff047e24 */ /* 0x000fe2000f8e00ff */
[----:B------:R-:W-:Y:S01]  /*5a80*/  MOV R5, UR5 ;  /* 0x0000000500057c02 */ /* 0x000fe20008000f00 */
[----:B------:R-:W-:Y:S01]  /*5a90*/  ULDC.64 UR4, c[0x4][0x78] ;  /* 0x01001e0000047ab9 */ /* 0x000fe20000000a00 */
[----:B------:R-:W1:Y:S01]  /*5aa0*/  LDC.64 R14, c[0x4][R14] ;  /* 0x010000000e0e7b82 */ /* 0x000e620000000a00 */
[----:B------:R-:W-:Y:S01]  /*5ab0*/  IMAD.U32 R6, RZ, RZ, UR4 ;  /* 0x00000004ff067e24 */ /* 0x000fe2000f8e00ff */
[----:B------:R-:W-:Y:S01]  /*5ac0*/  MOV R7, UR5 ;  /* 0x0000000500077c02 */ /* 0x000fe20008000f00 */
[----:B------:R-:W-:Y:S01]  /*5ad0*/  IMAD.U32 R10, RZ, RZ, UR6 ;  /* 0x00000006ff0a7e24 */ /* 0x000fe2000f8e00ff */
[----:B------:R-:W-:Y:S01]  /*5ae0*/  MOV R11, UR7 ;  /* 0x00000007000b7c02 */ /* 0x000fe20008000f00 */
[----:B------:R-:W-:Y:S01]  /*5af0*/  IMAD.MOV.U32 R8, RZ, RZ, 0x70 ;  /* 0x00000070ff087424 */ /* 0x000fe200078e00ff */
[----:B------:R-:W-:Y:S01]  /*5b00*/  MOV R12, 0x1 ;  /* 0x00000001000c7802 */ /* 0x000fe20000000f00 */
[----:B------:R-:W-:-:S07]  /*5b10*/  IMAD.MOV.U32 R13, RZ, RZ, RZ ;  /* 0x000000ffff0d7224 */ /* 0x000fce00078e00ff */
[----:B------:R-:W-:-:S07]  /*5b20*/  LEPC R20, `(.L_x_39) ;  /* 0x000000001014794e */ /* 0x000fce0000000000 */
[----:B-12--5:R-:W-:Y:S05]  /*5b30*/  CALL.ABS.NOINC R14 ;  /* 0x000000000e007343 */ /* 0x026fea0003c00000 */
.L_x_39:
[----:B------:R-:W-:-:S04]  /*5b40*/  UIADD3 UR4, UR44, 0x4100, URZ ;  /* 0x000041002c047890 */ /* 0x000fc8000fffe03f */
[----:B------:R-:W-:-:S06]  /*5b50*/  ULOP3.LUT UP0, URZ, UR4, 0x9f, URZ, 0xc0, !UPT ;  /* 0x0000009f043f7892 */ /* 0x000fcc000f80c03f */
[----:B------:R-:W-:-:S13]  /*5b60*/  PLOP3.LUT P0, PT, PT, PT, UP0, 0x80, 0x0 ;  /* 0x000000000000781c */ /* 0x000fda0003f0f008 */
[----:B------:R-:W-:Y:S05]  /*5b70*/  @!P0 BRA `(.L_x_40) ;  /* 0x0000000000408947 */ /* 0x000fea0003800000 */
[----:B------:R-:W-:Y:S01]  /*5b80*/  MOV R14, 0x0 ;  /* 0x00000000000e7802 */ /* 0x000fe20000000f00 */
[----:B------:R-:W-:Y:S01]  /*5b90*/  ULDC.64 UR4, c[0x4][0x70] ;  /* 0x01001c0000047ab9 */ /* 0x000fe20000000a00 */
[----:B------:R-:W-:Y:S01]  /*5ba0*/  ULDC.64 UR6, c[0x4][0x78] ;  /* 0x01001e0000067ab9 */ /* 0x000fe20000000a00 */
[----:B------:R-:W-:Y:S01]  /*5bb0*/  MOV R4, UR4 ;  /* 0x0000000400047c02 */ /* 0x000fe20008000f00 */
[----:B------:R-:W-:Y:S01]  /*5bc0*/  IMAD.U32 R5, RZ, RZ, UR5 ;  /* 0x00000005ff057e24 */ /* 0x000fe2000f8e00ff */
[----:B------:R-:W-:Y:S01]  /*5bd0*/  ULDC.64 UR4, c[0x4][0x10] ;  /* 0x0100040000047ab9 */ /* 0x000fe20000000a00 */
[----:B------:R-:W1:Y:S01]  /*5be0*/  LDC.64 R14, c[0x4][R14] ;  /* 0x010000000e0e7b82 */ /* 0x000e620000000a00 */
[----:B------:R-:W-:Y:S01]  /*5bf0*/  MOV R6, UR6 ;  /* 0x0000000600067c02 */ /* 0x000fe20008000f00 */
[----:B------:R-:W-:Y:S01]  /*5c00*/  IMAD.U32 R7, RZ, RZ, UR7 ;  /* 0x00000007ff077e24 */ /* 0x000fe2000f8e00ff */
[----:B------:R-:W-:Y:S01]  /*5c10*/  MOV R10, UR4 ;  /* 0x00000004000a7c02 */ /* 0x000fe20008000f00 */
[----:B------:R-:W-:Y:S01]  /*5c20*/  IMAD.U32 R11, RZ, RZ, UR5 ;  /* 0x00000005ff0b7e24 */ /* 0x000fe2000f8e00ff */
[----:B------:R-:W-:Y:S01]  /*5c30*/  MOV R8, 0x70 ;  /* 0x0000007000087802 */ /* 0x000fe20000000f00 */
[----:B------:R-:W-:Y:S01]  /*5c40*/  IMAD.MOV.U32 R12, RZ, RZ, 0x1 ;  /* 0x00000001ff0c7424 */ /* 0x000fe200078e00ff */
[----:B------:R-:W-:-:S07]  /*5c50*/  MOV R13, RZ ;  /* 0x000000ff000d7202 */ /* 0x000fce0000000f00 */
[----:B------:R-:W-:-:S07]  /*5c60*/  LEPC R20, `(.L_x_40) ;  /* 0x000000001014794e */ /* 0x000fce0000000000 */
[----:B-12--5:R-:W-:Y:S05]  /*5c70*/  CALL.ABS.NOINC R14 ;  /* 0x000000000e007343 */ /* 0x026fea0003c00000 */
.L_x_40:
[----:B------:R-:W1:Y:S01]  /*5c80*/  S2R R20, SR_TID.X ;  /* 0x0000000000147919 */ /* 0x000e620000002100 */
[----:B------:R-:W3:Y:S01]  /*5c90*/  LDC.64 R4, c[0x0][0x590] ;  /* 0x00016400ff047b82 */ /* 0x000ee20000000a00 */
[----:B------:R-:W-:-:S07]  /*5ca0*/  ULDC UR4, c[0x0][0x284] ;  /* 0x0000a10000047ab9 */ /* 0x000fce0000000800 */
[----:B------:R-:W4:Y:S01]  /*5cb0*/  LDC R6, c[0x0][0x288] ;  /* 0x0000a200ff067b82 */ /* 0x000f220000000800 */
[----:B---3--:R-:W-:-:S04]  /*5cc0*/  ISETP.NE.U32.AND P2, PT, R4, RZ, PT ;  /* 0x000000ff0400720c */ /* 0x008fc80003f45070 */
[----:B------:R-:W-:Y:S02]  /*5cd0*/  ISETP.NE.AND.EX P2, PT, R5, RZ, PT, P2 ;  /* 0x000000ff0500720c */ /* 0x000fe40003f45320 */
[----:B-1----:R-:W-:Y:S02]  /*5ce0*/  SHF.R.U32.HI R0, RZ, 0x2, R20 ;  /* 0x00000002ff007819 */ /* 0x002fe40000011614 */
[C---:B------:R-:W-:Y:S02]  /*5cf0*/  LOP3.LUT R12, R20.reuse, 0xe0, RZ, 0xc0, !PT ;  /* 0x000000e0140c7812 */ /* 0x040fe400078ec0ff */
[----:B------:R-:W-:Y:S02]  /*5d00*/  LOP3.LUT R3, R20, 0x3, RZ, 0xc0, !PT ;  /* 0x0000000314037812 */ /* 0x000fe400078ec0ff */
[----:B------:R-:W-:Y:S02]  /*5d10*/  LOP3.LUT R13, R0, 0x7, RZ, 0xc0, !PT ;  /* 0x00000007000d7812 */ /* 0x000fe400078ec0ff */
[----:B------:R-:W-:Y:S01]  /*5d20*/  SHF.R.U32.HI R0, RZ, 0x1, R12 ;  /* 0x00000001ff007819 */ /* 0x000fe2000001160c */
[----:B----4-:R-:W-:-:S02]  /*5d30*/  IMAD R3, R3, -0x2, R6 ;  /* 0xfffffffe03037824 */ /* 0x010fc400078e0206 */
[----:B------:R-:W-:Y:S01]  /*5d40*/  IMAD.U32 R6, RZ, RZ, UR59 ;  /* 0x0000003bff067e24 */ /* 0x000fe2000f8e00ff */
[----:B------:R-:W-:-:S03]  /*5d50*/  IADD3 R0, -R0, UR4, -R13 ;  /* 0x0000000400007c10 */ /* 0x000fc6000fffe90d */
[----:B------:R-:W-:Y:S02]  /*5d60*/  IMAD R15, R6, -0x100, R3 ;  /* 0xffffff00060f7824 */ /* 0x000fe400078e0203 */
[----:B------:R-:W-:Y:S01]  /*5d70*/  IMAD R14, R24, -0x80, R0 ;  /* 0xffffff80180e7824 */ /* 0x000fe200078e0200 */
[----:B------:R-:W-:Y:S06]  /*5d80*/  @!P2 BRA `(.L_x_41) ;  /* 0x000000000090a947 */ /* 0x000fec0003800000 */
[----:B------:R-:W-:Y:S02]  /*5d90*/  ULDC.64 UR4, c[0x0][0x588] ;  /* 0x0001620000047ab9 */ /* 0x000fe40000000a00 */
[----:B------:R-:W-:-:S04]  /*5da0*/  ISETP.NE.U32.AND P0, PT, RZ, UR4, PT ;  /* 0x00000004ff007c0c */ /* 0x000fc8000bf05070 */
[----:B------:R-:W-:-:S13]  /*5db0*/  ISETP.NE.AND.EX P0, PT, RZ, UR5, PT, P0 ;  /* 0x00000005ff007c0c */ /* 0x000fda000bf05300 */
[----:B------:R-:W-:Y:S05]  /*5dc0*/  @!P0 BRA `(.L_x_42) ;  /* 0x0000000000448947 */ /* 0x000fea0003800000 */
[----:B------:R-:W1:Y:S01]  /*5dd0*/  LDC.64 R2, c[0x0][0x588] ;  /* 0x00016200ff027b82 */ /* 0x000e620000000a00 */
[----:B------:R-:W-:-:S04]  /*5de0*/  IMAD R7, R4, UR43, RZ ;  /* 0x0000002b04077c24 */ /* 0x000fc8000f8e02ff */
[----:B-1----:R-:W-:-:S05]  /*5df0*/  IMAD.WIDE R2, R7, 0x4, R2 ;  /* 0x0000000407027825 */ /* 0x002fca00078e0202 */
[----:B------:R1:W3:Y:S01]  /*5e00*/  LDG.E R8, desc[UR54][R2.64] ;  /* 0x0000003602087981 */ /* 0x0002e2000c1e1900 */
[----:B------:R-:W-:Y:S01]  /*5e10*/  MOV R0, 0x1 ;  /* 0x0000000100007802 */ /* 0x000fe20000000f00 */
[----:B------:R-:W-:Y:S01]  /*5e20*/  IMAD.MOV.U32 R6, RZ, RZ, 0x1 ;  /* 0x00000001ff067424 */ /* 0x000fe200078e00ff */
[----:B------:R-:W-:Y:S02]  /*5e30*/  MOV R7, 0x1 ;  /* 0x0000000100077802 */ /* 0x000fe40000000f00 */
[----:B-1----:R-:W-:Y:S02]  /*5e40*/  PRMT R3, R0, 0x7610, R3 ;  /* 0x0000761000037816 */ /* 0x002fe40000000003 */
[----:B------:R-:W-:Y:S02]  /*5e50*/  PRMT R2, R6, 0x7610, R2 ;  /* 0x0000761006027816 */ /* 0x000fe40000000002 */
[----:B------:R-:W-:Y:S01]  /*5e60*/  PRMT R0, R7, 0x7610, R0 ;  /* 0x0000761007007816 */ /* 0x000fe20000000000 */
[----:B------:R-:W-:Y:S04]  /*5e70*/  STL.S16 [R1+0xdc], R3 ;  /* 0x0000dc0301007387 */ /* 0x000fe80000100600 */
[----:B---3--:R-:W-:Y:S04]  /*5e80*/  STL [R1+0xbc], R8 ;  /* 0x0000bc0801007387 */ /* 0x008fe80000100800 */
[----:B------:R1:W-:Y:S04]  /*5e90*/  STL.S16 [R1+0xd8], R2 ;  /* 0x0000d80201007387 */ /* 0x0003e80000100600 */
[----:B------:R3:W-:Y:S04]  /*5ea0*/  STL.S16 [R1+0xd4], R0 ;  /* 0x0000d40001007387 */ /* 0x0007e80000100600 */
[----:B------:R3:W-:Y:S01]  /*5eb0*/  STL [R1+0xd0], R8 ;  /* 0x0000d00801007387 */ /* 0x0007e20000100800 */
[----:B-1----:R-:W-:Y:S01]  /*5ec0*/  IMAD.MOV.U32 R2, RZ, RZ, R8 ;  /* 0x000000ffff027224 */ /* 0x002fe200078e0008 */
[----:B------:R-:W-:Y:S06]  /*5ed0*/  BRA `(.L_x_41) ;  /* 0x00000000003c7947 */ /* 0x000fec0003800000 */
.L_x_42:
[----:B------:R-:W-:Y:S01]  /*5ee0*/  MOV R0, 0x1 ;  /* 0x0000000100007802 */ /* 0x000fe20000000f00 */
[----:B------:R-:W-:Y:S01]  /*5ef0*/  IMAD.MOV.U32 R2, RZ, RZ, 0x1 ;  /* 0x00000001ff027424 */ /* 0x000fe200078e00ff */
[----:B------:R-:W-:Y:S01]  /*5f00*/  MOV R3, 0x1 ;  /* 0x0000000100037802 */ /* 0x000fe20000000f00 */
[----:B------:R-:W-:Y:S01]  /*5f10*/  ULDC UR4, c[0x0][0x580] ;  /* 0x0001600000047ab9 */ /* 0x000fe20000000800 */
[----:B------:R-:W-:Y:S02]  /*5f20*/  PRMT R6, R0, 0x7610, R6 ;  /* 0x0000761000067816 */ /* 0x000fe40000000006 */
[----:B------:R-:W-:Y:S02]  /*5f30*/  PRMT R0, R2, 0x7610, R0 ;  /* 0x0000761002007816 */ /* 0x000fe40000000000 */
[----:B------:R-:W-:Y:S01]  /*5f40*/  PRMT R2, R3, 0x7610, R2 ;  /* 0x0000761003027816 */ /* 0x000fe20000000002 */
[----:B------:R-:W-:Y:S01]  /*5f50*/  STL.S16 [R1+0xdc], R6 ;  /* 0x0000dc0601007387 */ /* 0x000fe20000100600 */
[----:B------:R-:W-:-:S03]  /*5f60*/  IMAD.U32 R3, RZ, RZ, UR4 ;  /* 0x00000004ff037e24 */ /* 0x000fc6000f8e00ff */
[----:B------:R1:W-:Y:S04]  /*5f70*/  STL.S16 [R1+0xd8], R0 ;  /* 0x0000d80001007387 */ /* 0x0003e80000100600 */
[----:B------:R3:W-:Y:S04]  /*5f80*/  STL.S16 [R1+0xd4], R2 ;  /* 0x0000d40201007387 */ /* 0x0007e80000100600 */
[----:B------:R4:W-:Y:S01]  /*5f90*/  STL [R1+0xbc], R3 ;  /* 0x0000bc0301007387 */ /* 0x0009e20000100800 */
[----:B-1----:R-:W-:Y:S01]  /*5fa0*/  MOV R0, UR4 ;  /* 0x0000000400007c02 */ /* 0x002fe20008000f00 */
[----:B---3--:R-:W-:-:S04]  /*5fb0*/  IMAD.U32 R2, RZ, RZ, UR4 ;  /* 0x00000004ff027e24 */ /* 0x008fc8000f8e00ff */
[----:B------:R4:W-:Y:S03]  /*5fc0*/  STL [R1+0xd0], R0 ;  /* 0x0000d00001007387 */ /* 0x0009e60000100800 */
.L_x_41:
[----:B------:R-:W1:Y:S02]  /*5fd0*/  LDC.64 R6, c[0x0][0x5b0] ;  /* 0x00016c00ff067b82 */ /* 0x000e640000000a00 */
[----:B-1----:R-:W-:-:S04]  /*5fe0*/  ISETP.NE.U32.AND P0, PT, R6, RZ, PT ;  /* 0x000000ff0600720c */ /* 0x002fc80003f05070 */
[----:B------:R-:W-:-:S13]  /*5ff0*/  ISETP.NE.AND.EX P0, PT, R7, RZ, PT, P0 ;  /* 0x000000ff0700720c */ /* 0x000fda0003f05300 */
[----:B------:R-:W-:Y:S05]  /*6000*/  @!P0 BRA `(.L_x_43) ;  /* 0x00000000002c8947 */ /* 0x000fea0003800000 */
[----:B------:R-:W-:Y:S02]  /*6010*/  ULDC.64 UR4, c[0x0][0x5a8] ;  /* 0x00016a0000047ab9 */ /* 0x000fe40000000a00 */
[----:B------:R-:W-:-:S04]  /*6020*/  ISETP.NE.U32.AND P0, PT, RZ, UR4, PT ;  /* 0x00000004ff007c0c */ /* 0x000fc8000bf05070 */
[----:B------:R-:W-:-:S13]  /*6030*/  ISETP.NE.AND.EX P0, PT, RZ, UR5, PT, P0 ;  /* 0x00000005ff007c0c */ /* 0x000fda000bf05300 */
[----:B------:R-:W-:Y:S05]  /*6040*/  @!P0 BRA `(.L_x_44) ;  /* 0x0000000000148947 */ /* 0x000fea0003800000 */
[----:B---3--:R-:W1:Y:S01]  /*6050*/  LDC.64 R8, c[0x0][0x5a8] ;  /* 0x00016a00ff087b82 */ /* 0x008e620000000a00 */
[----:B------:R-:W-:-:S04]  /*6060*/  IMAD R7, R6, UR43, RZ ;  /* 0x0000002b06077c24 */ /* 0x000fc8000f8e02ff */
[----:B-1----:R-:W-:-:S05]  /*6070*/  IMAD.WIDE R6, R7, 0x4, R8 ;  /* 0x0000000407067825 */ /* 0x002fca00078e0208 */
[----:B-----5:R1:W5:Y:S01]  /*6080*/  LDG.E R16, desc[UR54][R6.64] ;  /* 0x0000003606107981 */ /* 0x020362000c1e1900 */
[----:B------:R-:W-:Y:S05]  /*6090*/  BRA `(.L_x_43) ;  /* 0x0000000000087947 */ /* 0x000fea0003800000 */
.L_x_44:
[----:B------:R-:W-:Y:S02]  /*60a0*/  ULDC UR4, c[0x0][0x5a0] ;  /* 0x0001680000047ab9 */ /* 0x000fe40000000800 */
[----:B-----5:R-:W-:-:S07]  /*60b0*/  MOV R16, UR4 ;  /* 0x0000000400107c02 */ /* 0x020fce0008000f00 */
.L_x_43:
[----:B---34-:R-:W3:Y:S01]  /*60c0*/  LDL R0, [R1+0xd4] ;  /* 0x0000d40001007983 */ /* 0x018ee20000100800 */
[----:B-1----:R-:W1:Y:S01]  /*60d0*/  LDC.64 R6, c[0x0][0x5c0] ;  /* 0x00017000ff067b82 */ /* 0x002e620000000a00 */
[----:B------:R-:W-:Y:S02]  /*60e0*/  ULDC.64 UR4, c[0x0][0x588] ;  /* 0x0001620000047ab9 */ /* 0x000fe40000000a00 */
[----:B------:R-:W4:Y:S04]  /*60f0*/  LDL.LU R9, [R1+0xd0] ;  /* 0x0000d00001097983 */ /* 0x000f280000300800 */
[----:B------:R-:W2:Y:S01]  /*6100*/  LDL R8, [R1+0xbc] ;  /* 0x0000bc0001087983 */ /* 0x000ea20000100800 */
[----:B------:R-:W1:Y:S01]  /*6110*/  LDC R3, c[0x0][0x5c8] ;  /* 0x00017200ff037b82 */ /* 0x000e620000000800 */
[----:B------:R-:W-:-:S02]  /*6120*/  ISETP.NE.U32.AND P4, PT, RZ, UR4, PT ;  /* 0x00000004ff007c0c */ /* 0x000fc4000bf85070 */
[----:B------:R-:W-:Y:S02]  /*6130*/  ISETP.EQ.U32.AND P3, PT, R4, RZ, PT ;  /* 0x000000ff0400720c */ /* 0x000fe40003f62070 */
[----:B------:R-:W-:Y:S02]  /*6140*/  ISETP.NE.AND.EX P4, PT, RZ, UR5, PT, P4 ;  /* 0x00000005ff007c0c */ /* 0x000fe4000bf85340 */
[----:B------:R-:W-:Y:S02]  /*6150*/  PLOP3.LUT P1, PT, PT, PT, PT, 0x8, 0x0 ;  /* 0x000000000000781c */ /* 0x000fe40003f2e170 */
[----:B------:R-:W-:Y:S02]  /*6160*/  ISETP.EQ.OR.EX P3, PT, R5, RZ, !P4, P3 ;  /* 0x000000ff0500720c */ /* 0x000fe40006762730 */
[----:B------:R-:W-:Y:S02]  /*6170*/  PLOP3.LUT P4, PT, P4, PT, PT, 0x8, 0x0 ;  /* 0x000000000000781c */ /* 0x000fe4000278e170 */
[----:B-1----:R-:W-:-:S04]  /*6180*/  ISETP.NE.U32.AND P0, PT, R6, RZ, PT ;  /* 0x000000ff0600720c */ /* 0x002fc80003f05070 */
[----:B------:R-:W-:-:S04]  /*6190*/  ISETP.NE.AND.EX P0, PT, R7, RZ, PT, P0 ;  /* 0x000000ff0700720c */ /* 0x000fc80003f05300 */
[----:B------:R-:W-:Y:S02]  /*61a0*/  FSEL R5, R3, RZ, !P0 ;  /* 0x000000ff03057208 */ /* 0x000fe40004000000 */
[----:B---3--:R-:W-:-:S04]  /*61b0*/  LOP3.LUT P5, RZ, R0, 0xff, RZ, 0xc0, !PT ;  /* 0x000000ff00ff7812 */ /* 0x008fc800078ac0ff */
[-C--:B----4-:R-:W-:Y:S02]  /*61c0*/  FSEL R0, R2, R9.reuse, !P5 ;  /* 0x0000000902007208 */ /* 0x090fe40006800000 */
[C---:B--2---:R-:W-:Y:S02]  /*61d0*/  FSEL R9, R8.reuse, R9, !P2 ;  /* 0x0000000908097208 */ /* 0x044fe40005000000 */
[----:B------:R-:W-:-:S03]  /*61e0*/  FSEL R0, R8, R0, !P2 ;  /* 0x0000000008007208 */ /* 0x000fc60005000000 */
[----:B------:R1:W-:Y:S01]  /*61f0*/  STL [R1+0xd0], R9 ;  /* 0x0000d00901007387 */ /* 0x0003e20000100800 */
[----:B------:R-:W-:Y:S05]  /*6200*/  @!P3 BRA `(.L_x_45) ;  /* 0x000000000048b947 */ /* 0x000fea0003800000 */
[----:B------:R-:W-:Y:S04]  /*6210*/  BSSY B0, `(.L_x_45) ;  /* 0x0000011000007945 */ /* 0x000fe80003800000 */
[----:B------:R-:W-:Y:S05]  /*6220*/  @!P2 BRA `(.L_x_46) ;  /* 0x000000000030a947 */ /* 0x000fea0003800000 */
[----:B-1----:R-:W2:Y:S01]  /*6230*/  LDL R9, [R1+0xd8] ;  /* 0x0000d80001097983 */ /* 0x002ea20000100800 */
[----:B------:R-:W-:Y:S02]  /*6240*/  PRMT R4, RZ, 0x7610, R4 ;  /* 0x00007610ff047816 */ /* 0x000fe40000000004 */
[----:B------:R-:W-:-:S03]  /*6250*/  PLOP3.LUT P1, PT, P4, PT, PT, 0x80, 0x0 ;  /* 0x000000000000781c */ /* 0x000fc6000272f070 */
[----:B------:R3:W-:Y:S01]  /*6260*/  STL.S16 [R1+0xd4], R4 ;  /* 0x0000d40401007387 */ /* 0x0007e20000100600 */
[----:B--2---:R-:W-:-:S13]  /*6270*/  LOP3.LUT P3, RZ, R9, 0xff, RZ, 0xc0, !PT ;  /* 0x000000ff09ff7812 */ /* 0x004fda000786c0ff */
[----:B---3--:R-:W-:Y:S05]  /*6280*/  @!P3 BRA `(.L_x_47) ;  /* 0x000000000024b947 */ /* 0x008fea0003800000 */
[----:B------:R-:W-:Y:S01]  /*6290*/  PRMT R3, R9, 0x7610, R3 ;  /* 0x0000761009037816 */ /* 0x000fe20000000003 */
[----:B------:R3:W-:Y:S01]  /*62a0*/  STL [R1+0xd0], R8 ;  /* 0x0000d00801007387 */ /* 0x0007e20000100800 */
[----:B------:R-:W-:Y:S01]  /*62b0*/  FSETP.EQ.AND P1, PT, R8, RZ, PT ;  /* 0x000000ff0800720b */ /* 0x000fe20003f22000 */
[----:B------:R-:W-:Y:S02]  /*62c0*/  IMAD.MOV.U32 R0, RZ, RZ, R8 ;  /* 0x000000ffff007224 */ /* 0x000fe400078e0008 */
[----:B------:R3:W-:Y:S01]  /*62d0*/  STL.S16 [R1+0xd4], R3 ;  /* 0x0000d40301007387 */ /* 0x0007e20000100600 */
[----:B------:R-:W-:Y:S09]  /*62e0*/  BRA `(.L_x_47) ;  /* 0x00000000000c7947 */ /* 0x000ff20003800000 */
.L_x_46:
[----:B------:R2:W-:Y:S01]  /*62f0*/  STL [R1+0xd0], R8 ;  /* 0x0000d00801007387 */ /* 0x0005e20000100800 */
[----:B------:R-:W-:Y:S02]  /*6300*/  FSETP.EQ.AND P1, PT, R8, RZ, PT ;  /* 0x000000ff0800720b */ /* 0x000fe40003f22000 */
[----:B------:R-:W-:-:S11]  /*6310*/  MOV R0, R8 ;  /* 0x0000000800007202 */ /* 0x000fd60000000f00 */
.L_x_47:
[----:B------:R-:W-:Y:S05]  /*6320*/  BSYNC B0 ;  /* 0x0000000000007941 */ /* 0x000fea0003800000 */
.L_x_45:
[----:B------:R-:W-:Y:S04]  /*6330*/  BSSY B0, `(.L_x_48) ;  /* 0x0000014000007945 */ /* 0x000fe80003800000 */
[----:B------:R-:W-:Y:S05]  /*6340*/  @!P2 BRA `(.L_x_49) ;  /* 0x00000000003ca947 */ /* 0x000fea0003800000 */
[----:B------:R-:W4:Y:S01]  /*6350*/  LDL R4, [R1+0xdc] ;  /* 0x0000dc0001047983 */ /* 0x000f220000100800 */
[----:B-1----:R-:W-:Y:S02]  /*6360*/  PRMT R9, RZ, 0x7610, R9 ;  /* 0x00007610ff097816 */ /* 0x002fe40000000009 */
[----:B------:R-:W-:-:S03]  /*6370*/  PRMT R10, RZ, 0x7610, R10 ;  /* 0x00007610ff0a7816 */ /* 0x000fc6000000000a */
[----:B------:R1:W-:Y:S04]  /*6380*/  STL.S16 [R1+0xd4], R9 ;  /* 0x0000d40901007387 */ /* 0x0003e80000100600 */
[----:B------:R1:W-:Y:S01]  /*6390*/  STL.S16 [R1+0xd8], R10 ;  /* 0x0000d80a01007387 */ /* 0x0003e20000100600 */
[----:B----4-:R-:W-:-:S13]  /*63a0*/  LOP3.LUT P2, RZ, R4, 0xff, RZ, 0xc0, !PT ;  /* 0x000000ff04ff7812 */ /* 0x010fda000784c0ff */
[----:B-1----:R-:W-:Y:S05]  /*63b0*/  @!P2 BRA `(.L_x_50) ;  /* 0x00000000002ca947 */ /* 0x002fea0003800000 */
[C---:B------:R-:W-:Y:S01]  /*63c0*/  PRMT R0, R4.reuse, 0x7610, R0 ;  /* 0x0000761004007816 */ /* 0x040fe20000000000 */
[----:B------:R-:W-:Y:S01]  /*63d0*/  STL [R1+0xd0], R8 ;  /* 0x0000d00801007387 */ /* 0x000fe20000100800 */
[----:B---3--:R-:W-:Y:S02]  /*63e0*/  PRMT R3, R4, 0x7610, R3 ;  /* 0x0000761004037816 */ /* 0x008fe40000000003 */
[----:B------:R-:W-:Y:S01]  /*63f0*/  FSETP.EQ.AND P4, PT, R8, RZ, PT ;  /* 0x000000ff0800720b */ /* 0x000fe20003f82000 */
[----:B------:R1:W-:Y:S04]  /*6400*/  STL.S16 [R1+0xd8], R0 ;  /* 0x0000d80001007387 */ /* 0x0003e80000100600 */
[----:B------:R3:W-:Y:S01]  /*6410*/  STL.S16 [R1+0xd4], R3 ;  /* 0x0000d40301007387 */ /* 0x0007e20000100600 */
[----:B-1----:R-:W-:Y:S01]  /*6420*/  IMAD.MOV.U32 R0, RZ, RZ, R8 ;  /* 0x000000ffff007224 */ /* 0x002fe200078e0008 */
[----:B------:R-:W-:Y:S06]  /*6430*/  BRA `(.L_x_50) ;  /* 0x00000000000c7947 */ /* 0x000fec0003800000 */
.L_x_49:
[----:B------:R4:W-:Y:S01]  /*6440*/  STL [R1+0xd0], R8 ;  /* 0x0000d00801007387 */ /* 0x0009e20000100800 */
[----:B------:R-:W-:Y:S02]  /*6450*/  FSETP.EQ.AND P4, PT, R8, RZ, PT ;  /* 0x000000ff0800720b */ /* 0x000fe40003f82000 */
[----:B------:R-:W-:-:S11]  /*6460*/  MOV R0, R8 ;  /* 0x0000000800007202 */ /* 0x000fd60000000f00 */
.L_x_50:
[----:B------:R-:W-:Y:S05]  /*6470*/  BSYNC B0 ;  /* 0x0000000000007941 */ /* 0x000fea0003800000 */
.L_x_48:
[----:B------:R-:W-:Y:S01]  /*6480*/  CS2R R10, SRZ ;  /* 0x00000000000a7805 */ /* 0x000fe2000001ff00 */
[----:B---3--:R-:W-:Y:S01]  /*6490*/  IMAD.MOV.U32 R3, RZ, RZ, R5 ;  /* 0x000000ffff037224 */ /* 0x008fe200078e0005 */
[----:B------:R-:W-:Y:S06]  /*64a0*/  @!P0 BRA `(.L_x_51) ;  /* 0x0000000000608947 */ /* 0x000fec0003800000 */
[----:B-12-4-:R-:W1:Y:S01]  /*64b0*/  LDC.64 R8, c[0x0][0x5d0] ;  /* 0x00017400ff087b82 */ /* 0x016e620000000a00 */
[----:B------:R-:W-:Y:S01]  /*64c0*/  SHF.R.U32.HI R12, RZ, 0x5, R12 ;  /* 0x00000005ff0c7819 */ /* 0x000fe2000001160c */
[----:B------:R-:W-:Y:S01]  /*64d0*/  USHF.R.S32.HI UR4, URZ, 0x1f, UR43 ;  /* 0x0000001f3f047899 */ /* 0x000fe2000801142b */
[----:B------:R-:W-:Y:S02]  /*64e0*/  ISETP.GE.AND P0, PT, R15, 0x1, PT ;  /* 0x000000010f00780c */ /* 0x000fe40003f06270 */
[----:B------:R-:W-:Y:S02]  /*64f0*/  SHF.L.U32 R4, R12, 0x4, RZ ;  /* 0x000000040c047819 */ /* 0x000fe400000006ff */
[----:B------:R-:W-:Y:S02]  /*6500*/  ISETP.LT.OR P2, PT, R14, 0x9, !P0 ;  /* 0x000000090e00780c */ /* 0x000fe40004741670 */
[----:B------:R-:W-:Y:S02]  /*6510*/  LOP3.LUT R4, R4, 0xfffffff0, R13, 0xe2, !PT ;  /* 0xfffffff004047812 */ /* 0x000fe400078ee20d */
[----:B------:R-:W-:-:S02]  /*6520*/  ISETP.LT.OR P0, PT, R14, 0x1, !P0 ;  /* 0x000000010e00780c */ /* 0x000fc40004701670 */
[----:B------:R-:W-:Y:S01]  /*6530*/  PRMT R3, RZ, 0x7610, R3 ;  /* 0x00007610ff037816 */ /* 0x000fe20000000003 */
[----:B------:R-:W-:-:S05]  /*6540*/  VIADD R4, R4, UR42 ;  /* 0x0000002a04047c36 */ /* 0x000fca0008000000 */
[--C-:B------:R-:W-:Y:S01]  /*6550*/  SHF.R.S32.HI R5, RZ, 0x1f, R4.reuse ;  /* 0x0000001fff057819 */ /* 0x100fe20000011404 */
[C---:B-1----:R-:W-:Y:S02]  /*6560*/  IMAD R12, R8.reuse, UR4, RZ ;  /* 0x00000004080c7c24 */ /* 0x042fe4000f8e02ff */
[----:B------:R-:W-:-:S04]  /*6570*/  IMAD.WIDE.U32 R4, R8, UR43, R4 ;  /* 0x0000002b08047c25 */ /* 0x000fc8000f8e0004 */
[----:B------:R-:W-:Y:S01]  /*6580*/  IMAD R9, R9, UR43, R12 ;  /* 0x0000002b09097c24 */ /* 0x000fe2000f8e020c */
[----:B------:R-:W-:-:S04]  /*6590*/  IADD3 R6, P3, R4, R6, RZ ;  /* 0x0000000604067210 */ /* 0x000fc80007f7e0ff */
[----:B------:R-:W-:-:S05]  /*65a0*/  IADD3.X R7, R7, R5, R9, P3, !PT ;  /* 0x0000000507077210 */ /* 0x000fca0001ffe409 */
[----:B------:R-:W2:Y:S04]  /*65b0*/  @!P2 LDG.E.U8 R4, desc[UR54][R6.64+0x8] ;  /* 0x000008360604a981 */ /* 0x000ea8000c1e1100 */
[----:B------:R-:W3:Y:S01]  /*65c0*/  @!P0 LDG.E.U8 R3, desc[UR54][R6.64] ;  /* 0x0000003606038981 */ /* 0x000ee2000c1e1100 */
[----:B--2---:R-:W-:-:S04]  /*65d0*/  @!P2 SHF.L.U32 R4, R4, 0x8, RZ ;  /* 0x000000080404a819 */ /* 0x004fc800000006ff */
[----:B---3--:R-:W-:-:S04]  /*65e0*/  @!P2 LOP3.LUT R4, R3, R4, RZ, 0xfc, !PT ;  /* 0x000000040304a212 */ /* 0x008fc800078efcff */
[----:B------:R-:W-:-:S04]  /*65f0*/  @!P2 PRMT R3, R4, 0x7610, R3 ;  /* 0x000076100403a816 */ /* 0x000fc80000000003 */
[----:B------:R-:W-:-:S05]  /*6600*/  F2FP.F16.E4M3.UNPACK_B R4, R3 ;  /* 0x00000003ff04723e */ /* 0x000fca00020006ff */
[--C-:B------:R-:W-:Y:S02]  /*6610*/  HADD2.F32 R3, -RZ, R4.reuse.H0_H0 ;  /* 0x20000004ff037230 */ /* 0x100fe40000004100 */
[----:B------:R-:W-:-:S07]  /*6620*/  HADD2.F32 R5, -RZ, R4.H1_H1 ;  /* 0x30000004ff057230 */ /* 0x000fce0000004100 */
.L_x_51:
[----:B------:R-:W-:Y:S01]  /*6630*/  BSSY B0, `(.L_x_52) ;  /* 0x0000048000007945 */ /* 0x000fe20003800000 */
[----:B------:R-:W-:Y:S01]  /*6640*/  IMAD.MOV.U32 R6, RZ, RZ, RZ ;  /* 0x000000ffff067224 */ /* 0x000fe200078e00ff */
[----:B------:R-:W-:Y:S02]  /*6650*/  MOV R4, RZ ;  /* 0x000000ff00047202 */ /* 0x000fe40000000f00 */
[----:B------:R-:W-:Y:S05]  /*6660*/  @P1 BRA `(.L_x_53) ;  /* 0x0000000400101947 */ /* 0x000fea0003800000 */
[----:B------:R-:W-:-:S05]  /*6670*/  IMAD.U32 R4, RZ, RZ, UR56 ;  /* 0x00000038ff047e24 */ /* 0x000fca000f8e00ff */
[----:B------:R-:W-:-:S13]  /*6680*/  ISETP.NE.AND P2, PT, R4, 0x3, PT ;  /* 0x000000030400780c */ /* 0x000fda0003f45270 */
[----:B------:R-:W-:Y:S05]  /*6690*/  @!P2 BRA `(.L_x_54) ;  /* 0x000000000004a947 */ /* 0x000fea0003800000 */
[----:B------:R-:W-:Y:S01]  /*66a0*/  BPT.TRAP 0x1 ;  /* 0x000000040000795c */ /* 0x000fe20000300000 */
.L_x_54:
[----:B------:R-:W3:Y:S04]  /*66b0*/  LDL R6, [R1+0xb4] ;  /* 0x0000b40001067983 */ /* 0x000ee80000100800 */
[----:B------:R-:W2:Y:S01]  /*66c0*/  LDL R4, [R1+0xb8] ;  /* 0x0000b80001047983 */ /* 0x000ea20000100800 */
[----:B------:R-:W-:Y:S01]  /*66d0*/  BSSY B1, `(.L_x_55) ;  /* 0x0000006000017945 */ /* 0x000fe20003800000 */
[----:B------:R-:W-:Y:S02]  /*66e0*/  CS2R R10, SRZ ;  /* 0x00000000000a7805 */ /* 0x000fe4000001ff00 */
[----:B---3--:R-:W-:Y:S02]  /*66f0*/  LEA R15, R6, UR44, 0x3 ;  /* 0x0000002c060f7c11 */ /* 0x008fe4000f8e18ff */
[----:B--2---:R-:W-:-:S04]  /*6700*/  SHF.L.U32 R4, R4, 0x1f, RZ ;  /* 0x0000001f04047819 */ /* 0x004fc800000006ff */
[----:B------:R-:W2:Y:S02]  /*6710*/  SYNCS.PHASECHK.TRANS64.TRYWAIT P0, [R15+URZ+0x80], R4 ;  /* 0x000080040f0075a7 */ /* 0x000ea4000800017f */
[----:B--2---:R-:W-:Y:S05]  /*6720*/  @!P0 BRA `(.L_x_56) ;  /* 0x0000008800ac8947 */ /* 0x004fea0003800000 */
.L_x_243:
[----:B------:R-:W-:Y:S05]  /*6730*/  BSYNC B1 ;  /* 0x0000000000017941 */ /* 0x000fea0003800000 */
.L_x_55:
[----:B------:R3:W5:Y:S01]  /*6740*/  LDL R20, [R1+0xb4] ;  /* 0x0000b40001147983 */ /* 0x0007620000100800 */
[----:B------:R-:W-:Y:S01]  /*6750*/  BSSY B1, `(.L_x_57) ;  /* 0x0000021000017945 */ /* 0x000fe20003800000 */
[----:B------:R-:W-:Y:S01]  /*6760*/  MOV R6, RZ ;  /* 0x000000ff00067202 */ /* 0x000fe20000000f00 */
[----:B--2---:R-:W-:Y:S02]  /*6770*/  IMAD.MOV.U32 R4, RZ, RZ, RZ ;  /* 0x000000ffff047224 */ /* 0x004fe400078e00ff */
[----:B------:R-:W-:Y:S05]  /*6780*/  @P4 BRA `(.L_x_58) ;  /* 0x0000000000744947 */ /* 0x000fea0003800000 */
[----:B----4-:R-:W2:Y:S02]  /*6790*/  S2R R8, SR_TID.X ;  /* 0x0000000000087919 */ /* 0x010ea40000002100 */
[C---:B--2---:R-:W-:Y:S01]  /*67a0*/  SHF.L.U32 R4, R8.reuse, 0x4, RZ ;  /* 0x0000000408047819 */ /* 0x044fe200000006ff */
[C---:B------:R-:W-:Y:S01]  /*67b0*/  IMAD.SHL.U32 R7, R8.reuse, 0x2, RZ ;  /* 0x0000000208077824 */ /* 0x040fe200078e00ff */
[----:B-1----:R-:W-:Y:S02]  /*67c0*/  SHF.L.U32 R9, R8, 0x3, RZ ;  /* 0x0000000308097819 */ /* 0x002fe400000006ff */
[----:B------:R-:W-:Y:S02]  /*67d0*/  LOP3.LUT R4, R4, 0xe00, RZ, 0xc0, !PT ;  /* 0x00000e0004047812 */ /* 0x000fe400078ec0ff */
[----:B------:R-:W-:Y:S02]  /*67e0*/  LOP3.LUT R6, R9, 0x80, RZ, 0xc0, !PT ;  /* 0x0000008009067812 */ /* 0x000fe400078ec0ff */
[----:B------:R-:W-:-:S02]  /*67f0*/  LOP3.LUT R4, R4, 0x6, R7, 0xf8, !PT ;  /* 0x0000000604047812 */ /* 0x000fc400078ef807 */
[--C-:B------:R-:W-:Y:S02]  /*6800*/  LOP3.LUT R7, R6, 0x10, R8.reuse, 0xf8, !PT ;  /* 0x0000001006077812 */ /* 0x100fe400078ef808 */
[----:B------:R-:W-:Y:S02]  /*6810*/  LOP3.LUT R4, R4, 0x60, R9, 0xf8, !PT ;  /* 0x0000006004047812 */ /* 0x000fe400078ef809 */
[----:B------:R-:W-:Y:S02]  /*6820*/  SHF.R.U32.HI R6, RZ, 0x4, R8 ;  /* 0x00000004ff067819 */ /* 0x000fe40000011608 */
[----:B------:R-:W-:Y:S02]  /*6830*/  LOP3.LUT R4, R4, R7, RZ, 0xfc, !PT ;  /* 0x0000000704047212 */ /* 0x000fe400078efcff */
[----:B------:R-:W-:-:S03]  /*6840*/  LOP3.LUT P0, RZ, R6, 0x1, RZ, 0xc0, !PT ;  /* 0x0000000106ff7812 */ /* 0x000fc6000780c0ff */
[----:B-----5:R-:W-:-:S05]  /*6850*/  IMAD R4, R20, 0x1000, R4 ;  /* 0x0000100014047824 */ /* 0x020fca00078e0204 */
[----:B------:R-:W-:Y:S01]  /*6860*/  IADD3 R6, R4, UR44, RZ ;  /* 0x0000002c04067c10 */ /* 0x000fe2000fffe0ff */
[----:B------:R-:W-:Y:S03]  /*6870*/  LDS.U16 R8, [R4+UR44+0x208] ;  /* 0x0002082c04087984 */ /* 0x000fe60008000400 */
[C---:B------:R-:W-:Y:S01]  /*6880*/  IADD3 R10, R6.reuse, 0x110, RZ ;  /* 0x00000110060a7810 */ /* 0x040fe20007ffe0ff */
[----:B------:R-:W-:Y:S01]  /*6890*/  VIADD R7, R6, 0x100 ;  /* 0x0000010006077836 */ /* 0x000fe20000000000 */
[----:B------:R-:W-:Y:S03]  /*68a0*/  LDS.U16 R9, [R4+UR44+0x108] ;  /* 0x0001082c04097984 */ /* 0x000fe60008000400 */
[----:B------:R-:W-:Y:S01]  /*68b0*/  @P0 VIADD R10, R7, 0xfffffff0 ;  /* 0xfffffff0070a0836 */ /* 0x000fe20000000000 */
[----:B------:R-:W-:Y:S04]  /*68c0*/  LDS.U16 R6, [R4+UR44+0x200] ;  /* 0x0002002c04067984 */ /* 0x000fe80008000400 */
[----:B------:R-:W1:Y:S04]  /*68d0*/  LDS.U16 R7, [R4+UR44+0x100] ;  /* 0x0001002c04077984 */ /* 0x000e680008000400 */
[----:B------:R-:W-:Y:S04]  /*68e0*/  LDS.U16 R11, [R10+0x100] ;  /* 0x000100000a0b7984 */ /* 0x000fe80000000400 */
[----:B------:R-:W2:Y:S04]  /*68f0*/  LDS.U16 R12, [R10] ;  /* 0x000000000a0c7984 */ /* 0x000ea80000000400 */
[----:B------:R-:W-:Y:S04]  /*6900*/  LDS.U16 R13, [R10+0x108] ;  /* 0x000108000a0d7984 */ /* 0x000fe80000000400 */
[----:B------:R2:W4:Y:S01]  /*6910*/  LDS.U16 R14, [R10+0x8] ;  /* 0x000008000a0e7984 */ /* 0x0005220000000400 */
[----:B-1----:R-:W-:-:S02]  /*6920*/  PRMT R4, R7, 0x5410, R6 ;  /* 0x0000541007047816 */ /* 0x002fc40000000006 */
[----:B------:R-:W-:Y:S02]  /*6930*/  PRMT R6, R9, 0x5410, R8 ;  /* 0x0000541009067816 */ /* 0x000fe40000000008 */
[----:B--2---:R-:W-:Y:S02]  /*6940*/  PRMT R10, R12, 0x5410, R11 ;  /* 0x000054100c0a7816 */ /* 0x004fe4000000000b */
[----:B----4-:R-:W-:-:S07]  /*6950*/  PRMT R11, R14, 0x5410, R13 ;  /* 0x000054100e0b7816 */ /* 0x010fce000000000d */
.L_x_58:
[----:B------:R-:W-:Y:S05]  /*6960*/  BSYNC B1 ;  /* 0x0000000000017941 */ /* 0x000fea0003800000 */
.L_x_57:
[----:B------:R-:W-:Y:S01]  /*6970*/  @!PT LDS RZ, [RZ] ;  /* 0x00000000fffff984 */ /* 0x000fe20000000800 */
[----:B------:R-:W-:Y:S01]  /*6980*/  @!PT LDS RZ, [RZ] ;  /* 0x00000000fffff984 */ /* 0x000fe20000000800 */
[----:B------:R-:W-:Y:S01]  /*6990*/  @!PT LDS RZ, [RZ] ;  /* 0x00000000fffff984 */ /* 0x000fe20000000800 */
[----:B------:R-:W-:Y:S01]  /*69a0*/  @!PT LDS RZ, [RZ] ;  /* 0x00000000fffff984 */ /* 0x000fe20000000800 */
[----:B------:R2:W-:Y:S06]  /*69b0*/  MEMBAR.ALL.CTA ;  /* 0x0000000000007992 */ /* 0x0005ec0000008000 */
[----:B--2---:R-:W2:Y:S01]  /*69c0*/  FENCE.VIEW.ASYNC.S ;  /* 0x00000000000073c6 */ /* 0x004ea20000000000 */
[----:B------:R-:W-:Y:S05]  /*69d0*/  @!P2 BRA `(.L_x_59) ;  /* 0x000000000004a947 */ /* 0x000fea0003800000 */
[----:B------:R-:W-:Y:S01]  /*69e0*/  BPT.TRAP 0x1 ;  /* 0x000000040000795c */ /* 0x000fe20000300000 */
.L_x_59:
[----:B-1----:R-:W3:Y:S01]  /*69f0*/  LDL.LU R9, [R1+0xb8] ;  /* 0x0000b80001097983 */ /* 0x002ee20000300800 */
[----:B------:R-:W-:Y:S01]  /*6a00*/  IADD3 R7, R15, 0xa0, RZ ;  /* 0x000000a00f077810 */ /* 0x000fe20007ffe0ff */
[----:B----4-:R-:W1:Y:S03]  /*6a10*/  S2R R8, SR_CgaCtaId ;  /* 0x0000000000087919 */ /* 0x010e660000008800 */
[----:B-1----:R-:W-:-:S04]  /*6a20*/  PRMT R7, R8, 0x654, R7 ;  /* 0x0000065408077816 */ /* 0x002fc80000000007 */
[----:B--2---:R1:W-:Y:S02]  /*6a30*/  SYNCS.ARRIVE.TRANS64.RED.A1T0 RZ, [R7+URZ], RZ ;  /* 0x000000ff07ff79a7 */ /* 0x0043e4000810043f */
[----:B-1---5:R-:W-:-:S05]  /*6a40*/  VIADD R7, R20, 0x1 ;  /* 0x0000000114077836 */ /* 0x022fca0000000000 */
[----:B------:R-:W-:-:S04]  /*6a50*/  ISETP.NE.AND P0, PT, R7, 0x4, PT ;  /* 0x000000040700780c */ /* 0x000fc80003f05270 */
[----:B------:R-:W-:Y:S02]  /*6a60*/  SEL R8, RZ, 0x1, P0 ;  /* 0x00000001ff087807 */ /* 0x000fe40000000000 */
[----:B------:R-:W-:Y:S02]  /*6a70*/  SEL R7, R7, RZ, P0 ;  /* 0x000000ff07077207 */ /* 0x000fe40000000000 */
[----:B---3--:R-:W-:-:S05]  /*6a80*/  LOP3.LUT R9, R9, R8, RZ, 0x3c, !PT ;  /* 0x0000000809097212 */ /* 0x008fca00078e3cff */
[----:B------:R3:W-:Y:S04]  /*6a90*/  STL [R1+0xb8], R9 ;  /* 0x0000b80901007387 */ /* 0x0007e80000100800 */
[----:B------:R3:W-:Y:S02]  /*6aa0*/  STL [R1+0xb4], R7 ;  /* 0x0000b40701007387 */ /* 0x0007e40000100800 */
.L_x_53:
[----:B------:R-:W-:Y:S05]  /*6ab0*/  BSYNC B0 ;  /* 0x0000000000007941 */ /* 0x000fea0003800000 */
.L_x_52:
[----:B------:R-:W1:Y:S01]  /*6ac0*/  S2R R21, SR_TID.X ;  /* 0x0000000000157919 */ /* 0x000e620000002100 */
[-C--:B---3--:R-:W-:Y:S01]  /*6ad0*/  F2FP.F16.E4M3.UNPACK_B R7, R4.reuse ;  /* 0x00000004ff07723e */ /* 0x088fe200020006ff */
[C---:B-----5:R-:W-:Y:S01]  /*6ae0*/  FFMA R227, R16.reuse, R227, R3 ;  /* 0x000000e310e37223 */ /* 0x060fe20000000003 */
[----:B--2-4-:R-:W-:Y:S01]  /*6af0*/  F2FP.F16.E4M3.UNPACK_B R8, R4.H1 ;  /* 0x00000004ff08723e */ /* 0x014fe200030006ff */
[C---:B------:R-:W-:Y:S01]  /*6b00*/  FFMA R225, R16.reuse, R225, R5 ;  /* 0x000000e110e17223 */ /* 0x040fe20000000005 */
[----:B------:R-:W-:Y:S01]  /*6b10*/  F2FP.F16.E4M3.UNPACK_B R13, R6 ;  /* 0x00000006ff0d723e */ /* 0x000fe200020006ff */
[----:B------:R-:W-:Y:S02]  /*6b20*/  HADD2.F32 R12, -RZ, R7.H0_H0 ;  /* 0x20000007ff0c7230 */ /* 0x000fe40000004100 */
[C---:B------:R-:W-:Y:S01]  /*6b30*/  FFMA R223, R16.reuse, R223, R3 ;  /* 0x000000df10df7223 */ /* 0x040fe20000000003 */
[--C-:B------:R-:W-:Y:S02]  /*6b40*/  HADD2.F32 R14, -RZ, R8.reuse.H0_H0 ;  /* 0x20000008ff0e7230 */ /* 0x100fe40000004100 */
[----:B------:R-:W-:Y:S01]  /*6b50*/  FFMA R221, R16, R221, R5 ;  /* 0x000000dd10dd7223 */ /* 0x000fe20000000005 */
[----:B------:R-:W-:-:S02]  /*6b60*/  HADD2.F32 R8, -RZ, R8.H1_H1 ;  /* 0x30000008ff087230 */ /* 0x000fc40000004100 */
[----:B------:R-:W-:Y:S01]  /*6b70*/  FFMA R227, R12, R2, R227 ;  /* 0x000000020ce37223 */ /* 0x000fe200000000e3 */
[----:B------:R-:W-:Y:S02]  /*6b80*/  HADD2.F32 R12, -RZ, R7.H1_H1 ;  /* 0x30000007ff0c7230 */ /* 0x000fe40000004100 */
[----:B------:R-:W-:Y:S01]  /*6b90*/  FFMA R7, R16, R226, R3 ;  /* 0x000000e210077223 */ /* 0x000fe20000000003 */
[-C--:B------:R-:W-:Y:S01]  /*6ba0*/  FFMA R225, R14, R2.reuse, R225 ;  /* 0x000000020ee17223 */ /* 0x080fe200000000e1 */
[--C-:B------:R-:W-:Y:S02]  /*6bb0*/  HADD2.F32 R14, -RZ, R13.reuse.H1_H1 ;  /* 0x3000000dff0e7230 */ /* 0x100fe40000004100 */
[----:B------:R-:W-:Y:S01]  /*6bc0*/  FFMA R219, R16, R219, R3 ;  /* 0x000000db10db7223 */ /* 0x000fe20000000003 */
[----:B------:R-:W-:Y:S01]  /*6bd0*/  FFMA R24, R12, R2, R7 ;  /* 0x000000020c187223 */ /* 0x000fe20000000007 */
[C---:B------:R-:W-:Y:S01]  /*6be0*/  FFMA R7, R16.reuse, R222, R3 ;  /* 0x000000de10077223 */ /* 0x040fe20000000003 */
[----:B------:R-:W-:Y:S01]  /*6bf0*/  HADD2.F32 R12, -RZ, R13.H0_H0 ;  /* 0x2000000dff0c7230 */ /* 0x000fe20000004100 */
[----:B------:R-:W-:Y:S01]  /*6c00*/  F2FP.F16.E4M3.UNPACK_B R13, R11.H1 ;  /* 0x0000000bff0d723e */ /* 0x000fe200030006ff */
[----:B------:R-:W-:Y:S01]  /*6c10*/  FFMA R217, R16, R217, R5 ;  /* 0x000000d910d97223 */ /* 0x000fe20000000005 */
[----:B------:R-:W-:Y:S01]  /*6c20*/  FFMA R28, R14, R2, R7 ;  /* 0x000000020e1c7223 */ /* 0x000fe20000000007 */
[----:B------:R-:W-:Y:S01]  /*6c30*/  FFMA R7, R16, R220, R5 ;  /* 0x000000dc10077223 */ /* 0x000fe20000000005 */
[----:B------:R-:W-:Y:S01]  /*6c40*/  FFMA R223, R12, R2, R223 ;  /* 0x000000020cdf7223 */ /* 0x000fe200000000df */
[----:B------:R-:W-:Y:S01]  /*6c50*/  F2FP.F16.E4M3.UNPACK_B R12, R10.H1 ;  /* 0x0000000aff0c723e */ /* 0x000fe200030006ff */
[C---:B------:R-:W-:Y:S01]  /*6c60*/  FFMA R213, R16.reuse, R213, R5 ;  /* 0x000000d510d57223 */ /* 0x040fe20000000005 */
[----:B------:R-:W-:Y:S01]  /*6c70*/  FFMA R215, R16, R215, R3 ;  /* 0x000000d710d77223 */ /* 0x000fe20000000003 */
[----:B------:R-:W-:-:S02]  /*6c80*/  F2FP.SATFINITE.RELU.E4M3.F32.PACK_AB_MERGE_C R24, R24, R227, RZ ;  /* 0x000000e31818723e */ /* 0x000fc400048078ff */
[----:B------:R-:W-:Y:S02]  /*6c90*/  F2FP.SATFINITE.RELU.E4M3.F32.PACK_AB_MERGE_C R28, R28, R223, RZ ;  /* 0x000000df1c1c723e */ /* 0x000fe400048078ff */
[----:B-1----:R-:W-:Y:S02]  /*6ca0*/  SHF.R.U32.HI R9, RZ, 0x4, R21 ;  /* 0x00000004ff097819 */ /* 0x002fe40000011615 */
[----:B------:R-:W-:Y:S02]  /*6cb0*/  LOP3.LUT R15, R21, 0xff, RZ, 0xc0, !PT ;  /* 0x000000ff150f7812 */ /* 0x000fe400078ec0ff */
[----:B------:R-:W-:Y:S01]  /*6cc0*/  LOP3.LUT P2, RZ, R9, 0x1, RZ, 0xc0, !PT ;  /* 0x0000000109ff7812 */ /* 0x000fe2000784c0ff */
[----:B------:R-:W-:Y:S01]  /*6cd0*/  FFMA R9, R16, R224, R5 ;  /* 0x000000e010097223 */ /* 0x000fe20000000005 */
[----:B------:R-:W-:-:S03]  /*6ce0*/  IADD3 R15, R15, 0x1f, RZ ;  /* 0x0000001f0f0f7810 */ /* 0x000fc60007ffe0ff */
[----:B------:R-:W-:Y:S01]  /*6cf0*/  FFMA R26, R8, R2, R9 ;  /* 0x00000002081a7223 */ /* 0x000fe20000000009 */
[----:B------:R-:W-:Y:S02]  /*6d00*/  F2FP.F16.E4M3.UNPACK_B R8, R6.H1 ;  /* 0x00000006ff08723e */ /* 0x000fe400030006ff */
[----:B------:R-:W-:Y:S02]  /*6d10*/  F2FP.F16.E4M3.UNPACK_B R9, R10 ;  /* 0x0000000aff09723e */ /* 0x000fe400020006ff */
[----:B------:R-:W-:Y:S01]  /*6d20*/  ISETP.GT.U32.AND P0, PT, R15, 0x3e, PT ;  /* 0x0000003e0f00780c */ /* 0x000fe20003f04070 */
[--C-:B------:R-:W-:Y:S01]  /*6d30*/  HADD2.F32 R20, -RZ, R8.reuse.H0_H0 ;  /* 0x20000008ff147230 */ /* 0x100fe20000004100 */
[----:B------:R-:W-:Y:S01]  /*6d40*/  F2FP.SATFINITE.RELU.E4M3.F32.PACK_AB_MERGE_C R26, R26, R225, RZ ;  /* 0x000000e11a1a723e */ /* 0x000fe200048078ff */
[----:B------:R-:W-:Y:S02]  /*6d50*/  HADD2.F32 R8, -RZ, R8.H1_H1 ;  /* 0x30000008ff087230 */ /* 0x000fe40000004100 */
[----:B------:R-:W-:-:S02]  /*6d60*/  HADD2.F32 R14, -RZ, R9.H0_H0 ;  /* 0x20000009ff0e7230 */ /* 0x000fc40000004100 */
[-C--:B------:R-:W-:Y:S01]  /*6d70*/  FFMA R221, R20, R2.reuse, R221 ;  /* 0x0000000214dd7223 */ /* 0x080fe200000000dd */
[----:B------:R-:W-:Y:S02]  /*6d80*/  HADD2.F32 R20, -RZ, R9.H1_H1 ;  /* 0x30000009ff147230 */ /* 0x000fe40000004100 */
[----:B------:R-:W-:Y:S01]  /*6d90*/  FFMA R30, R8, R2, R7 ;  /* 0x00000002081e7223 */ /* 0x000fe20000000007 */
[----:B------:R-:W-:Y:S01]  /*6da0*/  FFMA R9, R16, R218, R3 ;  /* 0x000000da10097223 */ /* 0x000fe20000000003 */
[----:B------:R-:W-:Y:S01]  /*6db0*/  F2FP.F16.E4M3.UNPACK_B R7, R11 ;  /* 0x0000000bff07723e */ /* 0x000fe200020006ff */
[-C--:B------:R-:W-:Y:S01]  /*6dc0*/  FFMA R219, R14, R2.reuse, R219 ;  /* 0x000000020edb7223 */ /* 0x080fe200000000db */
[--C-:B------:R-:W-:Y:S02]  /*6dd0*/  HADD2.F32 R8, -RZ, R12.reuse.H0_H0 ;  /* 0x2000000cff087230 */ /* 0x100fe40000004100 */
[----:B------:R-:W-:Y:S01]  /*6de0*/  FFMA R32, R20, R2, R9 ;  /* 0x0000000214207223 */ /* 0x000fe20000000009 */
[----:B------:R-:W-:-:S02]  /*6df0*/  HADD2.F32 R12, -RZ, R12.H1_H1 ;  /* 0x3000000cff0c7230 */ /* 0x000fc40000004100 */
[----:B------:R-:W-:Y:S01]  /*6e00*/  FFMA R9, R16, R214, R3 ;  /* 0x000000d610097223 */ /* 0x000fe20000000003 */
[--C-:B------:R-:W-:Y:S02]  /*6e10*/  HADD2.F32 R14, -RZ, R7.reuse.H0_H0 ;  /* 0x20000007ff0e7230 */ /* 0x100fe40000004100 */
[----:B------:R-:W-:Y:S01]  /*6e20*/  FFMA R217, R8, R2, R217 ;  /* 0x0000000208d97223 */ /* 0x000fe200000000d9 */
[----:B------:R-:W-:Y:S02]  /*6e30*/  HADD2.F32 R20, -RZ, R7.H1_H1 ;  /* 0x30000007ff147230 */ /* 0x000fe40000004100 */
[----:B------:R-:W-:Y:S01]  /*6e40*/  FFMA R7, R16, R216, R5 ;  /* 0x000000d810077223 */ /* 0x000fe20000000005 */
[--C-:B------:R-:W-:Y:S02]  /*6e50*/  HADD2.F32 R8, -RZ, R13.reuse.H0_H0 ;  /* 0x2000000dff087230 */ /* 0x100fe40000004100 */
[-C--:B------:R-:W-:Y:S01]  /*6e60*/  FFMA R14, R14, R2.reuse, R215 ;  /* 0x000000020e0e7223 */ /* 0x080fe200000000d7 */
[----:B------:R-:W-:Y:S01]  /*6e70*/  F2FP.SATFINITE.RELU.E4M3.F32.PACK_AB_MERGE_C R30, R30, R221, RZ ;  /* 0x000000dd1e1e723e */ /* 0x000fe200048078ff */
[----:B------:R-:W-:Y:S01]  /*6e80*/  FFMA R34, R12, R2, R7 ;  /* 0x000000020c227223 */ /* 0x000fe20000000007 */
[----:B------:R-:W-:-:S02]  /*6e90*/  HADD2.F32 R12, -RZ, R13.H1_H1 ;  /* 0x3000000dff0c7230 */ /* 0x000fc40000004100 */
[----:B------:R-:W-:Y:S01]  /*6ea0*/  FFMA R7, R16, R212, R5 ;  /* 0x000000d410077223 */ /* 0x000fe20000000005 */
[C---:B------:R-:W-:Y:S01]  /*6eb0*/  SHF.L.U32 R13, R21.reuse, 0x4, RZ ;  /* 0x00000004150d7819 */ /* 0x040fe200000006ff */
[-C--:B------:R-:W-:Y:S01]  /*6ec0*/  FFMA R9, R20, R2.reuse, R9 ;  /* 0x0000000214097223 */ /* 0x080fe20000000009 */
[----:B------:R-:W-:Y:S02]  /*6ed0*/  IMAD.SHL.U32 R20, R21, 0x2, RZ ;  /* 0x0000000215147824 */ /* 0x000fe400078e00ff */
[-C--:B------:R-:W-:Y:S01]  /*6ee0*/  FFMA R7, R12, R2.reuse, R7 ;  /* 0x000000020c077223 */ /* 0x080fe20000000007 */
[----:B------:R-:W-:Y:S01]  /*6ef0*/  LOP3.LUT R13, R13, 0xe00, RZ, 0xc0, !PT ;  /* 0x00000e000d0d7812 */ /* 0x000fe200078ec0ff */
[----:B------:R-:W-:Y:S02]  /*6f00*/  IMAD.SHL.U32 R12, R21, 0x8, RZ ;  /* 0x00000008150c7824 */ /* 0x000fe400078e00ff */
[----:B------:R-:W-:Y:S01]  /*6f10*/  FFMA R8, R8, R2, R213 ;  /* 0x0000000208087223 */ /* 0x000fe200000000d5 */
[----:B------:R-:W-:-:S02]  /*6f20*/  F2FP.SATFINITE.RELU.E4M3.F32.PACK_AB_MERGE_C R32, R32, R219, RZ ;  /* 0x000000db2020723e */ /* 0x000fc400048078ff */
[----:B------:R-:W-:Y:S02]  /*6f30*/  LOP3.LUT R13, R13, 0x6, R20, 0xf8, !PT ;  /* 0x000000060d0d7812 */ /* 0x000fe400078ef814 */
[----:B------:R-:W-:Y:S02]  /*6f40*/  LOP3.LUT R15, R12, 0x80, RZ, 0xc0, !PT ;  /* 0x000000800c0f7812 */ /* 0x000fe400078ec0ff */
[----:B------:R-:W-:Y:S02]  /*6f50*/  LOP3.LUT R13, R13, 0x60, R12, 0xf8, !PT ;  /* 0x000000600d0d7812 */ /* 0x000fe400078ef80c */
[----:B------:R-:W-:Y:S02]  /*6f60*/  LOP3.LUT R36, R15, 0x10, R21, 0xf8, !PT ;  /* 0x000000100f247812 */ /* 0x000fe400078ef815 */
[----:B------:R-:W-:Y:S02]  /*6f70*/  MOV R12, 0x10 ;  /* 0x00000010000c7802 */ /* 0x000fe40000000f00 */
[----:B------:R-:W-:-:S02]  /*6f80*/  F2FP.SATFINITE.RELU.E4M3.F32.PACK_AB_MERGE_C R20, R7, R8, RZ ;  /* 0x000000080714723e */ /* 0x000fc400048078ff */
[----:B------:R-:W-:Y:S02]  /*6f90*/  F2FP.SATFINITE.RELU.E4M3.F32.PACK_AB_MERGE_C R34, R34, R217, RZ ;  /* 0x000000d92222723e */ /* 0x000fe400048078ff */
[----:B------:R-:W-:Y:S02]  /*6fa0*/  F2FP.SATFINITE.RELU.E4M3.F32.PACK_AB_MERGE_C R14, R9, R14, RZ ;  /* 0x0000000e090e723e */ /* 0x000fe400048078ff */
[----:B------:R-:W-:Y:S02]  /*6fb0*/  LOP3.LUT R7, R13, R36, RZ, 0xfc, !PT ;  /* 0x000000240d077212 */ /* 0x000fe400078efcff */
[----:B------:R-:W-:Y:S01]  /*6fc0*/  SEL R8, R12, 0xfffffff0, !P2 ;  /* 0xfffffff00c087807 */ /* 0x000fe20005000000 */
[----:B------:R-:W-:Y:S06]  /*6fd0*/  @P0 BRA `(.L_x_60) ;  /* 0x0000000000040947 */ /* 0x000fec0003800000 */
[----:B------:R-:W-:-:S04]  /*6fe0*/  DEPBAR.LE SB0, 0x1 ;  /* 0x000080400000791a */ /* 0x000fc80000000000 */
.L_x_60:
[----:B------:R-:W-:Y:S05]  /*6ff0*/  WARPSYNC.ALL ;  /* 0x0000000000007948 */ /* 0x000fea0003800000 */
[----:B------:R-:W-:Y:S01]  /*7000*/  BAR.SYNC.DEFER_BLOCKING 0x1, 0x100 ;  /* 0x0044000000007b1d */ /* 0x000fe20000010000 */
[----:B------:R-:W-:-:S05]  /*7010*/  VIADD R9, R7, UR44 ;  /* 0x0000002c07097c36 */ /* 0x000fca0008000000 */
[----:B------:R-:W-:Y:S01]  /*7020*/  IADD3 R9, R9, R8, RZ ;  /* 0x0000000809097210 */ /* 0x000fe20007ffe0ff */
[----:B------:R-:W-:Y:S01]  /*7030*/  BSSY B0, `(.L_x_61) ;  /* 0x0000016000007945 */ /* 0x000fe20003800000 */
[----:B------:R1:W-:Y:S04]  /*7040*/  STS.U16 [R7+UR44+0x4100], R24 ;  /* 0x0041001807007988 */ /* 0x0003e8000800042c */
[----:B------:R1:W-:Y:S04]  /*7050*/  STS.U16 [R7+UR44+0x4200], R26 ;  /* 0x0042001a07007988 */ /* 0x0003e8000800042c */
[----:B------:R1:W-:Y:S04]  /*7060*/  STS.U16 [R7+UR44+0x4108], R28 ;  /* 0x0041081c07007988 */ /* 0x0003e8000800042c */
[----:B------:R1:W-:Y:S04]  /*7070*/  STS.U16 [R7+UR44+0x4208], R30 ;  /* 0x0042081e07007988 */ /* 0x0003e8000800042c */
[----:B------:R1:W-:Y:S04]  /*7080*/  STS.U16 [R9+0x4100], R32 ;  /* 0x0041002009007388 */ /* 0x0003e80000000400 */
[----:B------:R1:W-:Y:S04]  /*7090*/  STS.U16 [R9+0x4200], R34 ;  /* 0x0042002209007388 */ /* 0x0003e80000000400 */
[----:B------:R1:W-:Y:S04]  /*70a0*/  STS.U16 [R9+0x4108], R14 ;  /* 0x0041080e09007388 */ /* 0x0003e80000000400 */
[----:B------:R1:W-:Y:S01]  /*70b0*/  STS.U16 [R9+0x4208], R20 ;  /* 0x0042081409007388 */ /* 0x0003e20000000400 */
[----:B------:R-:W-:Y:S01]  /*70c0*/  @!PT LDS RZ, [RZ] ;  /* 0x00000000fffff984 */ /* 0x000fe20000000800 */
[----:B------:R-:W-:Y:S01]  /*70d0*/  @!PT LDS RZ, [RZ] ;  /* 0x00000000fffff984 */ /* 0x000fe20000000800 */
[----:B------:R-:W-:Y:S01]  /*70e0*/  @!PT LDS RZ, [RZ] ;  /* 0x00000000fffff984 */ /* 0x000fe20000000800 */
[----:B------:R-:W-:Y:S01]  /*70f0*/  @!PT LDS RZ, [RZ] ;  /* 0x00000000fffff984 */ /* 0x000fe20000000800 */
[----:B------:R2:W-:Y:S06]  /*7100*/  MEMBAR.ALL.CTA ;  /* 0x0000000000007992 */ /* 0x0005ec0000008000 */
[----:B--2---:R-:W2:Y:S02]  /*7110*/  FENCE.VIEW.ASYNC.S ;  /* 0x00000000000073c6 */ /* 0x004ea40000000000 */
[----:B--2---:R-:W-:Y:S06]  /*7120*/  BAR.SYNC.DEFER_BLOCKING 0x1, 0x100 ;  /* 0x0044000000007b1d */ /* 0x004fec0000010000 */
[----:B-1----:R-:W-:Y:S05]  /*7130*/  @P0 BRA `(.L_x_62) ;  /* 0x0000000000140947 */ /* 0x002fea0003800000 */
[----:B------:R-:W-:Y:S02]  /*7140*/  UIADD3 UR4, UP0, UR60, 0x4f0, URZ ;  /* 0x000004f03c047890 */ /* 0x000fe4000ff1e03f */
[----:B------:R-:W-:Y:S02]  /*7150*/  UIADD3 UR40, UR44, 0x4100, URZ ;  /* 0x000041002c287890 */ /* 0x000fe4000fffe03f */
[----:B------:R-:W-:-:S09]  /*7160*/  UIADD3.X UR5, URZ, UR61, URZ, UP0, !UPT ;  /* 0x0000003d3f057290 */ /* 0x000fd200087fe43f */
[----:B------:R1:W-:Y:S02]  /*7170*/  UTMASTG.3D [UR40], [UR4] ;  /* 0x00000028040073b5 */ /* 0x0003e40008010000 */
[----:B-1----:R0:W-:Y:S02]  /*7180*/  UTMACMDFLUSH ;  /* 0x00000000000079b7 */ /* 0x0021e40000000000 */
.L_x_62:
[----:B------:R-:W-:Y:S05]  /*7190*/  BSYNC B0 ;  /* 0x0000000000007941 */ /* 0x000fea0003800000 */
.L_x_61:
[----:B------:R-:W-:Y:S04]  /*71a0*/  BSSY B0, `(.L_x_63) ;  /* 0x0000036000007945 */ /* 0x000fe80003800000 */
[----:B------:R-:W-:Y:S05]  /*71b0*/  @P1 BRA `(.L_x_64) ;  /* 0x0000000000d01947 */ /* 0x000fea0003800000 */
[----:B------:R-:W-:-:S05]  /*71c0*/  IMAD.U32 R12, RZ, RZ, UR56 ;  /* 0x00000038ff0c7e24 */ /* 0x000fca000f8e00ff */
[----:B------:R-:W-:-:S13]  /*71d0*/  ISETP.NE.AND P3, PT, R12, 0x3, PT ;  /* 0x000000030c00780c */ /* 0x000fda0003f65270 */
[----:B------:R-:W-:Y:S05]  /*71e0*/  @!P3 BRA `(.L_x_65) ;  /* 0x000000000004b947 */ /* 0x000fea0003800000 */
[----:B------:R-:W-:Y:S01]  /*71f0*/  BPT.TRAP 0x1 ;  /* 0x000000040000795c */ /* 0x000fe20000300000 */
.L_x_65:
[----:B------:R-:W2:Y:S04]  /*7200*/  LDL R13, [R1+0xb4] ;  /* 0x0000b400010d7983 */ /* 0x000ea80000100800 */
[----:B------:R-:W3:Y:S01]  /*7210*/  LDL R12, [R1+0xb8] ;  /* 0x0000b800010c7983 */ /* 0x000ee20000100800 */
[----:B------:R-:W-:Y:S01]  /*7220*/  BSSY B1, `(.L_x_66) ;  /* 0x0000005000017945 */ /* 0x000fe20003800000 */
[----:B--2---:R-:W-:Y:S02]  /*7230*/  LEA R20, R13, UR44, 0x3 ;  /* 0x0000002c0d147c11 */ /* 0x004fe4000f8e18ff */
[----:B---3--:R-:W-:-:S04]  /*7240*/  SHF.L.U32 R13, R12, 0x1f, RZ ;  /* 0x0000001f0c0d7819 */ /* 0x008fc800000006ff */
[----:B------:R-:W1:Y:S02]  /*7250*/  SYNCS.PHASECHK.TRANS64.TRYWAIT P2, [R20+URZ+0x80], R13 ;  /* 0x0000800d140075a7 */ /* 0x000e64000804017f */
[----:B-1----:R-:W-:Y:S05]  /*7260*/  @!P2 BRA `(.L_x_67) ;  /* 0x0000007c00f0a947 */ /* 0x002fea0003800000 */
.L_x_244:
[----:B------:R-:W-:Y:S05]  /*7270*/  BSYNC B1 ;  /* 0x0000000000017941 */ /* 0x000fea0003800000 */
.L_x_66:
[----:B------:R-:W-:Y:S04]  /*7280*/  BSSY B1, `(.L_x_68) ;  /* 0x0000012000017945 */ /* 0x000fe80003800000 */
[----:B------:R-:W-:Y:S05]  /*7290*/  @P4 BRA `(.L_x_69) ;  /* 0x0000000000404947 */ /* 0x000fea0003800000 */
[----:B------:R-:W2:Y:S02]  /*72a0*/  LDL R12, [R1+0xb4] ;  /* 0x0000b400010c7983 */ /* 0x000ea40000100800 */
[----:B--2---:R-:W-:-:S05]  /*72b0*/  LEA R24, R12, R7, 0xc ;  /* 0x000000070c187211 */ /* 0x004fca00078e60ff */
[----:B------:R-:W-:Y:S01]  /*72c0*/  VIADD R11, R24, UR44 ;  /* 0x0000002c180b7c36 */ /* 0x000fe20008000000 */
[----:B------:R-:W-:Y:S04]  /*72d0*/  LDS.U16 R4, [R24+UR44+0x200] ;  /* 0x0002002c18047984 */ /* 0x000fe80008000400 */
[----:B------:R-:W-:Y:S01]  /*72e0*/  IADD3 R14, R11, R8, RZ ;  /* 0x000000080b0e7210 */ /* 0x000fe20007ffe0ff */
[----:B------:R-:W-:Y:S04]  /*72f0*/  LDS.U16 R6, [R24+UR44+0x208] ;  /* 0x0002082c18067984 */ /* 0x000fe80008000400 */
[----:B------:R-:W2:Y:S04]  /*7300*/  LDS.U16 R11, [R24+UR44+0x100] ;  /* 0x0001002c180b7984 */ /* 0x000ea80008000400 */
[----:B-1----:R-:W1:Y:S04]  /*7310*/  LDS.U16 R13, [R24+UR44+0x108] ;  /* 0x0001082c180d7984 */ /* 0x002e680008000400 */
[----:B------:R-:W-:Y:S04]  /*7320*/  LDS.U16 R10, [R14+0x200] ;  /* 0x000200000e0a7984 */ /* 0x000fe80000000400 */
[----:B------:R-:W3:Y:S04]  /*7330*/  LDS.U16 R15, [R14+0x100] ;  /* 0x000100000e0f7984 */ /* 0x000ee80000000400 */
[----:B------:R-:W-:Y:S04]  /*7340*/  LDS.U16 R12, [R14+0x208] ;  /* 0x000208000e0c7984 */ /* 0x000fe80000000400 */
[----:B------:R-:W4:Y:S01]  /*7350*/  LDS.U16 R21, [R14+0x108] ;  /* 0x000108000e157984 */ /* 0x000f220000000400 */
[----:B--2---:R-:W-:-:S02]  /*7360*/  PRMT R4, R11, 0x5410, R4 ;  /* 0x000054100b047816 */ /* 0x004fc40000000004 */
[----:B-1----:R-:W-:Y:S02]  /*7370*/  PRMT R6, R13, 0x5410, R6 ;  /* 0x000054100d067816 */ /* 0x002fe40000000006 */
[----:B---3--:R-:W-:Y:S02]  /*7380*/  PRMT R10, R15, 0x5410, R10 ;  /* 0x000054100f0a7816 */ /* 0x008fe4000000000a */
[----:B----4-:R-:W-:-:S07]  /*7390*/  PRMT R11, R21, 0x5410, R12 ;  /* 0x00005410150b7816 */ /* 0x010fce000000000c */
.L_x_69:
[----:B------:R-:W-:Y:S05]  /*73a0*/  BSYNC B1 ;  /* 0x0000000000017941 */ /* 0x000fea0003800000 */
.L_x_68:
        /* <DEDUP_REMOVED lines=8> */
.L_x_70:
[----:B------:R-:W3:Y:S04]  /*7430*/  LDL.LU R15, [R1+0xb4] ;  /* 0x0000b400010f7983 */ /* 0x000ee80000300800 */
[----:B------:R-:W4:Y:S01]  /*7440*/  LDL.LU R14, [R1+0xb8] ;  /* 0x0000b800010e7983 */ /* 0x000f220000300800 */
[----:B------:R-:W-:Y:S01]  /*7450*/  VIADD R12, R20, 0xa0 ;  /* 0x000000a0140c7836 */ /* 0x000fe20000000000 */
[----:B-1----:R-:W1:Y:S04]  /*7460*/  S2R R13, SR_CgaCtaId ;  /* 0x00000000000d7919 */ /* 0x002e680000008800 */
[----:B-1----:R-:W-:-:S04]  /*7470*/  PRMT R12, R13, 0x654, R12 ;  /* 0x000006540d0c7816 */ /* 0x002fc8000000000c */
[----:B--2---:R3:W-:Y:S02]  /*7480*/  SYNCS.ARRIVE.TRANS64.RED.A1T0 RZ, [R12+URZ], RZ ;  /* 0x000000ff0cff79a7 */ /* 0x0047e4000810043f */
[----:B---3--:R-:W-:-:S04]  /*7490*/  IADD3 R12, R15, 0x1, RZ ;  /* 0x000000010f0c7810 */ /* 0x008fc80007ffe0ff */
[----:B------:R-:W-:-:S04]  /*74a0*/  ISETP.NE.AND P2, PT, R12, 0x4, PT ;  /* 0x000000040c00780c */ /* 0x000fc80003f45270 */
[----:B------:R-:W-:Y:S02]  /*74b0*/  SEL R13, RZ, 0x1, P2 ;  /* 0x00000001ff0d7807 */ /* 0x000fe40001000000 */
[----:B------:R-:W-:Y:S02]  /*74c0*/  SEL R12, R12, RZ, P2 ;  /* 0x000000ff0c0c7207 */ /* 0x000fe40001000000 */
[----:B----4-:R-:W-:-:S05]  /*74d0*/  LOP3.LUT R14, R14, R13, RZ, 0x3c, !PT ;  /* 0x0000000d0e0e7212 */ /* 0x010fca00078e3cff */
[----:B------:R1:W-:Y:S04]  /*74e0*/  STL [R1+0xb8], R14 ;  /* 0x0000b80e01007387 */ /* 0x0003e80000100800 */
[----:B------:R1:W-:Y:S02]  /*74f0*/  STL [R1+0xb4], R12 ;  /* 0x0000b40c01007387 */ /* 0x0003e40000100800 */
.L_x_64:
[----:B------:R-:W-:Y:S05]  /*7500*/  BSYNC B0 ;  /* 0x0000000000007941 */ /* 0x000fea0003800000 */
.L_x_63:
[-C--:B-1----:R-:W-:Y:S01]  /*7510*/  F2FP.F16.E4M3.UNPACK_B R12, R4.reuse ;  /* 0x00000004ff0c723e */ /* 0x082fe200020006ff */
[C---:B------:R-:W-:Y:S01]  /*7520*/  FFMA R211, R16.reuse, R211, R3 ;  /* 0x000000d310d37223 */ /* 0x040fe20000000003 */
[----:B------:R-:W-:Y:S01]  /*7530*/  F2FP.F16.E4M3.UNPACK_B R14, R4.H1 ;  /* 0x00000004ff0e723e */ /* 0x000fe200030006ff */
[C---:B------:R-:W-:Y:S01]  /*7540*/  FFMA R209, R16.reuse, R209, R5 ;  /* 0x000000d110d17223 */ /* 0x040fe20000000005 */
[----:B------:R-:W-:Y:S01]  /*7550*/  F2FP.F16.E4M3.UNPACK_B R15, R6 ;  /* 0x00000006ff0f723e */ /* 0x000fe200020006ff */
[----:B------:R-:W-:Y:S02]  /*7560*/  HADD2.F32 R20, -RZ, R12.H0_H0 ;  /* 0x2000000cff147230 */ /* 0x000fe40000004100 */
[C-C-:B------:R-:W-:Y:S01]  /*7570*/  FFMA R13, R16.reuse, R210, R3.reuse ;  /* 0x000000d2100d7223 */ /* 0x140fe20000000003 */
[----:B------:R-:W-:Y:S02]  /*7580*/  HADD2.F32 R24, -RZ, R14.H0_H0 ;  /* 0x2000000eff187230 */ /* 0x000fe40000004100 */
[----:B------:R-:W-:Y:S01]  /*7590*/  FFMA R207, R16, R207, R3 ;  /* 0x000000cf10cf7223 */ /* 0x000fe20000000003 */
[----:B------:R-:W-:-:S02]  /*75a0*/  HADD2.F32 R12, -RZ, R12.H1_H1 ;  /* 0x3000000cff0c7230 */ /* 0x000fc40000004100 */
[-C--:B------:R-:W-:Y:S01]  /*75b0*/  FFMA R211, R20, R2.reuse, R211 ;  /* 0x0000000214d37223 */ /* 0x080fe200000000d3 */
[--C-:B------:R-:W-:Y:S02]  /*75c0*/  HADD2.F32 R20, -RZ, R15.reuse.H0_H0 ;  /* 0x2000000fff147230 */ /* 0x100fe40000004100 */
[----:B------:R-:W-:Y:S01]  /*75d0*/  FFMA R209, R24, R2, R209 ;  /* 0x0000000218d17223 */ /* 0x000fe200000000d1 */
[----:B------:R-:W-:Y:S02]  /*75e0*/  HADD2.F32 R24, -RZ, R15.H1_H1 ;  /* 0x3000000fff187230 */ /* 0x000fe40000004100 */
[----:B------:R-:W-:Y:S01]  /*75f0*/  FFMA R15, R16, R206, R3 ;  /* 0x000000ce100f7223 */ /* 0x000fe20000000003 */
[----:B------:R-:W-:Y:S01]  /*7600*/  F2FP.F16.E4M3.UNPACK_B R21, R6.H1 ;  /* 0x00000006ff15723e */ /* 0x000fe200030006ff */
[----:B------:R-:W-:Y:S01]  /*7610*/  FFMA R12, R12, R2, R13 ;  /* 0x000000020c0c7223 */ /* 0x000fe2000000000d */
[----:B------:R-:W-:Y:S02]  /*7620*/  HADD2.F32 R14, -RZ, R14.H1_H1 ;  /* 0x3000000eff0e7230 */ /* 0x000fe40000004100 */
[----:B------:R-:W-:Y:S01]  /*7630*/  FFMA R13, R16, R208, R5 ;  /* 0x000000d0100d7223 */ /* 0x000fe20000000005 */
[-C--:B------:R-:W-:Y:S01]  /*7640*/  FFMA R207, R20, R2.reuse, R207 ;  /* 0x0000000214cf7223 */ /* 0x080fe200000000cf */
[----:B------:R-:W-:Y:S01]  /*7650*/  FFMA R20, R24, R2, R15 ;  /* 0x0000000218147223 */ /* 0x000fe2000000000f */
[----:B------:R-:W-:Y:S01]  /*7660*/  F2FP.F16.E4M3.UNPACK_B R15, R10 ;  /* 0x0000000aff0f723e */ /* 0x000fe200020006ff */
[----:B------:R-:W-:-:S02]  /*7670*/  HADD2.F32 R24, -RZ, R21.H0_H0 ;  /* 0x20000015ff187230 */ /* 0x000fc40000004100 */
[----:B------:R-:W-:Y:S01]  /*7680*/  FFMA R14, R14, R2, R13 ;  /* 0x000000020e0e7223 */ /* 0x000fe2000000000d */
[----:B------:R-:W-:Y:S02]  /*7690*/  HADD2.F32 R26, -RZ, R21.H1_H1 ;  /* 0x30000015ff1a7230 */ /* 0x000fe40000004100 */
[C-C-:B------:R-:W-:Y:S01]  /*76a0*/  FFMA R205, R16.reuse, R205, R5.reuse ;  /* 0x000000cd10cd7223 */ /* 0x140fe20000000005 */
[C---:B------:R-:W-:Y:S01]  /*76b0*/  FFMA R13, R16.reuse, R204, R5 ;  /* 0x000000cc100d7223 */ /* 0x040fe20000000005 */
[--C-:B------:R-:W-:Y:S02]  /*76c0*/  HADD2.F32 R28, -RZ, R15.reuse.H0_H0 ;  /* 0x2000000fff1c7230 */ /* 0x100fe40000004100 */
[----:B------:R-:W-:Y:S01]  /*76d0*/  FFMA R203, R16, R203, R3 ;  /* 0x000000cb10cb7223 */ /* 0x000fe20000000003 */
[----:B------:R-:W-:Y:S01]  /*76e0*/  F2FP.F16.E4M3.UNPACK_B R21, R10.H1 ;  /* 0x0000000aff15723e */ /* 0x000fe200030006ff */
[-C--:B------:R-:W-:Y:S01]  /*76f0*/  FFMA R205, R24, R2.reuse, R205 ;  /* 0x0000000218cd7223 */ /* 0x080fe200000000cd */
[----:B------:R-:W-:Y:S01]  /*7700*/  FFMA R24, R26, R2, R13 ;  /* 0x000000021a187223 */ /* 0x000fe2000000000d */
[----:B------:R-:W-:-:S02]  /*7710*/  HADD2.F32 R26, -RZ, R15.H1_H1 ;  /* 0x3000000fff1a7230 */ /* 0x000fc40000004100 */
[----:B------:R-:W-:Y:S01]  /*7720*/  FFMA R13, R16, R202, R3 ;  /* 0x000000ca100d7223 */ /* 0x000fe20000000003 */
[----:B------:R-:W-:Y:S01]  /*7730*/  FFMA R203, R28, R2, R203 ;  /* 0x000000021ccb7223 */ /* 0x000fe200000000cb */
[--C-:B------:R-:W-:Y:S02]  /*7740*/  HADD2.F32 R28, -RZ, R21.reuse.H0_H0 ;  /* 0x20000015ff1c7230 */ /* 0x100fe40000004100 */
[C-C-:B------:R-:W-:Y:S01]  /*7750*/  FFMA R201, R16.reuse, R201, R5.reuse ;  /* 0x000000c910c97223 */ /* 0x140fe20000000005 */
[----:B------:R-:W-:Y:S02]  /*7760*/  HADD2.F32 R30, -RZ, R21.H1_H1 ;  /* 0x30000015ff1e7230 */ /* 0x000fe40000004100 */
[----:B------:R-:W-:Y:S01]  /*7770*/  FFMA R15, R16, R200, R5 ;  /* 0x000000c8100f7223 */ /* 0x000fe20000000005 */
[-C--:B------:R-:W-:Y:S01]  /*7780*/  F2FP.F16.E4M3.UNPACK_B R21, R11.reuse ;  /* 0x0000000bff15723e */ /* 0x080fe200020006ff */
[-C--:B------:R-:W-:Y:S01]  /*7790*/  FFMA R26, R26, R2.reuse, R13 ;  /* 0x000000021a1a7223 */ /* 0x080fe2000000000d */
[----:B------:R-:W-:Y:S01]  /*77a0*/  F2FP.F16.E4M3.UNPACK_B R13, R11.H1 ;  /* 0x0000000bff0d723e */ /* 0x000fe200030006ff */
[-C--:B------:R-:W-:Y:S01]  /*77b0*/  FFMA R201, R28, R2.reuse, R201 ;  /* 0x000000021cc97223 */ /* 0x080fe200000000c9 */
[----:B------:R-:W-:Y:S01]  /*77c0*/  FFMA R28, R30, R2, R15 ;  /* 0x000000021e1c7223 */ /* 0x000fe2000000000f */
[----:B------:R-:W-:-:S02]  /*77d0*/  HADD2.F32 R30, -RZ, R21.H0_H0 ;  /* 0x20000015ff1e7230 */ /* 0x000fc40000004100 */
[C---:B------:R-:W-:Y:S01]  /*77e0*/  FFMA R199, R16.reuse, R199, R3 ;  /* 0x000000c710c77223 */ /* 0x040fe20000000003 */
[----:B------:R-:W-:Y:S02]  /*77f0*/  HADD2.F32 R32, -RZ, R21.H1_H1 ;  /* 0x30000015ff207230 */ /* 0x000fe40000004100 */
[C-C-:B------:R-:W-:Y:S01]  /*7800*/  FFMA R197, R16.reuse, R197, R5.reuse ;  /* 0x000000c510c57223 */ /* 0x140fe20000000005 */
[--C-:B------:R-:W-:Y:S02]  /*7810*/  HADD2.F32 R34, -RZ, R13.reuse.H0_H0 ;  /* 0x2000000dff227230 */ /* 0x100fe40000004100 */
[C---:B------:R-:W-:Y:S01]  /*7820*/  FFMA R15, R16.reuse, R196, R5 ;  /* 0x000000c4100f7223 */ /* 0x040fe20000000005 */
[----:B------:R-:W-:Y:S02]  /*7830*/  HADD2.F32 R36, -RZ, R13.H1_H1 ;  /* 0x3000000dff247230 */ /* 0x000fe40000004100 */
[----:B------:R-:W-:Y:S01]  /*7840*/  FFMA R13, R16, R198, R3 ;  /* 0x000000c6100d7223 */ /* 0x000fe20000000003 */
[-C--:B------:R-:W-:Y:S01]  /*7850*/  FFMA R199, R30, R2.reuse, R199 ;  /* 0x000000021ec77223 */ /* 0x080fe200000000c7 */
[-C--:B------:R-:W-:Y:S01]  /*7860*/  FFMA R197, R34, R2.reuse, R197 ;  /* 0x0000000222c57223 */ /* 0x080fe200000000c5 */
[----:B------:R-:W-:Y:S01]  /*7870*/  F2FP.SATFINITE.RELU.E4M3.F32.PACK_AB_MERGE_C R12, R12, R211, RZ ;  /* 0x000000d30c0c723e */ /* 0x000fe200048078ff */
[-C--:B------:R-:W-:Y:S01]  /*7880*/  FFMA R30, R32, R2.reuse, R13 ;  /* 0x00000002201e7223 */ /* 0x080fe2000000000d */
[----:B------:R-:W-:Y:S01]  /*7890*/  FFMA R32, R36, R2, R15 ;  /* 0x0000000224207223 */ /* 0x000fe2000000000f */
[----:B------:R-:W-:-:S02]  /*78a0*/  F2FP.SATFINITE.RELU.E4M3.F32.PACK_AB_MERGE_C R14, R14, R209, RZ ;  /* 0x000000d10e0e723e */ /* 0x000fc400048078ff */
[----:B------:R-:W-:Y:S02]  /*78b0*/  F2FP.SATFINITE.RELU.E4M3.F32.PACK_AB_MERGE_C R20, R20, R207, RZ ;  /* 0x000000cf1414723e */ /* 0x000fe400048078ff */
[----:B------:R-:W-:Y:S02]  /*78c0*/  F2FP.SATFINITE.RELU.E4M3.F32.PACK_AB_MERGE_C R24, R24, R205, RZ ;  /* 0x000000cd1818723e */ /* 0x000fe400048078ff */
[----:B------:R-:W-:Y:S02]  /*78d0*/  F2FP.SATFINITE.RELU.E4M3.F32.PACK_AB_MERGE_C R26, R26, R203, RZ ;  /* 0x000000cb1a1a723e */ /* 0x000fe400048078ff */
[----:B------:R-:W-:Y:S02]  /*78e0*/  F2FP.SATFINITE.RELU.E4M3.F32.PACK_AB_MERGE_C R28, R28, R201, RZ ;  /* 0x000000c91c1c723e */ /* 0x000fe400048078ff */
[----:B------:R-:W-:Y:S02]  /*78f0*/  F2FP.SATFINITE.RELU.E4M3.F32.PACK_AB_MERGE_C R30, R30, R199, RZ ;  /* 0x000000c71e1e723e */ /* 0x000fe400048078ff */
[----:B------:R-:W-:Y:S01]  /*7900*/  F2FP.SATFINITE.RELU.E4M3.F32.PACK_AB_MERGE_C R32, R32, R197, RZ ;  /* 0x000000c52020723e */ /* 0x000fe200048078ff */
[----:B------:R-:W-:Y:S06]  /*7910*/  @P0 BRA `(.L_x_71) ;  /* 0x0000000000040947 */ /* 0x000fec0003800000 */
[----:B------:R-:W-:-:S04]  /*7920*/  DEPBAR.LE SB0, 0x1 ;  /* 0x000080400000791a */ /* 0x000fc80000000000 */
.L_x_71:
[----:B------:R-:W-:Y:S05]  /*7930*/  WARPSYNC.ALL ;  /* 0x0000000000007948 */ /* 0x000fea0003800000 */
[----:B------:R-:W-:Y:S06]  /*7940*/  BAR.SYNC.DEFER_BLOCKING 0x1, 0x100 ;  /* 0x0044000000007b1d */ /* 0x000fec0000010000 */
        /* <DEDUP_REMOVED lines=19> */
[----:B------:R-:W-:Y:S02]  /*7a80*/  UIADD3 UR4, UR44, 0x5100, URZ ;  /* 0x000051002c047890 */ /* 0x000fe4000fffe03f */
[----:B------:R-:W-:Y:S01]  /*7a90*/  UIADD3.X UR9, URZ, UR61, URZ, UP0, !UPT ;  /* 0x0000003d3f097290 */ /* 0x000fe200087fe43f */
[----:B------:R-:W-:Y:S01]  /*7aa0*/  UMOV UR6, UR42 ;  /* 0x0000002a00067c82 */ /* 0x000fe20008000000 */
[----:B------:R-:W-:-:S07]  /*7ab0*/  UMOV UR7, UR43 ;  /* 0x0000002b00077c82 */ /* 0x000fce0008000000 */
[----:B------:R1:W-:Y:S02]  /*7ac0*/  UTMASTG.3D [UR4], [UR8] ;  /* 0x00000004080073b5 */ /* 0x0003e40008010000 */
[----:B-1----:R0:W-:Y:S02]  /*7ad0*/  UTMACMDFLUSH ;  /* 0x00000000000079b7 */ /* 0x0021e40000000000 */
.L_x_73:
[----:B------:R-:W-:Y:S05]  /*7ae0*/  BSYNC B0 ;  /* 0x0000000000007941 */ /* 0x000fea0003800000 */
.L_x_72:
[----:B------:R-:W2:Y:S04]  /*7af0*/  LDL R14, [R1+0xb4] ;  /* 0x0000b400010e7983 */ /* 0x000ea80000100800 */
[----:B------:R-:W3:Y:S01]  /*7b00*/  LDL R15, [R1+0xb8] ;  /* 0x0000b800010f7983 */ /* 0x000ee20000100800 */
[----:B------:R-:W-:Y:S01]  /*7b10*/  BSSY B0, `(.L_x_74) ;  /* 0x0000036000007945 */ /* 0x000fe20003800000 */
[----:B--2---:R-:W-:Y:S01]  /*7b20*/  IMAD.MOV.U32 R13, RZ, RZ, R14 ;  /* 0x000000ffff0d7224 */ /* 0x004fe200078e000e */
[----:B---3--:R-:W-:Y:S02]  /*7b30*/  MOV R12, R15 ;  /* 0x0000000f000c7202 */ /* 0x008fe40000000f00 */
[----:B------:R-:W-:Y:S05]  /*7b40*/  @P1 BRA `(.L_x_75) ;  /* 0x0000000000c81947 */ /* 0x000fea0003800000 */
[----:B------:R-:W-:-:S05]  /*7b50*/  IMAD.U32 R12, RZ, RZ, UR56 ;  /* 0x00000038ff0c7e24 */ /* 0x000fca000f8e00ff */
[----:B------:R-:W-:-:S13]  /*7b60*/  ISETP.NE.AND P3, PT, R12, 0x3, PT ;  /* 0x000000030c00780c */ /* 0x000fda0003f65270 */
[----:B------:R-:W-:Y:S05]  /*7b70*/  @!P3 BRA `(.L_x_76) ;  /* 0x000000000004b947 */ /* 0x000fea0003800000 */
[----:B------:R-:W-:Y:S01]  /*7b80*/  BPT.TRAP 0x1 ;  /* 0x000000040000795c */ /* 0x000fe20000300000 */
.L_x_76:
[----:B------:R-:W-:Y:S01]  /*7b90*/  LEA R14, R14, UR44, 0x3 ;  /* 0x0000002c0e0e7c11 */ /* 0x000fe2000f8e18ff */
[----:B------:R-:W-:Y:S01]  /*7ba0*/  BSSY B1, `(.L_x_77) ;  /* 0x0000004000017945 */ /* 0x000fe20003800000 */
[----:B------:R-:W-:-:S04]  /*7bb0*/  SHF.L.U32 R13, R15, 0x1f, RZ ;  /* 0x0000001f0f0d7819 */ /* 0x000fc800000006ff */
[----:B------:R-:W1:Y:S02]  /*7bc0*/  SYNCS.PHASECHK.TRANS64.TRYWAIT P2, [R14+URZ+0x80], R13 ;  /* 0x0000800d0e0075a7 */ /* 0x000e64000804017f */
[----:B-1----:R-:W-:Y:S05]  /*7bd0*/  @!P2 BRA `(.L_x_78) ;  /* 0x0000007400a8a947 */ /* 0x002fea0003800000 */
.L_x_245:
[----:B------:R-:W-:Y:S05]  /*7be0*/  BSYNC B1 ;  /* 0x0000000000017941 */ /* 0x000fea0003800000 */
.L_x_77:
        /* <DEDUP_REMOVED lines=18> */
.L_x_80:
[----:B------:R-:W-:Y:S05]  /*7d10*/  BSYNC B1 ;  /* 0x0000000000017941 */ /* 0x000fea0003800000 */
.L_x_79:
        /* <DEDUP_REMOVED lines=8> */
.L_x_81:
[----:B------:R-:W3:Y:S04]  /*7da0*/  LDL.LU R20, [R1+0xb4] ;  /* 0x0000b40001147983 */ /* 0x000ee80000300800 */
[----:B------:R-:W4:Y:S01]  /*7db0*/  LDL.LU R15, [R1+0xb8] ;  /* 0x0000b800010f7983 */ /* 0x000f220000300800 */
[----:B------:R-:W-:Y:S01]  /*7dc0*/  VIADD R12, R14, 0xa0 ;  /* 0x000000a00e0c7836 */ /* 0x000fe20000000000 */
[----:B-1----:R-:W1:Y:S04]  /*7dd0*/  S2R R13, SR_CgaCtaId ;  /* 0x00000000000d7919 */ /* 0x002e680000008800 */
[----:B-1----:R-:W-:-:S04]  /*7de0*/  PRMT R12, R13, 0x654, R12 ;  /* 0x000006540d0c7816 */ /* 0x002fc8000000000c */
[----:B--2---:R1:W-:Y:S01]  /*7df0*/  SYNCS.ARRIVE.TRANS64.RED.A1T0 RZ, [R12+URZ], RZ ;  /* 0x000000ff0cff79a7 */ /* 0x0043e2000810043f */
[----:B---3--:R-:W-:-:S04]  /*7e00*/  IADD3 R13, R20, 0x1, RZ ;  /* 0x00000001140d7810 */ /* 0x008fc80007ffe0ff */
[----:B------:R-:W-:-:S04]  /*7e10*/  ISETP.NE.AND P2, PT, R13, 0x4, PT ;  /* 0x000000040d00780c */ /* 0x000fc80003f45270 */
[----:B-1----:R-:W-:Y:S02]  /*7e20*/  SEL R12, RZ, 0x1, P2 ;  /* 0x00000001ff0c7807 */ /* 0x002fe40001000000 */
[----:B------:R-:W-:Y:S02]  /*7e30*/  SEL R13, R13, RZ, P2 ;  /* 0x000000ff0d0d7207 */ /* 0x000fe40001000000 */
[----:B----4-:R-:W-:-:S03]  /*7e40*/  LOP3.LUT R12, R15, R12, RZ, 0x3c, !PT ;  /* 0x0000000c0f0c7212 */ /* 0x010fc600078e3cff */
[----:B------:R1:W-:Y:S04]  /*7e50*/  STL [R1+0xb4], R13 ;  /* 0x0000b40d01007387 */ /* 0x0003e80000100800 */
[----:B------:R1:W-:Y:S02]  /*7e60*/  STL [R1+0xb8], R12 ;  /* 0x0000b80c01007387 */ /* 0x0003e40000100800 */
.L_x_75:
[----:B------:R-:W-:Y:S05]  /*7e70*/  BSYNC B0 ;  /* 0x0000000000007941 */ /* 0x000fea0003800000 */
.L_x_74:
[-C--:B------:R-:W-:Y:S01]  /*7e80*/  F2FP.F16.E4M3.UNPACK_B R14, R4.reuse ;  /* 0x00000004ff0e723e */ /* 0x080fe200020006ff */
        /* <DEDUP_REMOVED lines=65> */
.L_x_82:
        /* <DEDUP_REMOVED lines=16> */
[----:B---3--:R-:W3:Y:S02]  /*83a0*/  FENCE.VIEW.ASYNC.S ;  /* 0x00000000000073c6 */ /* 0x008ee40000000000 */
[----:B---3--:R-:W-:Y:S06]  /*83b0*/  BAR.SYNC.DEFER_BLOCKING 0x1, 0x100 ;  /* 0x0044000000007b1d */ /* 0x008fec0000010000 */
[----:B--2---:R-:W-:Y:S05]  /*83c0*/  @P0 BRA `(.L_x_84) ;  /* 0x0000000000200947 */ /* 0x004fea0003800000 */
[----:B------:R-:W-:Y:S02]  /*83d0*/  UIADD3 UR8, UP0, UR60, 0x4f0, URZ ;  /* 0x000004f03c087890 */ /* 0x000fe4000ff1e03f */
[----:B------:R-:W-:Y:S02]  /*83e0*/  UIADD3 UR5, UR41, 0x40, URZ ;  /* 0x0000004029057890 */ /* 0x000fe4000fffe03f */
[----:B------:R-:W-:Y:S02]  /*83f0*/  UIADD3 UR4, UR44, 0x4100, URZ ;  /* 0x000041002c047890 */ /* 0x000fe4000fffe03f */
[----:B------:R-:W-:Y:S01]  /*8400*/  UIADD3.X UR9, URZ, UR61, URZ, UP0, !UPT ;  /* 0x0000003d3f097290 */ /* 0x000fe200087fe43f */
[----:B------:R-:W-:Y:S01]  /*8410*/  UMOV UR6, UR42 ;  /* 0x0000002a00067c82 */ /* 0x000fe20008000000 */
[----:B------:R-:W-:-:S07]  /*8420*/  UMOV UR7, UR43 ;  /* 0x0000002b00077c82 */ /* 0x000fce0008000000 */
[----:B------:R2:W-:Y:S02]  /*8430*/  UTMASTG.3D [UR4], [UR8] ;  /* 0x00000004080073b5 */ /* 0x0005e40008010000 */
[----:B--2---:R0:W-:Y:S02]  /*8440*/  UTMACMDFLUSH ;  /* 0x00000000000079b7 */ /* 0x0041e40000000000 */
.L_x_84:
[----:B------:R-:W-:Y:S05]  /*8450*/  BSYNC B0 ;  /* 0x0000000000007941 */ /* 0x000fea0003800000 */
.L_x_83:
[----:B------:R-:W-:Y:S04]  /*8460*/  BSSY B0, `(.L_x_85) ;  /* 0x000003c000007945 */ /* 0x000fe80003800000 */
[----:B------:R-:W-:Y:S05]  /*8470*/  @P1 BRA `(.L_x_86) ;  /* 0x0000000000e81947 */ /* 0x000fea0003800000 */
[----:B------:R-:W-:-:S05]  /*8480*/  IMAD.U32 R14, RZ, RZ, UR56 ;  /* 0x00000038ff0e7e24 */ /* 0x000fca000f8e00ff */
[----:B------:R-:W-:-:S13]  /*8490*/  ISETP.NE.AND P3, PT, R14, 0x3, PT ;  /* 0x000000030e00780c */ /* 0x000fda0003f65270 */
[----:B------:R-:W-:Y:S05]  /*84a0*/  @!P3 BRA `(.L_x_87) ;  /* 0x000000000004b947 */ /* 0x000fea0003800000 */
[----:B------:R-:W-:Y:S01]  /*84b0*/  BPT.TRAP 0x1 ;  /* 0x000000040000795c */ /* 0x000fe20000300000 */
.L_x_87:
[----:B------:R-:W2:Y:S04]  /*84c0*/  LDL R15, [R1+0xb8] ;  /* 0x0000b800010f7983 */ /* 0x000ea80000100800 */
[----:B------:R-:W3:Y:S01]  /*84d0*/  LDL R14, [R1+0xb4] ;  /* 0x0000b400010e7983 */ /* 0x000ee20000100800 */
[----:B------:R-:W-:Y:S01]  /*84e0*/  BSSY B1, `(.L_x_88) ;  /* 0x0000005000017945 */ /* 0x000fe20003800000 */
[----:B--2---:R-:W-:Y:S02]  /*84f0*/  SHF.L.U32 R15, R15, 0x1f, RZ ;  /* 0x0000001f0f0f7819 */ /* 0x004fe400000006ff */
[----:B---3--:R-:W-:-:S04]  /*8500*/  LEA R14, R14, UR44, 0x3 ;  /* 0x0000002c0e0e7c11 */ /* 0x008fc8000f8e18ff */
[----:B------:R-:W2:Y:S02]  /*8510*/  SYNCS.PHASECHK.TRANS64.TRYWAIT P2, [R14+URZ+0x80], R15 ;  /* 0x0000800f0e0075a7 */ /* 0x000ea4000804017f */
[----:B--2---:R-:W-:Y:S05]  /*8520*/  @!P2 BRA `(.L_x_89) ;  /* 0x0000006c0068a947 */ /* 0x004fea0003800000 */
.L_x_246:
[----:B------:R-:W-:Y:S05]  /*8530*/  BSYNC B1 ;  /* 0x0000000000017941 */ /* 0x000fea0003800000 */
.L_x_88:
[----:B------:R-:W-:Y:S04]  /*8540*/  BSSY B1, `(.L_x_90) ;  /* 0x0000012000017945 */ /* 0x000fe80003800000 */
[----:B------:R-:W-:Y:S05]  /*8550*/  @P4 BRA `(.L_x_91) ;  /* 0x0000000000404947 */ /* 0x000fea0003800000 */
[----:B------:R-:W3:Y:S02]  /*8560*/  LDL R20, [R1+0xb4] ;  /* 0x0000b40001147983 */ /* 0x000ee40000100800 */
[----:B---3--:R-:W-:-:S05]  /*8570*/  LEA R20, R20, R7, 0xc ;  /* 0x0000000714147211 */ /* 0x008fca00078e60ff */
[----:B------:R-:W-:Y:S01]  /*8580*/  VIADD R11, R20, UR44 ;  /* 0x0000002c140b7c36 */ /* 0x000fe20008000000 */
[----:B------:R-:W-:Y:S04]  /*8590*/  LDS.U16 R4, [R20+UR44+0x200] ;  /* 0x0002002c14047984 */ /* 0x000fe80008000400 */
[----:B------:R-:W-:Y:S01]  /*85a0*/  IADD3 R24, R11, R8, RZ ;  /* 0x000000080b187210 */ /* 0x000fe20007ffe0ff */
[----:B------:R-:W-:Y:S04]  /*85b0*/  LDS.U16 R6, [R20+UR44+0x208] ;  /* 0x0002082c14067984 */ /* 0x000fe80008000400 */
[----:B------:R-:W3:Y:S04]  /*85c0*/  LDS.U16 R11, [R20+UR44+0x100] ;  /* 0x0001002c140b7984 */ /* 0x000ee80008000400 */
[----:B--2---:R-:W2:Y:S04]  /*85d0*/  LDS.U16 R15, [R20+UR44+0x108] ;  /* 0x0001082c140f7984 */ /* 0x004ea80008000400 */
[----:B------:R-:W-:Y:S04]  /*85e0*/  LDS.U16 R10, [R24+0x200] ;  /* 0x00020000180a7984 */ /* 0x000fe80000000400 */
[----:B------:R-:W4:Y:S04]  /*85f0*/  LDS.U16 R21, [R24+0x100] ;  /* 0x0001000018157984 */ /* 0x000f280000000400 */
[----:B------:R-:W-:Y:S04]  /*8600*/  LDS.U16 R14, [R24+0x208] ;  /* 0x00020800180e7984 */ /* 0x000fe80000000400 */
[----:B------:R-:W5:Y:S01]  /*8610*/  LDS.U16 R25, [R24+0x108] ;  /* 0x0001080018197984 */ /* 0x000f620000000400 */
[----:B---3--:R-:W-:-:S02]  /*8620*/  PRMT R4, R11, 0x5410, R4 ;  /* 0x000054100b047816 */ /* 0x008fc40000000004 */
[----:B--2---:R-:W-:Y:S02]  /*8630*/  PRMT R6, R15, 0x5410, R6 ;  /* 0x000054100f067816 */ /* 0x004fe40000000006 */
[----:B----4-:R-:W-:Y:S02]  /*8640*/  PRMT R10, R21, 0x5410, R10 ;  /* 0x00005410150a7816 */ /* 0x010fe4000000000a */
[----:B-----5:R-:W-:-:S07]  /*8650*/  PRMT R11, R25, 0x5410, R14 ;  /* 0x00005410190b7816 */ /* 0x020fce000000000e */
.L_x_91:
[----:B------:R-:W-:Y:S05]  /*8660*/  BSYNC B1 ;  /* 0x0000000000017941 */ /* 0x000fea0003800000 */
.L_x_90:
[----:B------:R-:W-:Y:S01]  /*8670*/  @!PT LDS RZ, [RZ] ;  /* 0x00000000fffff984 */ /* 0x000fe20000000800 */
[----:B------:R-:W-:Y:S01]  /*8680*/  @!PT LDS RZ, [RZ] ;  /* 0x00000000fffff984 */ /* 0x000fe20000000800 */
[----:B------:R-:W-:Y:S01]  /*8690*/  @!PT LDS RZ, [RZ] ;  /* 0x00000000fffff984 */ /* 0x000fe20000000800 */
[----:B------:R-:W-:Y:S01]  /*86a0*/  @!PT LDS RZ, [RZ] ;  /* 0x00000000fffff984 */ /* 0x000fe20000000800 */
[----:B------:R3:W-:Y:S06]  /*86b0*/  MEMBAR.ALL.CTA ;  /* 0x0000000000007992 */ /* 0x0007ec0000008000 */
[----:B---3--:R-:W3:Y:S01]  /*86c0*/  FENCE.VIEW.ASYNC.S ;  /* 0x00000000000073c6 */ /* 0x008ee20000000000 */
[----:B------:R-:W-:Y:S05]  /*86d0*/  @!P3 BRA `(.L_x_92) ;  /* 0x000000000004b947 */ /* 0x000fea0003800000 */
[----:B------:R-:W-:Y:S01]  /*86e0*/  BPT.TRAP 0x1 ;  /* 0x000000040000795c */ /* 0x000fe20000300000 */
.L_x_92:
[----:B------:R-:W4:Y:S04]  /*86f0*/  LDL.LU R20, [R1+0xb4] ;  /* 0x0000b40001147983 */ /* 0x000f280000300800 */
[----:B------:R-:W5:Y:S01]  /*8700*/  LDL.LU R21, [R1+0xb8] ;  /* 0x0000b80001157983 */ /* 0x000f620000300800 */
[C---:B--2---:R-:W-:Y:S02]  /*8710*/  LEA R14, R13.reuse, UR44, 0x3 ;  /* 0x0000002c0d0e7c11 */ /* 0x044fe4000f8e18ff */
[----:B-1----:R-:W-:Y:S01]  /*8720*/  IADD3 R13, R13, 0x1, RZ ;  /* 0x000000010d0d7810 */ /* 0x002fe20007ffe0ff */
[----:B------:R-:W1:Y:S02]  /*8730*/  S2R R15, SR_CgaCtaId ;  /* 0x00000000000f7919 */ /* 0x000e640000008800 */
[----:B------:R-:W-:Y:S01]  /*8740*/  VIADD R14, R14, 0xa0 ;  /* 0x000000a00e0e7836 */ /* 0x000fe20000000000 */
[----:B------:R-:W-:-:S04]  /*8750*/  ISETP.NE.AND P2, PT, R13, 0x4, PT ;  /* 0x000000040d00780c */ /* 0x000fc80003f45270 */
[----:B------:R-:W-:Y:S02]  /*8760*/  SEL R13, R13, RZ, P2 ;  /* 0x000000ff0d0d7207 */ /* 0x000fe40001000000 */
[----:B-1----:R-:W-:Y:S02]  /*8770*/  PRMT R14, R15, 0x654, R14 ;  /* 0x000006540f0e7816 */ /* 0x002fe4000000000e */
[----:B------:R-:W-:Y:S02]  /*8780*/  SEL R15, RZ, 0x1, P2 ;  /* 0x00000001ff0f7807 */ /* 0x000fe40001000000 */
[----:B---3--:R4:W-:Y:S02]  /*8790*/  SYNCS.ARRIVE.TRANS64.RED.A1T0 RZ, [R14+URZ], RZ ;  /* 0x000000ff0eff79a7 */ /* 0x0089e4000810043f */
[----:B------:R-:W-:Y:S01]  /*87a0*/  LOP3.LUT R12, R12, R15, RZ, 0x3c, !PT ;  /* 0x0000000f0c0c7212 */ /* 0x000fe200078e3cff */
[----:B----4-:R-:W-:-:S05]  /*87b0*/  VIADD R14, R20, 0x1 ;  /* 0x00000001140e7836 */ /* 0x010fca0000000000 */
[----:B------:R-:W-:-:S04]  /*87c0*/  ISETP.NE.AND P3, PT, R14, 0x4, PT ;  /* 0x000000040e00780c */ /* 0x000fc80003f65270 */
[----:B------:R-:W-:Y:S02]  /*87d0*/  SEL R20, RZ, 0x1, P3 ;  /* 0x00000001ff147807 */ /* 0x000fe40001800000 */
[----:B------:R-:W-:Y:S02]  /*87e0*/  SEL R14, R14, RZ, P3 ;  /* 0x000000ff0e0e7207 */ /* 0x000fe40001800000 */
[----:B-----5:R-:W-:-:S03]  /*87f0*/  LOP3.LUT R21, R21, R20, RZ, 0x3c, !PT ;  /* 0x0000001415157212 */ /* 0x020fc600078e3cff */
[----:B------:R2:W-:Y:S04]  /*8800*/  STL [R1+0xb4], R14 ;  /* 0x0000b40e01007387 */ /* 0x0005e80000100800 */
[----:B------:R2:W-:Y:S02]  /*8810*/  STL [R1+0xb8], R21 ;  /* 0x0000b81501007387 */ /* 0x0005e40000100800 */
.L_x_86:
[----:B------:R-:W-:Y:S05]  /*8820*/  BSYNC B0 ;  /* 0x0000000000007941 */ /* 0x000fea0003800000 */
.L_x_85:
[-C--:B--2---:R-:W-:Y:S01]  /*8830*/  F2FP.F16.E4M3.UNPACK_B R14, R4.reuse ;  /* 0x00000004ff0e723e */ /* 0x084fe200020006ff */
        /* <DEDUP_REMOVED lines=65> */
.L_x_93:
        /* <DEDUP_REMOVED lines=27> */
.L_x_95:
[----:B------:R-:W-:Y:S05]  /*8e00*/  BSYNC B0 ;  /* 0x0000000000007941 */ /* 0x000fea0003800000 */
.L_x_94:
[----:B------:R-:W-:Y:S04]  /*8e10*/  BSSY B0, `(.L_x_96) ;  /* 0x000003c000007945 */ /* 0x000fe80003800000 */
[----:B------:R-:W-:Y:S05]  /*8e20*/  @P1 BRA `(.L_x_97) ;  /* 0x0000000000e81947 */ /* 0x000fea0003800000 */
[----:B------:R-:W-:-:S04]  /*8e30*/  MOV R14, UR56 ;  /* 0x00000038000e7c02 */ /* 0x000fc80008000f00 */
[----:B------:R-:W-:-:S13]  /*8e40*/  ISETP.NE.AND P3, PT, R14, 0x3, PT ;  /* 0x000000030e00780c */ /* 0x000fda0003f65270 */
[----:B------:R-:W-:Y:S05]  /*8e50*/  @!P3 BRA `(.L_x_98) ;  /* 0x000000000004b947 */ /* 0x000fea0003800000 */
[----:B------:R-:W-:Y:S01]  /*8e60*/  BPT.TRAP 0x1 ;  /* 0x000000040000795c */ /* 0x000fe20000300000 */
.L_x_98:
[----:B------:R-:W2:Y:S04]  /*8e70*/  LDL R15, [R1+0xb8] ;  /* 0x0000b800010f7983 */ /* 0x000ea80000100800 */
[----:B------:R-:W3:Y:S01]  /*8e80*/  LDL R14, [R1+0xb4] ;  /* 0x0000b400010e7983 */ /* 0x000ee20000100800 */
[----:B------:R-:W-:Y:S01]  /*8e90*/  BSSY B1, `(.L_x_99) ;  /* 0x0000005000017945 */ /* 0x000fe20003800000 */
[----:B--2---:R-:W-:Y:S02]  /*8ea0*/  SHF.L.U32 R15, R15, 0x1f, RZ ;  /* 0x0000001f0f0f7819 */ /* 0x004fe400000006ff */
[----:B---3--:R-:W-:-:S04]  /*8eb0*/  LEA R14, R14, UR44, 0x3 ;  /* 0x0000002c0e0e7c11 */ /* 0x008fc8000f8e18ff */
[----:B------:R-:W2:Y:S02]  /*8ec0*/  SYNCS.PHASECHK.TRANS64.TRYWAIT P2, [R14+URZ+0x80], R15 ;  /* 0x0000800f0e0075a7 */ /* 0x000ea4000804017f */
[----:B--2---:R-:W-:Y:S05]  /*8ed0*/  @!P2 BRA `(.L_x_100) ;  /* 0x000000640010a947 */ /* 0x004fea0003800000 */
.L_x_247:
[----:B------:R-:W-:Y:S05]  /*8ee0*/  BSYNC B1 ;  /* 0x0000000000017941 */ /* 0x000fea0003800000 */
.L_x_99:
[----:B------:R-:W-:Y:S04]  /*8ef0*/  BSSY B1, `(.L_x_101) ;  /* 0x0000012000017945 */ /* 0x000fe80003800000 */
[----:B------:R-:W-:Y:S05]  /*8f00*/  @P4 BRA `(.L_x_102) ;  /* 0x0000000000404947 */ /* 0x000fea0003800000 */
[----:B------:R-:W3:Y:S02]  /*8f10*/  LDL R20, [R1+0xb4] ;  /* 0x0000b40001147983 */ /* 0x000ee40000100800 */
[----:B---3--:R-:W-:-:S05]  /*8f20*/  IMAD R20, R20, 0x1000, R7 ;  /* 0x0000100014147824 */ /* 0x008fca00078e0207 */
[----:B------:R-:W-:Y:S01]  /*8f30*/  IADD3 R11, R20, UR44, RZ ;  /* 0x0000002c140b7c10 */ /* 0x000fe2000fffe0ff */
[----:B------:R-:W-:Y:S04]  /*8f40*/  LDS.U16 R4, [R20+UR44+0x200] ;  /* 0x0002002c14047984 */ /* 0x000fe80008000400 */
[----:B------:R-:W-:Y:S01]  /*8f50*/  IMAD.IADD R24, R11, 0x1, R8 ;  /* 0x000000010b187824 */ /* 0x000fe200078e0208 */
        /* <DEDUP_REMOVED lines=11> */
.L_x_102:
[----:B------:R-:W-:Y:S05]  /*9010*/  BSYNC B1 ;  /* 0x0000000000017941 */ /* 0x000fea0003800000 */
.L_x_101:
        /* <DEDUP_REMOVED lines=8> */
.L_x_103:
[----:B------:R-:W4:Y:S04]  /*90a0*/  LDL.LU R20, [R1+0xb4] ;  /* 0x0000b40001147983 */ /* 0x000f280000300800 */
[----:B------:R-:W5:Y:S01]  /*90b0*/  LDL.LU R21, [R1+0xb8] ;  /* 0x0000b80001157983 */ /* 0x000f620000300800 */
[C---:B--2---:R-:W-:Y:S01]  /*90c0*/  LEA R14, R13.reuse, UR44, 0x3 ;  /* 0x0000002c0d0e7c11 */ /* 0x044fe2000f8e18ff */
[----:B-1----:R-:W-:Y:S01]  /*90d0*/  VIADD R13, R13, 0x1 ;  /* 0x000000010d0d7836 */ /* 0x002fe20000000000 */
[----:B------:R-:W1:Y:S02]  /*90e0*/  S2R R15, SR_CgaCtaId ;  /* 0x00000000000f7919 */ /* 0x000e640000008800 */
[----:B------:R-:W-:Y:S02]  /*90f0*/  IADD3 R14, R14, 0xa0, RZ ;  /* 0x000000a00e0e7810 */ /* 0x000fe40007ffe0ff */
[----:B------:R-:W-:-:S04]  /*9100*/  ISETP.NE.AND P2, PT, R13, 0x4, PT ;  /* 0x000000040d00780c */ /* 0x000fc80003f45270 */
[----:B------:R-:W-:Y:S02]  /*9110*/  SEL R13, R13, RZ, P2 ;  /* 0x000000ff0d0d7207 */ /* 0x000fe40001000000 */
[----:B-1----:R-:W-:Y:S02]  /*9120*/  PRMT R14, R15, 0x654, R14 ;  /* 0x000006540f0e7816 */ /* 0x002fe4000000000e */
[----:B------:R-:W-:Y:S02]  /*9130*/  SEL R15, RZ, 0x1, P2 ;  /* 0x00000001ff0f7807 */ /* 0x000fe40001000000 */
[----:B---3--:R4:W-:Y:S02]  /*9140*/  SYNCS.ARRIVE.TRANS64.RED.A1T0 RZ, [R14+URZ], RZ ;  /* 0x000000ff0eff79a7 */ /* 0x0089e4000810043f */
[----:B------:R-:W-:Y:S02]  /*9150*/  LOP3.LUT R12, R12, R15, RZ, 0x3c, !PT ;  /* 0x0000000f0c0c7212 */ /* 0x000fe400078e3cff */
[----:B----4-:R-:W-:-:S04]  /*9160*/  IADD3 R14, R20, 0x1, RZ ;  /* 0x00000001140e7810 */ /* 0x010fc80007ffe0ff */
[----:B------:R-:W-:-:S04]  /*9170*/  ISETP.NE.AND P3, PT, R14, 0x4, PT ;  /* 0x000000040e00780c */ /* 0x000fc80003f65270 */
[----:B------:R-:W-:Y:S02]  /*9180*/  SEL R20, RZ, 0x1, P3 ;  /* 0x00000001ff147807 */ /* 0x000fe40001800000 */
[----:B------:R-:W-:Y:S02]  /*9190*/  SEL R14, R14, RZ, P3 ;  /* 0x000000ff0e0e7207 */ /* 0x000fe40001800000 */
[----:B-----5:R-:W-:-:S03]  /*91a0*/  LOP3.LUT R21, R21, R20, RZ, 0x3c, !PT ;  /* 0x0000001415157212 */ /* 0x020fc600078e3cff */
[----:B------:R2:W-:Y:S04]  /*91b0*/  STL [R1+0xb4], R14 ;  /* 0x0000b40e01007387 */ /* 0x0005e80000100800 */
[----:B------:R2:W-:Y:S02]  /*91c0*/  STL [R1+0xb8], R21 ;  /* 0x0000b81501007387 */ /* 0x0005e40000100800 */
.L_x_97:
[----:B------:R-:W-:Y:S05]  /*91d0*/  BSYNC B0 ;  /* 0x0000000000007941 */ /* 0x000fea0003800000 */
.L_x_96:
        /* <DEDUP_REMOVED lines=29> */
[----:B------:R-:W-:Y:S01]  /*93b0*/  FFMA R157, R26, R2, R157 ;  /* 0x000000021a9d7223 */ /* 0x000fe2000000009d */
[----:B------:R-:W-:Y:S01]  /*93c0*/  F2FP.F16.E4M3.UNPACK_B R25, R10.H1 ;  /* 0x0000000aff19723e */ /* 0x000fe200030006ff */
[----:B------:R-:W-:Y:S01]  /*93d0*/  FFMA R26, R28, R2, R15 ;  /* 0x000000021c1a7223 */ /* 0x000fe2000000000f */
[----:B------:R-:W-:-:S02]  /*93e0*/  HADD2.F32 R28, -RZ, R21.H1_H1 ;  /* 0x30000015ff1c7230 */ /* 0x000fc40000004100 */
[----:B------:R-:W-:Y:S01]  /*93f0*/  FFMA R15, R16, R154, R3 ;  /* 0x0000009a100f7223 */ /* 0x000fe20000000003 */
[-C--:B------:R-:W-:Y:S01]  /*9400*/  FFMA R155, R30, R2.reuse, R155 ;  /* 0x000000021e9b7223 */ /* 0x080fe2000000009b */
[--C-:B------:R-:W-:Y:S02]  /*9410*/  HADD2.F32 R30, -RZ, R25.reuse.H0_H0 ;  /* 0x20000019ff1e7230 */ /* 0x100fe40000004100 */
[----:B------:R-:W-:Y:S01]  /*9420*/  FFMA R153, R16, R153, R5 ;  /* 0x0000009910997223 */ /* 0x000fe20000000005 */
[----:B------:R-:W-:Y:S02]  /*9430*/  HADD2.F32 R32, -RZ, R25.H1_H1 ;  /* 0x30000019ff207230 */ /* 0x000fe40000004100 */
[----:B------:R-:W-:Y:S01]  /*9440*/  FFMA R28, R28, R2, R15 ;  /* 0x000000021c1c7223 */ /* 0x000fe2000000000f */
[----:B------:R-:W-:Y:S01]  /*9450*/  FFMA R21, R16, R152, R5 ;  /* 0x0000009810157223 */ /* 0x000fe20000000005 */
[-C--:B------:R-:W-:Y:S01]  /*9460*/  F2FP.F16.E4M3.UNPACK_B R25, R11.reuse ;  /* 0x0000000bff19723e */ /* 0x080fe200020006ff */
[-C--:B------:R-:W-:Y:S01]  /*9470*/  FFMA R153, R30, R2.reuse, R153 ;  /* 0x000000021e997223 */ /* 0x080fe20000000099 */
[----:B------:R-:W-:Y:S01]  /*9480*/  F2FP.F16.E4M3.UNPACK_B R15, R11.H1 ;  /* 0x0000000bff0f723e */ /* 0x000fe200030006ff */
[----:B------:R-:W-:Y:S01]  /*9490*/  FFMA R30, R32, R2, R21 ;  /* 0x00000002201e7223 */ /* 0x000fe20000000015 */
[----:B------:R-:W-:Y:S01]  /*94a0*/  FFMA R23, R16, R23, R3 ;  /* 0x0000001710177223 */ /* 0x000fe20000000003 */
[----:B------:R-:W-:-:S02]  /*94b0*/  HADD2.F32 R32, -RZ, R25.H0_H0 ;  /* 0x20000019ff207230 */ /* 0x000fc40000004100 */
[C-C-:B------:R-:W-:Y:S01]  /*94c0*/  FFMA R19, R16.reuse, R19, R5.reuse ;  /* 0x0000001310137223 */ /* 0x140fe20000000005 */
[----:B------:R-:W-:Y:S02]  /*94d0*/  HADD2.F32 R34, -RZ, R25.H1_H1 ;  /* 0x30000019ff227230 */ /* 0x000fe40000004100 */
[----:B------:R-:W-:Y:S01]  /*94e0*/  FFMA R21, R16, R18, R5 ;  /* 0x0000001210157223 */ /* 0x000fe20000000005 */
[--C-:B------:R-:W-:Y:S02]  /*94f0*/  HADD2.F32 R36, -RZ, R15.reuse.H0_H0 ;  /* 0x2000000fff247230 */ /* 0x100fe40000004100 */
[----:B------:R-:W-:Y:S01]  /*9500*/  FFMA R23, R32, R2, R23 ;  /* 0x0000000220177223 */ /* 0x000fe20000000017 */
[----:B------:R-:W-:Y:S02]  /*9510*/  HADD2.F32 R38, -RZ, R15.H1_H1 ;  /* 0x3000000fff267230 */ /* 0x000fe40000004100 */
[----:B------:R-:W-:Y:S01]  /*9520*/  FFMA R15, R16, R22, R3 ;  /* 0x00000016100f7223 */ /* 0x000fe20000000003 */
[----:B------:R-:W-:Y:S01]  /*9530*/  F2FP.SATFINITE.RELU.E4M3.F32.PACK_AB_MERGE_C R14, R14, R163, RZ ;  /* 0x000000a30e0e723e */ /* 0x000fe200048078ff */
        /* <DEDUP_REMOVED lines=9> */
[----:B------:R-:W-:Y:S01]  /*95d0*/  F2FP.SATFINITE.RELU.E4M3.F32.PACK_AB_MERGE_C R22, R22, R19, RZ ;  /* 0x000000131616723e */ /* 0x000fe200048078ff */
[----:B------:R-:W-:Y:S06]  /*95e0*/  @P0 BRA `(.L_x_104) ;  /* 0x0000000000040947 */ /* 0x000fec0003800000 */
[----:B------:R-:W-:-:S04]  /*95f0*/  DEPBAR.LE SB0, 0x1 ;  /* 0x000080400000791a */ /* 0x000fc80000000000 */
.L_x_104:
        /* <DEDUP_REMOVED lines=27> */
.L_x_106:
[----:B------:R-:W-:Y:S05]  /*97b0*/  BSYNC B0 ;  /* 0x0000000000007941 */ /* 0x000fea0003800000 */
.L_x_105:
[----:B------:R-:W-:Y:S04]  /*97c0*/  BSSY B0, `(.L_x_107) ;  /* 0x000003c000007945 */ /* 0x000fe80003800000 */
[----:B------:R-:W-:Y:S05]  /*97d0*/  @P1 BRA `(.L_x_108) ;  /* 0x0000000000e81947 */ /* 0x000fea0003800000 */
[----:B------:R-:W-:-:S05]  /*97e0*/  IMAD.U32 R14, RZ, RZ, UR56 ;  /* 0x00000038ff0e7e24 */ /* 0x000fca000f8e00ff */
[----:B------:R-:W-:-:S13]  /*97f0*/  ISETP.NE.AND P3, PT, R14, 0x3, PT ;  /* 0x000000030e00780c */ /* 0x000fda0003f65270 */
[----:B------:R-:W-:Y:S05]  /*9800*/  @!P3 BRA `(.L_x_109) ;  /* 0x000000000004b947 */ /* 0x000fea0003800000 */
[----:B------:R-:W-:Y:S01]  /*9810*/  BPT.TRAP 0x1 ;  /* 0x000000040000795c */ /* 0x000fe20000300000 */
.L_x_109:
[----:B------:R-:W2:Y:S04]  /*9820*/  LDL R15, [R1+0xb8] ;  /* 0x0000b800010f7983 */ /* 0x000ea80000100800 */
[----:B------:R-:W3:Y:S01]  /*9830*/  LDL R14, [R1+0xb4] ;  /* 0x0000b400010e7983 */ /* 0x000ee20000100800 */
[----:B------:R-:W-:Y:S01]  /*9840*/  BSSY B1, `(.L_x_110) ;  /* 0x0000005000017945 */ /* 0x000fe20003800000 */
[----:B--2---:R-:W-:Y:S02]  /*9850*/  SHF.L.U32 R15, R15, 0x1f, RZ ;  /* 0x0000001f0f0f7819 */ /* 0x004fe400000006ff */
[----:B---3--:R-:W-:-:S04]  /*9860*/  LEA R14, R14, UR44, 0x3 ;  /* 0x0000002c0e0e7c11 */ /* 0x008fc8000f8e18ff */
[----:B------:R-:W2:Y:S02]  /*9870*/  SYNCS.PHASECHK.TRANS64.TRYWAIT P2, [R14+URZ+0x80], R15 ;  /* 0x0000800f0e0075a7 */ /* 0x000ea4000804017f */
[----:B--2---:R-:W-:Y:S05]  /*9880*/  @!P2 BRA `(.L_x_111) ;  /* 0x0000005800b8a947 */ /* 0x004fea0003800000 */
.L_x_248:
[----:B------:R-:W-:Y:S05]  /*9890*/  BSYNC B1 ;  /* 0x0000000000017941 */ /* 0x000fea0003800000 */
.L_x_110:
        /* <DEDUP_REMOVED lines=18> */
.L_x_113:
[----:B------:R-:W-:Y:S05]  /*99c0*/  BSYNC B1 ;  /* 0x0000000000017941 */ /* 0x000fea0003800000 */
.L_x_112:
        /* <DEDUP_REMOVED lines=8> */
.L_x_114:
        /* <DEDUP_REMOVED lines=19> */
.L_x_108:
[----:B------:R-:W-:Y:S05]  /*9b80*/  BSYNC B0 ;  /* 0x0000000000007941 */ /* 0x000fea0003800000 */
.L_x_107:
[----:B------:R-:W3:Y:S04]  /*9b90*/  LDL.LU R34, [R1] ;  /* 0x0000000001227983 */ /* 0x000ee80000300800 */
[----:B------:R-:W4:Y:S04]  /*9ba0*/  LDL.LU R33, [R1+0x4] ;  /* 0x0000040001217983 */ /* 0x000f280000300800 */
[----:B------:R-:W5:Y:S04]  /*9bb0*/  LDL.LU R25, [R1+0x8] ;  /* 0x0000080001197983 */ /* 0x000f680000300800 */
[----:B------:R-:W5:Y:S04]  /*9bc0*/  LDL.LU R30, [R1+0xc] ;  /* 0x00000c00011e7983 */ /* 0x000f680000300800 */
[----:B------:R-:W5:Y:S01]  /*9bd0*/  LDL.LU R28, [R1+0x10] ;  /* 0x00001000011c7983 */ /* 0x000f620000300800 */
[----:B--2---:R-:W-:-:S03]  /*9be0*/  F2FP.F16.E4M3.UNPACK_B R14, R4 ;  /* 0x00000004ff0e723e */ /* 0x004fc600020006ff */
[----:B------:R-:W2:Y:S04]  /*9bf0*/  LDL.LU R27, [R1+0x14] ;  /* 0x00001400011b7983 */ /* 0x000ea80000300800 */
[----:B------:R-:W2:Y:S04]  /*9c00*/  LDL.LU R32, [R1+0x18] ;  /* 0x0000180001207983 */ /* 0x000ea80000300800 */
[----:B------:R-:W2:Y:S01]  /*9c10*/  LDL.LU R31, [R1+0x1c] ;  /* 0x00001c00011f7983 */ /* 0x000ea20000300800 */
[----:B------:R-:W-:-:S03]  /*9c20*/  HADD2.F32 R20, -RZ, R14.H0_H0 ;  /* 0x2000000eff147230 */ /* 0x000fc60000004100 */
[----:B------:R-:W2:Y:S01]  /*9c30*/  LDL.LU R29, [R1+0x20] ;  /* 0x00002000011d7983 */ /* 0x000ea20000300800 */
[----:B------:R-:W-:Y:S01]  /*9c40*/  FFMA R17, R16, R17, R3 ;  /* 0x0000001110117223 */ /* 0x000fe20000000003 */
[----:B------:R-:W-:Y:S01]  /*9c50*/  HADD2.F32 R22, -RZ, R14.H1_H1 ;  /* 0x3000000eff167230 */ /* 0x000fe20000004100 */
[----:B------:R-:W-:Y:S01]  /*9c60*/  F2FP.F16.E4M3.UNPACK_B R18, R4.H1 ;  /* 0x00000004ff12723e */ /* 0x000fe200030006ff */
[----:B------:R-:W2:Y:S01]  /*9c70*/  LDL.LU R37, [R1+0x24] ;  /* 0x0000240001257983 */ /* 0x000ea20000300800 */
[----:B------:R-:W-:Y:S01]  /*9c80*/  FFMA R14, R20, R2, R17 ;  /* 0x00000002140e7223 */ /* 0x000fe20000000011 */
[----:B------:R-:W-:Y:S01]  /*9c90*/  FFMA R15, R16, R228, R3 ;  /* 0x000000e4100f7223 */ /* 0x000fe20000000003 */
[----:B------:R-:W-:Y:S01]  /*9ca0*/  F2FP.F16.E4M3.UNPACK_B R19, R6 ;  /* 0x00000006ff13723e */ /* 0x000fe200020006ff */
[----:B------:R-:W2:Y:S01]  /*9cb0*/  LDL.LU R36, [R1+0x28] ;  /* 0x0000280001247983 */ /* 0x000ea20000300800 */
[--C-:B------:R-:W-:Y:S02]  /*9cc0*/  HADD2.F32 R24, -RZ, R18.reuse.H0_H0 ;  /* 0x20000012ff187230 */ /* 0x100fe40000004100 */
[----:B------:R-:W-:Y:S01]  /*9cd0*/  FFMA R23, R22, R2, R15 ;  /* 0x0000000216177223 */ /* 0x000fe2000000000f */
[----:B------:R-:W-:Y:S01]  /*9ce0*/  HADD2.F32 R18, -RZ, R18.H1_H1 ;  /* 0x30000012ff127230 */ /* 0x000fe20000004100 */
[----:B------:R-:W2:Y:S01]  /*9cf0*/  LDL.LU R35, [R1+0x2c] ;  /* 0x00002c0001237983 */ /* 0x000ea20000300800 */
[--C-:B------:R-:W-:Y:S01]  /*9d00*/  HADD2.F32 R20, -RZ, R19.reuse.H0_H0 ;  /* 0x20000013ff147230 */ /* 0x100fe20000004100 */
[----:B------:R-:W-:Y:S01]  /*9d10*/  F2FP.F16.E4M3.UNPACK_B R21, R6.H1 ;  /* 0x00000006ff15723e */ /* 0x000fe200030006ff */
[----:B------:R-:W-:-:S02]  /*9d20*/  HADD2.F32 R22, -RZ, R19.H1_H1 ;  /* 0x30000013ff167230 */ /* 0x000fc40000004100 */
[----:B------:R-:W-:Y:S01]  /*9d30*/  FFMA R229, R16, R229, R5 ;  /* 0x000000e510e57223 */ /* 0x000fe20000000005 */
[----:B------:R-:W-:-:S03]  /*9d40*/  F2FP.F16.E4M3.UNPACK_B R26, R10 ;  /* 0x0000000aff1a723e */ /* 0x000fc600020006ff */
[----:B------:R-:W-:Y:S01]  /*9d50*/  FFMA R229, R24, R2, R229 ;  /* 0x0000000218e57223 */ /* 0x000fe200000000e5 */
[C---:B----4-:R-:W-:Y:S01]  /*9d60*/  FFMA R17, R16.reuse, R33, R3 ;  /* 0x0000002110117223 */ /* 0x050fe20000000003 */
[C---:B---3--:R-:W-:Y:S01]  /*9d70*/  FFMA R15, R16.reuse, R34, R5 ;  /* 0x00000022100f7223 */ /* 0x048fe20000000005 */
[----:B------:R-:W3:Y:S01]  /*9d80*/  LDL.LU R33, [R1+0x30] ;  /* 0x0000300001217983 */ /* 0x000ee20000300800 */
[----:B-----5:R-:W-:Y:S02]  /*9d90*/  FFMA R19, R16, R25, R3 ;  /* 0x0000001910137223 */ /* 0x020fe40000000003 */
[-C--:B------:R-:W-:Y:S01]  /*9da0*/  FFMA R18, R18, R2.reuse, R15 ;  /* 0x0000000212127223 */ /* 0x080fe2000000000f */
[-C--:B------:R-:W-:Y:S01]  /*9db0*/  FFMA R20, R20, R2.reuse, R17 ;  /* 0x0000000214147223 */ /* 0x080fe20000000011 */
[----:B------:R-:W-:Y:S01]  /*9dc0*/  FFMA R25, R22, R2, R19 ;  /* 0x0000000216197223 */ /* 0x000fe20000000013 */
[--C-:B------:R-:W-:Y:S02]  /*9dd0*/  HADD2.F32 R22, -RZ, R21.reuse.H0_H0 ;  /* 0x20000015ff167230 */ /* 0x100fe40000004100 */
[----:B------:R-:W-:Y:S01]  /*9de0*/  FFMA R15, R16, R30, R5 ;  /* 0x0000001e100f7223 */ /* 0x000fe20000000005 */
[----:B------:R-:W-:-:S02]  /*9df0*/  HADD2.F32 R24, -RZ, R21.H1_H1 ;  /* 0x30000015ff187230 */ /* 0x000fc40000004100 */
[----:B------:R-:W-:Y:S01]  /*9e00*/  FFMA R17, R16, R28, R5 ;  /* 0x0000001c10117223 */ /* 0x000fe20000000005 */
[--C-:B------:R-:W-:Y:S01]  /*9e10*/  HADD2.F32 R28, -RZ, R26.reuse.H0_H0 ;  /* 0x2000001aff1c7230 */ /* 0x100fe20000004100 */
[----:B------:R-:W-:Y:S01]  /*9e20*/  F2FP.F16.E4M3.UNPACK_B R21, R10.H1 ;  /* 0x0000000aff15723e */ /* 0x000fe200030006ff */
[-C--:B------:R-:W-:Y:S01]  /*9e30*/  FFMA R22, R22, R2.reuse, R15 ;  /* 0x0000000216167223 */ /* 0x080fe2000000000f */
[----:B--2---:R-:W-:Y:S01]  /*9e40*/  FFMA R19, R16, R27, R3 ;  /* 0x0000001b10137223 */ /* 0x004fe20000000003 */
[----:B------:R-:W-:Y:S02]  /*9e50*/  HADD2.F32 R26, -RZ, R26.H1_H1 ;  /* 0x3000001aff1a7230 */ /* 0x000fe40000004100 */
[----:B------:R-:W-:Y:S01]  /*9e60*/  FFMA R27, R24, R2, R17 ;  /* 0x00000002181b7223 */ /* 0x000fe20000000011 */
[----:B------:R-:W-:Y:S01]  /*9e70*/  FFMA R15, R16, R32, R3 ;  /* 0x00000020100f7223 */ /* 0x000fe20000000003 */
[----:B------:R-:W-:Y:S01]  /*9e80*/  FFMA R24, R28, R2, R19 ;  /* 0x000000021c187223 */ /* 0x000fe20000000013 */
[----:B------:R-:W-:-:S02]  /*9e90*/  HADD2.F32 R28, -RZ, R21.H0_H0 ;  /* 0x20000015ff1c7230 */ /* 0x000fc40000004100 */
[----:B------:R-:W-:Y:S02]  /*9ea0*/  HADD2.F32 R30, -RZ, R21.H1_H1 ;  /* 0x30000015ff1e7230 */ /* 0x000fe40000004100 */
[C-C-:B------:R-:W-:Y:S01]  /*9eb0*/  FFMA R17, R16.reuse, R31, R5.reuse ;  /* 0x0000001f10117223 */ /* 0x140fe20000000005 */
[----:B------:R-:W-:Y:S01]  /*9ec0*/  F2FP.F16.E4M3.UNPACK_B R21, R11 ;  /* 0x0000000bff15723e */ /* 0x000fe200020006ff */
[----:B------:R-:W-:Y:S01]  /*9ed0*/  FFMA R19, R16, R29, R5 ;  /* 0x0000001d10137223 */ /* 0x000fe20000000005 */
[-C--:B------:R-:W-:Y:S01]  /*9ee0*/  FFMA R29, R26, R2.reuse, R15 ;  /* 0x000000021a1d7223 */ /* 0x080fe2000000000f */
[----:B------:R-:W-:Y:S01]  /*9ef0*/  F2FP.F16.E4M3.UNPACK_B R15, R11.H1 ;  /* 0x0000000bff0f723e */ /* 0x000fe200030006ff */
[-C--:B------:R-:W-:Y:S01]  /*9f00*/  FFMA R26, R28, R2.reuse, R17 ;  /* 0x000000021c1a7223 */ /* 0x080fe20000000011 */
[----:B------:R-:W-:Y:S01]  /*9f10*/  FFMA R31, R30, R2, R19 ;  /* 0x000000021e1f7223 */ /* 0x000fe20000000013 */
[----:B------:R-:W-:Y:S02]  /*9f20*/  HADD2.F32 R28, -RZ, R21.H0_H0 ;  /* 0x20000015ff1c7230 */ /* 0x000fe40000004100 */
[----:B------:R-:W-:-:S02]  /*9f30*/  HADD2.F32 R32, -RZ, R15.H0_H0 ;  /* 0x2000000fff207230 */ /* 0x000fc40000004100 */
[----:B------:R-:W-:Y:S02]  /*9f40*/  HADD2.F32 R34, -RZ, R15.H1_H1 ;  /* 0x3000000fff227230 */ /* 0x000fe40000004100 */
[C-C-:B------:R-:W-:Y:S01]  /*9f50*/  FFMA R15, R16.reuse, R37, R3.reuse ;  /* 0x00000025100f7223 */ /* 0x140fe20000000003 */
[----:B------:R-:W-:Y:S02]  /*9f60*/  HADD2.F32 R30, -RZ, R21.H1_H1 ;  /* 0x30000015ff1e7230 */ /* 0x000fe40000004100 */
[C---:B------:R-:W-:Y:S01]  /*9f70*/  FFMA R17, R16.reuse, R36, R3 ;  /* 0x0000002410117223 */ /* 0x040fe20000000003 */
[----:B------:R-:W-:Y:S01]  /*9f80*/  FFMA R19, R16, R35, R5 ;  /* 0x0000002310137223 */ /* 0x000fe20000000005 */
[-C--:B------:R-:W-:Y:S02]  /*9f90*/  FFMA R15, R28, R2.reuse, R15 ;  /* 0x000000021c0f7223 */ /* 0x080fe4000000000f */
        /* <DEDUP_REMOVED lines=9> */
[----:B---3--:R-:W-:-:S04]  /*a030*/  FFMA R21, R16, R33, R5 ;  /* 0x0000002110157223 */ /* 0x008fc80000000005 */
[----:B------:R-:W-:-:S05]  /*a040*/  FFMA R30, R34, R2, R21 ;  /* 0x00000002221e7223 */ /* 0x000fca0000000015 */
[----:B------:R-:W-:Y:S01]  /*a050*/  F2FP.SATFINITE.RELU.E4M3.F32.PACK_AB_MERGE_C R30, R30, R19, RZ ;  /* 0x000000131e1e723e */ /* 0x000fe200048078ff */
[----:B------:R-:W-:Y:S06]  /*a060*/  @P0 BRA `(.L_x_115) ;  /* 0x0000000000040947 */ /* 0x000fec0003800000 */
[----:B------:R-:W-:-:S04]  /*a070*/  DEPBAR.LE SB0, 0x1 ;  /* 0x000080400000791a */ /* 0x000fc80000000000 */
.L_x_115:
        /* <DEDUP_REMOVED lines=27> */
.L_x_117:
[----:B------:R-:W-:Y:S05]  /*a230*/  BSYNC B0 ;  /* 0x0000000000007941 */ /* 0x000fea0003800000 */
.L_x_116:
[----:B------:R-:W-:Y:S04]  /*a240*/  BSSY B0, `(.L_x_118) ;  /* 0x000003c000007945 */ /* 0x000fe80003800000 */
[----:B------:R-:W-:Y:S05]  /*a250*/  @P1 BRA `(.L_x_119) ;  /* 0x0000000000e81947 */ /* 0x000fea0003800000 */
[----:B------:R-:W-:-:S04]  /*a260*/  MOV R14, UR56 ;  /* 0x00000038000e7c02 */ /* 0x000fc80008000f00 */
[----:B------:R-:W-:-:S13]  /*a270*/  ISETP.NE.AND P3, PT, R14, 0x3, PT ;  /* 0x000000030e00780c */ /* 0x000fda0003f65270 */
[----:B------:R-:W-:Y:S05]  /*a280*/  @!P3 BRA `(.L_x_120) ;  /* 0x000000000004b947 */ /* 0x000fea0003800000 */
[----:B------:R-:W-:Y:S01]  /*a290*/  BPT.TRAP 0x1 ;  /* 0x000000040000795c */ /* 0x000fe20000300000 */
.L_x_120:
[----:B------:R-:W2:Y:S04]  /*a2a0*/  LDL R15, [R1+0xb8] ;  /* 0x0000b800010f7983 */ /* 0x000ea80000100800 */
[----:B------:R-:W3:Y:S01]  /*a2b0*/  LDL R14, [R1+0xb4] ;  /* 0x0000b400010e7983 */ /* 0x000ee20000100800 */
[----:B------:R-:W-:Y:S01]  /*a2c0*/  BSSY B1, `(.L_x_121) ;  /* 0x0000005000017945 */ /* 0x000fe20003800000 */
[----:B--2---:R-:W-:Y:S02]  /*a2d0*/  SHF.L.U32 R15, R15, 0x1f, RZ ;  /* 0x0000001f0f0f7819 */ /* 0x004fe400000006ff */
[----:B---3--:R-:W-:-:S04]  /*a2e0*/  LEA R14, R14, UR44, 0x3 ;  /* 0x0000002c0e0e7c11 */ /* 0x008fc8000f8e18ff */
[----:B------:R-:W2:Y:S02]  /*a2f0*/  SYNCS.PHASECHK.TRANS64.TRYWAIT P2, [R14+URZ+0x80], R15 ;  /* 0x0000800f0e0075a7 */ /* 0x000ea4000804017f */
[----:B--2---:R-:W-:Y:S05]  /*a300*/  @!P2 BRA `(.L_x_122) ;  /* 0x00000050002ca947 */ /* 0x004fea0003800000 */
.L_x_249:
[----:B------:R-:W-:Y:S05]  /*a310*/  BSYNC B1 ;  /* 0x0000000000017941 */ /* 0x000fea0003800000 */
.L_x_121:
        /* <DEDUP_REMOVED lines=18> */
.L_x_124:
[----:B------:R-:W-:Y:S05]  /*a440*/  BSYNC B1 ;  /* 0x0000000000017941 */ /* 0x000fea0003800000 */
.L_x_123:
        /* <DEDUP_REMOVED lines=8> */
.L_x_125:
        /* <DEDUP_REMOVED lines=19> */
.L_x_119:
[----:B------:R-:W-:Y:S05]  /*a600*/  BSYNC B0 ;  /* 0x0000000000007941 */ /* 0x000fea0003800000 */
.L_x_118:
[----:B------:R-:W3:Y:S04]  /*a610*/  LDL.LU R15, [R1+0x34] ;  /* 0x00003400010f7983 */ /* 0x000ee80000300800 */
[----:B------:R-:W4:Y:S04]  /*a620*/  LDL.LU R17, [R1+0x38] ;  /* 0x0000380001117983 */ /* 0x000f280000300800 */
[----:B------:R-:W5:Y:S04]  /*a630*/  LDL.LU R19, [R1+0x3c] ;  /* 0x00003c0001137983 */ /* 0x000f680000300800 */
[----:B------:R-:W5:Y:S04]  /*a640*/  LDL.LU R34, [R1+0x40] ;  /* 0x0000400001227983 */ /* 0x000f680000300800 */
[----:B------:R-:W5:Y:S04]  /*a650*/  LDL.LU R27, [R1+0x44] ;  /* 0x00004400011b7983 */ /* 0x000f680000300800 */
[----:B------:R-:W5:Y:S04]  /*a660*/  LDL.LU R25, [R1+0x48] ;  /* 0x0000480001197983 */ /* 0x000f680000300800 */
[----:B------:R-:W5:Y:S04]  /*a670*/  LDL.LU R30, [R1+0x4c] ;  /* 0x00004c00011e7983 */ /* 0x000f680000300800 */
[----:B------:R-:W5:Y:S01]  /*a680*/  LDL.LU R28, [R1+0x50] ;  /* 0x00005000011c7983 */ /* 0x000f620000300800 */
[----:B--2---:R-:W-:-:S02]  /*a690*/  F2FP.F16.E4M3.UNPACK_B R14, R4 ;  /* 0x00000004ff0e723e */ /* 0x004fc400020006ff */
[----:B------:R-:W-:Y:S01]  /*a6a0*/  F2FP.F16.E4M3.UNPACK_B R20, R4.H1 ;  /* 0x00000004ff14723e */ /* 0x000fe200030006ff */
[----:B------:R-:W2:Y:S02]  /*a6b0*/  LDL.LU R29, [R1+0x54] ;  /* 0x00005400011d7983 */ /* 0x000ea40000300800 */
[--C-:B------:R-:W-:Y:S02]  /*a6c0*/  HADD2.F32 R18, -RZ, R14.reuse.H0_H0 ;  /* 0x2000000eff127230 */ /* 0x100fe40000004100 */
[----:B------:R-:W2:Y:S01]  /*a6d0*/  LDL.LU R33, [R1+0x58] ;  /* 0x0000580001217983 */ /* 0x000ea20000300800 */
[----:B------:R-:W-:-:S03]  /*a6e0*/  HADD2.F32 R22, -RZ, R14.H1_H1 ;  /* 0x3000000eff167230 */ /* 0x000fc60000004100 */
[----:B------:R-:W2:Y:S04]  /*a6f0*/  LDL.LU R32, [R1+0x5c] ;  /* 0x00005c0001207983 */ /* 0x000ea80000300800 */
[----:B------:R-:W2:Y:S04]  /*a700*/  LDL.LU R31, [R1+0x60] ;  /* 0x00006000011f7983 */ /* 0x000ea80000300800 */
[----:B------:R-:W2:Y:S04]  /*a710*/  LDL.LU R38, [R1+0x64] ;  /* 0x0000640001267983 */ /* 0x000ea80000300800 */
[----:B------:R-:W2:Y:S04]  /*a720*/  LDL.LU R37, [R1+0x68] ;  /* 0x0000680001257983 */ /* 0x000ea80000300800 */
[----:B------:R-:W2:Y:S04]  /*a730*/  LDL.LU R36, [R1+0x6c] ;  /* 0x00006c0001247983 */ /* 0x000ea80000300800 */
[----:B------:R-:W2:Y:S01]  /*a740*/  LDL.LU R35, [R1+0x70] ;  /* 0x0000700001237983 */ /* 0x000ea20000300800 */
[--C-:B------:R-:W-:Y:S01]  /*a750*/  HADD2.F32 R24, -RZ, R20.reuse.H0_H0 ;  /* 0x20000014ff187230 */ /* 0x100fe20000004100 */
[----:B------:R-:W-:Y:S01]  /*a760*/  F2FP.F16.E4M3.UNPACK_B R21, R6 ;  /* 0x00000006ff15723e */ /* 0x000fe200020006ff */
[----:B------:R-:W-:Y:S01]  /*a770*/  HADD2.F32 R20, -RZ, R20.H1_H1 ;  /* 0x30000014ff147230 */ /* 0x000fe20000004100 */
[----:B------:R-:W-:Y:S01]  /*a780*/  F2FP.F16.E4M3.UNPACK_B R26, R10 ;  /* 0x0000000aff1a723e */ /* 0x000fe200020006ff */
[C-C-:B---3--:R-:W-:Y:S01]  /*a790*/  FFMA R15, R16.reuse, R15, R3.reuse ;  /* 0x0000000f100f7223 */ /* 0x148fe20000000003 */
[----:B----4-:R-:W-:-:S03]  /*a7a0*/  FFMA R17, R16, R17, R3 ;  /* 0x0000001110117223 */ /* 0x010fc60000000003 */
[-C--:B------:R-:W-:Y:S01]  /*a7b0*/  FFMA R14, R18, R2.reuse, R15 ;  /* 0x00000002120e7223 */ /* 0x080fe2000000000f */
[----:B-----5:R-:W-:Y:S01]  /*a7c0*/  FFMA R19, R16, R19, R5 ;  /* 0x0000001310137223 */ /* 0x020fe20000000005 */
[-C--:B------:R-:W-:Y:S01]  /*a7d0*/  FFMA R23, R22, R2.reuse, R17 ;  /* 0x0000000216177223 */ /* 0x080fe20000000011 */
[--C-:B------:R-:W-:Y:S02]  /*a7e0*/  HADD2.F32 R22, -RZ, R21.reuse.H0_H0 ;  /* 0x20000015ff167230 */ /* 0x100fe40000004100 */
[----:B------:R-:W-:Y:S01]  /*a7f0*/  FFMA R18, R24, R2, R19 ;  /* 0x0000000218127223 */ /* 0x000fe20000000013 */
[----:B------:R-:W-:Y:S02]  /*a800*/  HADD2.F32 R24, -RZ, R21.H1_H1 ;  /* 0x30000015ff187230 */ /* 0x000fe40000004100 */
[C---:B------:R-:W-:Y:S01]  /*a810*/  FFMA R15, R16.reuse, R34, R5 ;  /* 0x00000022100f7223 */ /* 0x040fe20000000005 */
[----:B------:R-:W-:Y:S01]  /*a820*/  F2FP.F16.E4M3.UNPACK_B R21, R6.H1 ;  /* 0x00000006ff15723e */ /* 0x000fe200030006ff */
[C-C-:B------:R-:W-:Y:S01]  /*a830*/  FFMA R17, R16.reuse, R27, R3.reuse ;  /* 0x0000001b10117223 */ /* 0x140fe20000000003 */
[----:B------:R-:W-:Y:S01]  /*a840*/  FFMA R19, R16, R25, R3 ;  /* 0x0000001910137223 */ /* 0x000fe20000000003 */
[----:B------:R-:W-:-:S02]  /*a850*/  FFMA R25, R20, R2, R15 ;  /* 0x0000000214197223 */ /* 0x000fc4000000000f */
[-C--:B------:R-:W-:Y:S01]  /*a860*/  FFMA R20, R22, R2.reuse, R17 ;  /* 0x0000000216147223 */ /* 0x080fe20000000011 */
[--C-:B------:R-:W-:Y:S02]  /*a870*/  HADD2.F32 R22, -RZ, R21.reuse.H0_H0 ;  /* 0x20000015ff167230 */ /* 0x100fe40000004100 */
[----:B------:R-:W-:Y:S01]  /*a880*/  FFMA R27, R24, R2, R19 ;  /* 0x00000002181b7223 */ /* 0x000fe20000000013 */
[C-C-:B------:R-:W-:Y:S01]  /*a890*/  FFMA R15, R16.reuse, R30, R5.reuse ;  /* 0x0000001e100f7223 */ /* 0x140fe20000000005 */
[----:B------:R-:W-:Y:S02]  /*a8a0*/  HADD2.F32 R24, -RZ, R21.H1_H1 ;  /* 0x30000015ff187230 */ /* 0x000fe40000004100 */
[----:B------:R-:W-:Y:S01]  /*a8b0*/  FFMA R17, R16, R28, R5 ;  /* 0x0000001c10117223 */ /* 0x000fe20000000005 */
[--C-:B------:R-:W-:Y:S01]  /*a8c0*/  HADD2.F32 R28, -RZ, R26.reuse.H0_H0 ;  /* 0x2000001aff1c7230 */ /* 0x100fe20000004100 */
[----:B------:R-:W-:Y:S01]  /*a8d0*/  F2FP.F16.E4M3.UNPACK_B R21, R10.H1 ;  /* 0x0000000aff15723e */ /* 0x000fe200030006ff */
[----:B------:R-:W-:Y:S01]  /*a8e0*/  FFMA R22, R22, R2, R15 ;  /* 0x0000000216167223 */ /* 0x000fe2000000000f */
[----:B--2---:R-:W-:Y:S01]  /*a8f0*/  FFMA R19, R16, R29, R3 ;  /* 0x0000001d10137223 */ /* 0x004fe20000000003 */
[----:B------:R-:W-:-:S02]  /*a900*/  HADD2.F32 R26, -RZ, R26.H1_H1 ;  /* 0x3000001aff1a7230 */ /* 0x000fc40000004100 */
[-C--:B------:R-:W-:Y:S01]  /*a910*/  FFMA R29, R24, R2.reuse, R17 ;  /* 0x00000002181d7223 */ /* 0x080fe20000000011 */
[----:B------:R-:W-:Y:S01]  /*a920*/  FFMA R15, R16, R33, R3 ;  /* 0x00000021100f7223 */ /* 0x000fe20000000003 */
[----:B------:R-:W-:Y:S01]  /*a930*/  FFMA R24, R28, R2, R19 ;  /* 0x000000021c187223 */ /* 0x000fe20000000013 */
[--C-:B------:R-:W-:Y:S02]  /*a940*/  HADD2.F32 R28, -RZ, R21.reuse.H0_H0 ;  /* 0x20000015ff1c7230 */ /* 0x100fe40000004100 */
        /* <DEDUP_REMOVED lines=8> */
[----:B------:R-:W-:-:S02]  /*a9d0*/  HADD2.F32 R28, -RZ, R21.H0_H0 ;  /* 0x20000015ff1c7230 */ /* 0x000fc40000004100 */
[--C-:B------:R-:W-:Y:S02]  /*a9e0*/  HADD2.F32 R32, -RZ, R15.reuse.H0_H0 ;  /* 0x2000000fff207230 */ /* 0x100fe40000004100 */
[----:B------:R-:W-:Y:S02]  /*a9f0*/  HADD2.F32 R34, -RZ, R15.H1_H1 ;  /* 0x3000000fff227230 */ /* 0x000fe40000004100 */
[C-C-:B------:R-:W-:Y:S01]  /*aa00*/  FFMA R15, R16.reuse, R38, R3.reuse ;  /* 0x00000026100f7223 */ /* 0x140fe20000000003 */
[----:B------:R-:W-:Y:S02]  /*aa10*/  HADD2.F32 R30, -RZ, R21.H1_H1 ;  /* 0x30000015ff1e7230 */ /* 0x000fe40000004100 */
[C---:B------:R-:W-:Y:S01]  /*aa20*/  FFMA R17, R16.reuse, R37, R3 ;  /* 0x0000002510117223 */ /* 0x040fe20000000003 */
[----:B------:R-:W-:Y:S01]  /*aa30*/  FFMA R19, R16, R36, R5 ;  /* 0x0000002410137223 */ /* 0x000fe20000000005 */
[-C--:B------:R-:W-:Y:S01]  /*aa40*/  FFMA R15, R28, R2.reuse, R15 ;  /* 0x000000021c0f7223 */ /* 0x080fe2000000000f */
[----:B------:R-:W-:Y:S01]  /*aa50*/  FFMA R21, R16, R35, R5 ;  /* 0x0000002310157223 */ /* 0x000fe20000000005 */
[-C--:B------:R-:W-:Y:S01]  /*aa60*/  FFMA R28, R30, R2.reuse, R17 ;  /* 0x000000021e1c7223 */ /* 0x080fe20000000011 */
[----:B------:R-:W-:-:S02]  /*aa70*/  FFMA R19, R32, R2, R19 ;  /* 0x0000000220137223 */ /* 0x000fc40000000013 */
[----:B------:R-:W-:Y:S01]  /*aa80*/  FFMA R30, R34, R2, R21 ;  /* 0x00000002221e7223 */ /* 0x000fe20000000015 */
[----:B------:R-:W-:Y:S02]  /*aa90*/  F2FP.SATFINITE.RELU.E4M3.F32.PACK_AB_MERGE_C R14, R23, R14, RZ ;  /* 0x0000000e170e723e */ /* 0x000fe400048078ff */
[----:B------:R-:W-:Y:S02]  /*aaa0*/  F2FP.SATFINITE.RELU.E4M3.F32.PACK_AB_MERGE_C R18, R25, R18, RZ ;  /* 0x000000121912723e */ /* 0x000fe400048078ff */
[----:B------:R-:W-:Y:S02]  /*aab0*/  F2FP.SATFINITE.RELU.E4M3.F32.PACK_AB_MERGE_C R20, R27, R20, RZ ;  /* 0x000000141b14723e */ /* 0x000fe400048078ff */
[----:B------:R-:W-:Y:S02]  /*aac0*/  F2FP.SATFINITE.RELU.E4M3.F32.PACK_AB_MERGE_C R22, R29, R22, RZ ;  /* 0x000000161d16723e */ /* 0x000fe400048078ff */
[----:B------:R-:W-:Y:S02]  /*aad0*/  F2FP.SATFINITE.RELU.E4M3.F32.PACK_AB_MERGE_C R24, R31, R24, RZ ;  /* 0x000000181f18723e */ /* 0x000fe400048078ff */
[----:B------:R-:W-:-:S02]  /*aae0*/  F2FP.SATFINITE.RELU.E4M3.F32.PACK_AB_MERGE_C R26, R33, R26, RZ ;  /* 0x0000001a211a723e */ /* 0x000fc400048078ff */
[----:B------:R-:W-:Y:S02]  /*aaf0*/  F2FP.SATFINITE.RELU.E4M3.F32.PACK_AB_MERGE_C R28, R28, R15, RZ ;  /* 0x0000000f1c1c723e */ /* 0x000fe400048078ff */
[----:B------:R-:W-:Y:S01]  /*ab00*/  F2FP.SATFINITE.RELU.E4M3.F32.PACK_AB_MERGE_C R30, R30, R19, RZ ;  /* 0x000000131e1e723e */ /* 0x000fe200048078ff */
[----:B------:R-:W-:Y:S06]  /*ab10*/  @P0 BRA `(.L_x_126) ;  /* 0x0000000000040947 */ /* 0x000fec0003800000 */
[----:B------:R-:W-:-:S04]  /*ab20*/  DEPBAR.LE SB0, 0x1 ;  /* 0x000080400000791a */ /* 0x000fc80000000000 */
.L_x_126:
        /* <DEDUP_REMOVED lines=27> */
.L_x_128:
[----:B------:R-:W-:Y:S05]  /*ace0*/  BSYNC B0 ;  /* 0x0000000000007941 */ /* 0x000fea0003800000 */
.L_x_127:
[----:B------:R-:W-:Y:S04]  /*acf0*/  BSSY B0, `(.L_x_129) ;  /* 0x0000033000007945 */ /* 0x000fe80003800000 */
[----:B------:R-:W-:Y:S05]  /*ad00*/  @P1 BRA `(.L_x_130) ;  /* 0x0000000000c41947 */ /* 0x000fea0003800000 */
[----:B------:R-:W-:-:S05]  /*ad10*/  IMAD.U32 R14, RZ, RZ, UR56 ;  /* 0x00000038ff0e7e24 */ /* 0x000fca000f8e00ff */
[----:B------:R-:W-:-:S13]  /*ad20*/  ISETP.NE.AND P2, PT, R14, 0x3, PT ;  /* 0x000000030e00780c */ /* 0x000fda0003f45270 */
[----:B------:R-:W-:Y:S05]  /*ad30*/  @!P2 BRA `(.L_x_131) ;  /* 0x000000000004a947 */ /* 0x000fea0003800000 */
[----:B------:R-:W-:Y:S01]  /*ad40*/  BPT.TRAP 0x1 ;  /* 0x000000040000795c */ /* 0x000fe20000300000 */
.L_x_131:
[----:B------:R-:W2:Y:S04]  /*ad50*/  LDL R15, [R1+0xb4] ;  /* 0x0000b400010f7983 */ /* 0x000ea80000100800 */
[----:B------:R-:W3:Y:S01]  /*ad60*/  LDL.LU R14, [R1+0xb8] ;  /* 0x0000b800010e7983 */ /* 0x000ee20000300800 */
[----:B------:R-:W-:Y:S01]  /*ad70*/  BSSY B1, `(.L_x_132) ;  /* 0x0000005000017945 */ /* 0x000fe20003800000 */
[----:B--2---:R-:W-:Y:S02]  /*ad80*/  LEA R15, R15, UR44, 0x3 ;  /* 0x0000002c0f0f7c11 */ /* 0x004fe4000f8e18ff */
[----:B---3--:R-:W-:-:S04]  /*ad90*/  SHF.L.U32 R14, R14, 0x1f, RZ ;  /* 0x0000001f0e0e7819 */ /* 0x008fc800000006ff */
[----:B------:R-:W2:Y:S02]  /*ada0*/  SYNCS.PHASECHK.TRANS64.TRYWAIT P1, [R15+URZ+0x80], R14 ;  /* 0x0000800e0f0075a7 */ /* 0x000ea4000802017f */
[----:B--2---:R-:W-:Y:S05]  /*adb0*/  @!P1 BRA `(.L_x_133) ;  /* 0x0000004400949947 */ /* 0x004fea0003800000 */
.L_x_250:
[----:B------:R-:W-:Y:S05]  /*adc0*/  BSYNC B1 ;  /* 0x0000000000017941 */ /* 0x000fea0003800000 */
.L_x_132:
[----:B------:R-:W-:Y:S04]  /*add0*/  BSSY B1, `(.L_x_134) ;  /* 0x0000012000017945 */ /* 0x000fe80003800000 */
[----:B------:R-:W-:Y:S05]  /*ade0*/  @P4 BRA `(.L_x_135) ;  /* 0x0000000000404947 */ /* 0x000fea0003800000 */
[----:B------:R-:W3:Y:S02]  /*adf0*/  LDL.LU R17, [R1+0xb4] ;  /* 0x0000b40001117983 */ /* 0x000ee40000300800 */
[----:B---3--:R-:W-:-:S05]  /*ae00*/  LEA R4, R17, R7, 0xc ;  /* 0x0000000711047211 */ /* 0x008fca00078e60ff */
[----:B------:R-:W-:Y:S01]  /*ae10*/  VIADD R11, R4, UR44 ;  /* 0x0000002c040b7c36 */ /* 0x000fe20008000000 */
[----:B------:R-:W-:Y:S04]  /*ae20*/  LDS.U16 R6, [R4+UR44+0x200] ;  /* 0x0002002c04067984 */ /* 0x000fe80008000400 */
[----:B------:R-:W-:Y:S01]  /*ae30*/  IADD3 R18, R8, R11, RZ ;  /* 0x0000000b08127210 */ /* 0x000fe20007ffe0ff */
[----:B--2---:R-:W-:Y:S04]  /*ae40*/  LDS.U16 R15, [R4+UR44+0x108] ;  /* 0x0001082c040f7984 */ /* 0x004fe80008000400 */
[----:B------:R-:W2:Y:S04]  /*ae50*/  LDS.U16 R11, [R4+UR44+0x100] ;  /* 0x0001002c040b7984 */ /* 0x000ea80008000400 */
[----:B------:R2:W3:Y:S04]  /*ae60*/  LDS.U16 R8, [R4+UR44+0x208] ;  /* 0x0002082c04087984 */ /* 0x0004e80008000400 */
[----:B------:R-:W-:Y:S04]  /*ae70*/  LDS.U16 R10, [R18+0x200] ;  /* 0x00020000120a7984 */ /* 0x000fe80000000400 */
[----:B------:R-:W4:Y:S04]  /*ae80*/  LDS.U16 R17, [R18+0x100] ;  /* 0x0001000012117984 */ /* 0x000f280000000400 */
[----:B------:R-:W-:Y:S04]  /*ae90*/  LDS.U16 R14, [R18+0x208] ;  /* 0x00020800120e7984 */ /* 0x000fe80000000400 */
[----:B------:R-:W5:Y:S01]  /*aea0*/  LDS.U16 R19, [R18+0x108] ;  /* 0x0001080012137984 */ /* 0x000f620000000400 */
[----:B--2---:R-:W-:-:S02]  /*aeb0*/  PRMT R4, R11, 0x5410, R6 ;  /* 0x000054100b047816 */ /* 0x004fc40000000006 */
[----:B---3--:R-:W-:Y:S02]  /*aec0*/  PRMT R6, R15, 0x5410, R8 ;  /* 0x000054100f067816 */ /* 0x008fe40000000008 */
[----:B----4-:R-:W-:Y:S02]  /*aed0*/  PRMT R10, R17, 0x5410, R10 ;  /* 0x00005410110a7816 */ /* 0x010fe4000000000a */
[----:B-----5:R-:W-:-:S07]  /*aee0*/  PRMT R11, R19, 0x5410, R14 ;  /* 0x00005410130b7816 */ /* 0x020fce000000000e */
.L_x_135:
[----:B------:R-:W-:Y:S05]  /*aef0*/  BSYNC B1 ;  /* 0x0000000000017941 */ /* 0x000fea0003800000 */
.L_x_134:
        /* <DEDUP_REMOVED lines=8> */
.L_x_136:
[----:B--2---:R-:W2:Y:S01]  /*af80*/  S2R R15, SR_CgaCtaId ;  /* 0x00000000000f7919 */ /* 0x004ea20000008800 */
[C---:B------:R-:W-:Y:S02]  /*af90*/  LEA R8, R13.reuse, UR44, 0x3 ;  /* 0x0000002c0d087c11 */ /* 0x040fe4000f8e18ff */
[----:B-1----:R-:W-:-:S03]  /*afa0*/  IADD3 R13, R13, 0x1, RZ ;  /* 0x000000010d0d7810 */ /* 0x002fc60007ffe0ff */
[----:B------:R-:W-:Y:S01]  /*afb0*/  VIADD R8, R8, 0xa0 ;  /* 0x000000a008087836 */ /* 0x000fe20000000000 */
[----:B------:R-:W-:-:S04]  /*afc0*/  ISETP.NE.AND P1, PT, R13, 0x4, PT ;  /* 0x000000040d00780c */ /* 0x000fc80003f25270 */
[----:B------:R-:W-:Y:S02]  /*afd0*/  SEL R13, R13, RZ, P1 ;  /* 0x000000ff0d0d7207 */ /* 0x000fe40000800000 */
[----:B--2---:R-:W-:Y:S02]  /*afe0*/  PRMT R8, R15, 0x654, R8 ;  /* 0x000006540f087816 */ /* 0x004fe40000000008 */
[----:B------:R-:W-:Y:S02]  /*aff0*/  SEL R15, RZ, 0x1, P1 ;  /* 0x00000001ff0f7807 */ /* 0x000fe40000800000 */
[----:B---3--:R2:W-:Y:S02]  /*b000*/  SYNCS.ARRIVE.TRANS64.RED.A1T0 RZ, [R8+URZ], RZ ;  /* 0x000000ff08ff79a7 */ /* 0x0085e4000810043f */
[----:B------:R-:W-:-:S07]  /*b010*/  LOP3.LUT R12, R12, R15, RZ, 0x3c, !PT ;  /* 0x0000000f0c0c7212 */ /* 0x000fce00078e3cff */
.L_x_130:
[----:B------:R-:W-:Y:S05]  /*b020*/  BSYNC B0 ;  /* 0x0000000000007941 */ /* 0x000fea0003800000 */
.L_x_129:
[----:B------:R-:W3:Y:S04]  /*b030*/  LDL.LU R15, [R1+0x74] ;  /* 0x00007400010f7983 */ /* 0x000ee80000300800 */
[----:B------:R-:W4:Y:S04]  /*b040*/  LDL.LU R17, [R1+0x78] ;  /* 0x0000780001117983 */ /* 0x000f280000300800 */
[----:B------:R-:W5:Y:S04]  /*b050*/  LDL.LU R21, [R1+0x84] ;  /* 0x0000840001157983 */ /* 0x000f680000300800 */
        /* <DEDUP_REMOVED lines=12> */
[----:B------:R-:W5:Y:S01]  /*b120*/  LDL.LU R22, [R1+0xac] ;  /* 0x0000ac0001167983 */ /* 0x000f620000300800 */
[----:B------:R-:W-:-:S02]  /*b130*/  F2FP.F16.E4M3.UNPACK_B R18, R11.H1 ;  /* 0x0000000bff12723e */ /* 0x000fc400030006ff */
[-C--:B--2---:R-:W-:Y:S02]  /*b140*/  F2FP.F16.E4M3.UNPACK_B R8, R4.reuse ;  /* 0x00000004ff08723e */ /* 0x084fe400020006ff */
[----:B------:R-:W-:Y:S02]  /*b150*/  F2FP.F16.E4M3.UNPACK_B R4, R4.H1 ;  /* 0x00000004ff04723e */ /* 0x000fe400030006ff */
[----:B------:R-:W-:Y:S01]  /*b160*/  F2FP.F16.E4M3.UNPACK_B R11, R11 ;  /* 0x0000000bff0b723e */ /* 0x000fe200020006ff */
[C-C-:B---3--:R-:W-:Y:S01]  /*b170*/  FFMA R15, R16.reuse, R15, R3.reuse ;  /* 0x0000000f100f7223 */ /* 0x148fe20000000003 */
[C-C-:B----4-:R-:W-:Y:S01]  /*b180*/  FFMA R17, R16.reuse, R17, R3.reuse ;  /* 0x0000001110117223 */ /* 0x150fe20000000003 */
[C-C-:B-----5:R-:W-:Y:S01]  /*b190*/  FFMA R21, R16.reuse, R21, R3.reuse ;  /* 0x0000001510157223 */ /* 0x160fe20000000003 */
[C-C-:B------:R-:W-:Y:S01]  /*b1a0*/  FFMA R23, R16.reuse, R23, R3.reuse ;  /* 0x0000001710177223 */ /* 0x140fe20000000003 */
[C-C-:B------:R-:W-:Y:S01]  /*b1b0*/  FFMA R29, R16.reuse, R29, R3.reuse ;  /* 0x0000001d101d7223 */ /* 0x140fe20000000003 */
[C-C-:B------:R-:W-:Y:S01]  /*b1c0*/  FFMA R31, R16.reuse, R31, R3.reuse ;  /* 0x0000001f101f7223 */ /* 0x140fe20000000003 */
[C-C-:B------:R-:W-:Y:S01]  /*b1d0*/  FFMA R37, R16.reuse, R30, R3.reuse ;  /* 0x0000001e10257223 */ /* 0x140fe20000000003 */
[C---:B------:R-:W-:Y:S01]  /*b1e0*/  FFMA R39, R16.reuse, R28, R3 ;  /* 0x0000001c10277223 */ /* 0x040fe20000000003 */
[C-C-:B------:R-:W-:Y:S01]  /*b1f0*/  FFMA R3, R16.reuse, R27, R5.reuse ;  /* 0x0000001b10037223 */ /* 0x140fe20000000005 */
[C-C-:B------:R-:W-:Y:S01]  /*b200*/  FFMA R19, R16.reuse, R19, R5.reuse ;  /* 0x0000001310137223 */ /* 0x140fe20000000005 */
[C-C-:B------:R-:W-:Y:S01]  /*b210*/  FFMA R25, R16.reuse, R25, R5.reuse ;  /* 0x0000001910197223 */ /* 0x140fe20000000005 */
[C-C-:B------:R-:W-:Y:S01]  /*b220*/  FFMA R27, R16.reuse, R26, R5.reuse ;  /* 0x0000001a101b7223 */ /* 0x140fe20000000005 */
[C-C-:B------:R-:W-:Y:S01]  /*b230*/  FFMA R33, R16.reuse, R24, R5.reuse ;  /* 0x0000001810217223 */ /* 0x140fe20000000005 */
[----:B------:R-:W-:Y:S01]  /*b240*/  FFMA R35, R16, R20, R5 ;  /* 0x0000001410237223 */ /* 0x000fe20000000005 */
[----:B------:R-:W-:-:S02]  /*b250*/  HADD2.F32 R20, -RZ, R18.H1_H1 ;  /* 0x30000012ff147230 */ /* 0x000fc40000004100 */
[----:B------:R-:W-:Y:S02]  /*b260*/  HADD2.F32 R18, -RZ, R18.H0_H0 ;  /* 0x20000012ff127230 */ /* 0x000fe40000004100 */
[----:B------:R-:W-:Y:S01]  /*b270*/  FFMA R41, R16, R14, R5 ;  /* 0x0000000e10297223 */ /* 0x000fe20000000005 */
[--C-:B------:R-:W-:Y:S02]  /*b280*/  HADD2.F32 R14, -RZ, R8.reuse.H0_H0 ;  /* 0x20000008ff0e7230 */ /* 0x100fe40000004100 */
[----:B------:R-:W-:Y:S02]  /*b290*/  HADD2.F32 R8, -RZ, R8.H1_H1 ;  /* 0x30000008ff087230 */ /* 0x000fe40000004100 */
[----:B------:R-:W-:Y:S01]  /*b2a0*/  FFMA R28, R20, R2, R41 ;  /* 0x00000002141c7223 */ /* 0x000fe20000000029 */
[----:B------:R-:W-:Y:S01]  /*b2b0*/  FFMA R5, R16, R22, R5 ;  /* 0x0000001610057223 */ /* 0x000fe20000000005 */
[----:B------:R-:W-:Y:S01]  /*b2c0*/  FFMA R20, R14, R2, R15 ;  /* 0x000000020e147223 */ /* 0x000fe2000000000f */
[--C-:B------:R-:W-:Y:S01]  /*b2d0*/  HADD2.F32 R14, -RZ, R4.reuse.H0_H0 ;  /* 0x20000004ff0e7230 */ /* 0x100fe20000004100 */
[-C--:B------:R-:W-:Y:S01]  /*b2e0*/  F2FP.F16.E4M3.UNPACK_B R15, R6.reuse ;  /* 0x00000006ff0f723e */ /* 0x080fe200020006ff */
[----:B------:R-:W-:Y:S01]  /*b2f0*/  HADD2.F32 R4, -RZ, R4.H1_H1 ;  /* 0x30000004ff047230 */ /* 0x000fe20000004100 */
[----:B------:R-:W-:Y:S01]  /*b300*/  F2FP.F16.E4M3.UNPACK_B R6, R6.H1 ;  /* 0x00000006ff06723e */ /* 0x000fe200030006ff */
[-C--:B------:R-:W-:Y:S01]  /*b310*/  FFMA R17, R8, R2.reuse, R17 ;  /* 0x0000000208117223 */ /* 0x080fe20000000011 */
[----:B------:R-:W-:Y:S01]  /*b320*/  FFMA R22, R14, R2, R3 ;  /* 0x000000020e167223 */ /* 0x000fe20000000003 */
[----:B------:R-:W-:-:S02]  /*b330*/  HADD2.F32 R8, -RZ, R15.H0_H0 ;  /* 0x2000000fff087230 */ /* 0x000fc40000004100 */
[----:B------:R-:W-:Y:S01]  /*b340*/  FFMA R19, R4, R2, R19 ;  /* 0x0000000204137223 */ /* 0x000fe20000000013 */
[--C-:B------:R-:W-:Y:S01]  /*b350*/  HADD2.F32 R4, -RZ, R6.reuse.H0_H0 ;  /* 0x20000006ff047230 */ /* 0x100fe20000004100 */
[----:B------:R-:W-:Y:S01]  /*b360*/  F2FP.F16.E4M3.UNPACK_B R3, R10 ;  /* 0x0000000aff03723e */ /* 0x000fe200020006ff */
[----:B------:R-:W-:Y:S02]  /*b370*/  HADD2.F32 R6, -RZ, R6.H1_H1 ;  /* 0x30000006ff067230 */ /* 0x000fe40000004100 */
[----:B------:R-:W-:Y:S01]  /*b380*/  FFMA R21, R8, R2, R21 ;  /* 0x0000000208157223 */ /* 0x000fe20000000015 */
[----:B------:R-:W-:Y:S01]  /*b390*/  F2FP.F16.E4M3.UNPACK_B R10, R10.H1 ;  /* 0x0000000aff0a723e */ /* 0x000fe200030006ff */
[-C--:B------:R-:W-:Y:S01]  /*b3a0*/  FFMA R25, R4, R2.reuse, R25 ;  /* 0x0000000204197223 */ /* 0x080fe20000000019 */
[--C-:B------:R-:W-:Y:S02]  /*b3b0*/  HADD2.F32 R4, -RZ, R3.reuse.H0_H0 ;  /* 0x20000003ff047230 */ /* 0x100fe40000004100 */
[----:B------:R-:W-:Y:S01]  /*b3c0*/  FFMA R24, R6, R2, R27 ;  /* 0x0000000206187223 */ /* 0x000fe2000000001b */
[----:B------:R-:W-:-:S02]  /*b3d0*/  HADD2.F32 R8, -RZ, R3.H1_H1 ;  /* 0x30000003ff087230 */ /* 0x000fc40000004100 */
[-C--:B------:R-:W-:Y:S01]  /*b3e0*/  FFMA R5, R18, R2.reuse, R5 ;  /* 0x0000000212057223 */ /* 0x080fe20000000005 */
[----:B------:R-:W-:Y:S02]  /*b3f0*/  HADD2.F32 R14, -RZ, R15.H1_H1 ;  /* 0x3000000fff0e7230 */ /* 0x000fe40000004100 */
[-C--:B------:R-:W-:Y:S01]  /*b400*/  FFMA R29, R4, R2.reuse, R29 ;  /* 0x00000002041d7223 */ /* 0x080fe2000000001d */
[--C-:B------:R-:W-:Y:S02]  /*b410*/  HADD2.F32 R4, -RZ, R10.reuse.H0_H0 ;  /* 0x2000000aff047230 */ /* 0x100fe40000004100 */
[-C--:B------:R-:W-:Y:S01]  /*b420*/  FFMA R26, R8, R2.reuse, R31 ;  /* 0x00000002081a7223 */ /* 0x080fe2000000001f */
[----:B------:R-:W-:Y:S02]  /*b430*/  HADD2.F32 R10, -RZ, R10.H1_H1 ;  /* 0x3000000aff0a7230 */ /* 0x000fe40000004100 */
[----:B------:R-:W-:Y:S01]  /*b440*/  FFMA R14, R14, R2, R23 ;  /* 0x000000020e0e7223 */ /* 0x000fe20000000017 */
[----:B------:R-:W-:-:S02]  /*b450*/  HADD2.F32 R6, -RZ, R11.H0_H0 ;  /* 0x2000000bff067230 */ /* 0x000fc40000004100 */
[-C--:B------:R-:W-:Y:S01]  /*b460*/  FFMA R4, R4, R2.reuse, R33 ;  /* 0x0000000204047223 */ /* 0x080fe20000000021 */
[----:B------:R-:W-:Y:S02]  /*b470*/  HADD2.F32 R8, -RZ, R11.H1_H1 ;  /* 0x3000000bff087230 */ /* 0x000fe40000004100 */
[----:B------:R-:W-:Y:S01]  /*b480*/  FFMA R35, R10, R2, R35 ;  /* 0x000000020a237223 */ /* 0x000fe20000000023 */
[----:B------:R-:W-:Y:S01]  /*b490*/  F2FP.SATFINITE.RELU.E4M3.F32.PACK_AB_MERGE_C R20, R17, R20, RZ ;  /* 0x000000141114723e */ /* 0x000fe200048078ff */
[----:B------:R-:W-:Y:S01]  /*b4a0*/  FFMA R6, R6, R2, R37 ;  /* 0x0000000206067223 */ /* 0x000fe20000000025 */
[----:B------:R-:W-:Y:S01]  /*b4b0*/  F2FP.SATFINITE.RELU.E4M3.F32.PACK_AB_MERGE_C R22, R19, R22, RZ ;  /* 0x000000161316723e */ /* 0x000fe200048078ff */
[----:B------:R-:W-:Y:S01]  /*b4c0*/  FFMA R39, R8, R2, R39 ;  /* 0x0000000208277223 */ /* 0x000fe20000000027 */
[----:B------:R-:W-:Y:S02]  /*b4d0*/  F2FP.SATFINITE.RELU.E4M3.F32.PACK_AB_MERGE_C R14, R14, R21, RZ ;  /* 0x000000150e0e723e */ /* 0x000fe400048078ff */
[----:B------:R-:W-:-:S02]  /*b4e0*/  F2FP.SATFINITE.RELU.E4M3.F32.PACK_AB_MERGE_C R24, R24, R25, RZ ;  /* 0x000000191818723e */ /* 0x000fc400048078ff */
[----:B------:R-:W-:Y:S02]  /*b4f0*/  F2FP.SATFINITE.RELU.E4M3.F32.PACK_AB_MERGE_C R26, R26, R29, RZ ;  /* 0x0000001d1a1a723e */ /* 0x000fe400048078ff */
[----:B------:R-:W-:Y:S02]  /*b500*/  F2FP.SATFINITE.RELU.E4M3.F32.PACK_AB_MERGE_C R4, R35, R4, RZ ;  /* 0x000000042304723e */ /* 0x000fe400048078ff */
[----:B------:R-:W-:Y:S02]  /*b510*/  F2FP.SATFINITE.RELU.E4M3.F32.PACK_AB_MERGE_C R6, R39, R6, RZ ;  /* 0x000000062706723e */ /* 0x000fe400048078ff */
[----:B------:R-:W-:Y:S01]  /*b520*/  F2FP.SATFINITE.RELU.E4M3.F32.PACK_AB_MERGE_C R28, R28, R5, RZ ;  /* 0x000000051c1c723e */ /* 0x000fe200048078ff */
[----:B------:R-:W-:Y:S06]  /*b530*/  @P0 BRA `(.L_x_137) ;  /* 0x0000000000040947 */ /* 0x000fec0003800000 */
[----:B------:R-:W-:-:S04]  /*b540*/  DEPBAR.LE SB0, 0x1 ;  /* 0x000080400000791a */ /* 0x000fc80000000000 */
.L_x_137:
[----:B------:R-:W2:Y:S01]  /*b550*/  LDL.LU R23, [R1+0xc8] ;  /* 0x0000c80001177983 */ /* 0x000ea20000300800 */
        /* <DEDUP_REMOVED lines=16> */
[----:B----4-:R-:W4:Y:S02]  /*b660*/  FENCE.VIEW.ASYNC.S ;  /* 0x00000000000073c6 */ /* 0x010f240000000000 */
[----:B----4-:R-:W-:Y:S01]  /*b670*/  BAR.SYNC.DEFER_BLOCKING 0x1, 0x100 ;  /* 0x0044000000007b1d */ /* 0x010fe20000010000 */
[----:B--2---:R-:W-:-:S05]  /*b680*/  IADD3 R23, P1, R23, UR52, RZ ;  /* 0x0000003417177c10 */ /* 0x004fca000ff3e0ff */
[----:B------:R3:W-:Y:S01]  /*b690*/  STL [R1+0xc8], R23 ;  /* 0x0000c81701007387 */ /* 0x0007e20000100800 */
[----:B------:R-:W-:Y:S07]  /*b6a0*/  @P0 BRA `(.L_x_139) ;  /* 0x0000000000200947 */ /* 0x000fee0003800000 */
        /* <DEDUP_REMOVED lines=8> */
.L_x_139:
[----:B------:R-:W-:Y:S05]  /*b730*/  BSYNC B0 ;  /* 0x0000000000007941 */ /* 0x000fea0003800000 */
.L_x_138:
[----:B------:R-:W2:Y:S01]  /*b740*/  LDL.LU R25, [R1+0xcc] ;  /* 0x0000cc0001197983 */ /* 0x000ea20000300800 */
[----:B------:R-:W-:Y:S01]  /*b750*/  IMAD.MOV.U32 R3, RZ, RZ, -0x1 ;  /* 0xffffffffff037424 */ /* 0x000fe200078e00ff */
[----:B------:R-:W-:Y:S01]  /*b760*/  ULDC.64 UR4, c[0x0][0x8f8] ;  /* 0x00023e0000047ab9 */ /* 0x000fe20000000a00 */
[----:B------:R-:W-:Y:S01]  /*b770*/  UMOV UR59, 0xffffffff ;  /* 0xffffffff003b7882 */ /* 0x000fe20000000000 */
[----:B------:R-:W-:Y:S01]  /*b780*/  ISETP.GE.U32.AND P0, PT, R23, UR4, PT ;  /* 0x0000000417007c0c */ /* 0x000fe2000bf06070 */
[----:B------:R-:W-:Y:S01]  /*b790*/  UMOV UR43, 0xffffffff ;  /* 0xffffffff002b7882 */ /* 0x000fe20000000000 */
[----:B------:R-:W-:Y:S02]  /*b7a0*/  PRMT R2, RZ, 0x7610, R2 ;  /* 0x00007610ff027816 */ /* 0x000fe40000000002 */
[----:B--2---:R-:W-:-:S04]  /*b7b0*/  IADD3.X R25, R25, UR38, RZ, P1, !PT ;  /* 0x0000002619197c10 */ /* 0x004fc80008ffe4ff */
[----:B------:R-:W-:Y:S01]  /*b7c0*/  ISETP.GE.U32.AND.EX P0, PT, R25, UR5, PT, P0 ;  /* 0x0000000519007c0c */ /* 0x000fe2000bf06100 */
[----:B------:R2:W-:Y:S04]  /*b7d0*/  STL [R1+0xcc], R25 ;  /* 0x0000cc1901007387 */ /* 0x0005e80000100800 */
[----:B------:R2:W-:Y:S08]  /*b7e0*/  STL [R1+0xe0], R3 ;  /* 0x0000e00301007387 */ /* 0x0005f00000100800 */
[----:B------:R-:W-:Y:S05]  /*b7f0*/  @P0 BRA `(.L_x_140) ;  /* 0x00000004007c0947 */ /* 0x000fea0003800000 */
[----:B------:R-:W4:Y:S01]  /*b800*/  S2R R17, SR_CTAID.X ;  /* 0x0000000000117919 */ /* 0x000f220000002500 */
[----:B---3--:R-:W3:Y:S01]  /*b810*/  LDC.64 R8, c[0x0][0x8d0] ;  /* 0x00023400ff087b82 */ /* 0x008ee20000000a00 */
[----:B------:R-:W-:Y:S01]  /*b820*/  ULDC UR4, c[0x0][0x150] ;  /* 0x0000540000047ab9 */ /* 0x000fe20000000800 */
[----:B------:R-:W-:Y:S01]  /*b830*/  MOV R6, R23 ;  /* 0x0000001700067202 */ /* 0x000fe20000000f00 */
[----:B------:R-:W1:Y:S01]  /*b840*/  S2R R21, SR_CTAID.Y ;  /* 0x0000000000157919 */ /* 0x000e620000002600 */
[----:B------:R-:W-:-:S04]  /*b850*/  IMAD.MOV.U32 R7, RZ, RZ, R25 ;  /* 0x000000ffff077224 */ /* 0x000fc800078e0019 */
[----:B------:R-:W1:Y:S08]  /*b860*/  LDC R22, c[0x0][0x144] ;  /* 0x00005100ff167b82 */ /* 0x000e700000000800 */
[----:B------:R-:W1:Y:S08]  /*b870*/  LDC R10, c[0x0][0x8d8] ;  /* 0x00023600ff0a7b82 */ /* 0x000e700000000800 */
[----:B------:R-:W1:Y:S01]  /*b880*/  LDC.64 R14, c[0x0][0x8c8] ;  /* 0x00023200ff0e7b82 */ /* 0x000e620000000a00 */
[----:B---3--:R-:W-:-:S04]  /*b890*/  ISETP.NE.U32.AND P0, PT, R8, RZ, PT ;  /* 0x000000ff0800720c */ /* 0x008fc80003f05070 */
[----:B------:R-:W-:Y:S02]  /*b8a0*/  ISETP.NE.AND.EX P0, PT, R9, RZ, PT, P0 ;  /* 0x000000ff0900720c */ /* 0x000fe40003f05300 */
[----:B----4-:R-:W-:-:S05]  /*b8b0*/  I2FP.F32.U32 R2, R17 ;  /* 0x0000001100027245 */ /* 0x010fca0000201000 */
[----:B------:R-:W-:-:S04]  /*b8c0*/  FMUL R2, R2, UR4 ;  /* 0x0000000402027c20 */ /* 0x000fc80008400000 */
[----:B------:R3:W4:Y:S02]  /*b8d0*/  F2I.U32.TRUNC.NTZ R20, R2 ;  /* 0x0000000200147305 */ /* 0x000724000020f000 */
[----:B------:R-:W-:Y:S05]  /*b8e0*/  @!P0 BRA `(.L_x_141) ;  /* 0x0000000000288947 */ /* 0x000fea0003800000 */
[----:B---3--:R-:W3:Y:S02]  /*b8f0*/  LDC R2, c[0x0][0x8dc] ;  /* 0x00023700ff027b82 */ /* 0x008ee40000000800 */
[----:B---3--:R-:W-:-:S04]  /*b900*/  IADD3 R7, P0, R23, R2, RZ ;  /* 0x0000000217077210 */ /* 0x008fc80007f1e0ff */
[----:B------:R-:W-:-:S05]  /*b910*/  IADD3.X R11, RZ, R25, RZ, P0, !PT ;  /* 0x00000019ff0b7210 */ /* 0x000fca00007fe4ff */
[----:B--2---:R-:W-:-:S04]  /*b920*/  IMAD.WIDE.U32 R2, R11, R8, RZ ;  /* 0x000000080b027225 */ /* 0x004fc800078e00ff */
[----:B------:R-:W-:-:S04]  /*b930*/  IMAD.WIDE.U32 R4, P0, R7, R9, R2 ;  /* 0x0000000907047225 */ /* 0x000fc80007800002 */
[----:B------:R-:W-:Y:S01]  /*b940*/  IMAD.WIDE.U32 R2, R7, R8, RZ ;  /* 0x0000000807027225 */ /* 0x000fe200078e00ff */
[----:B------:R-:W-:-:S03]  /*b950*/  MOV R6, R5 ;  /* 0x0000000500067202 */ /* 0x000fc60000000f00 */
[----:B------:R-:W-:Y:S01]  /*b960*/  IMAD.X R7, RZ, RZ, RZ, P0 ;  /* 0x000000ffff077224 */ /* 0x000fe200000e06ff */
[----:B------:R-:W-:-:S05]  /*b970*/  IADD3 RZ, P0, R3, R4, RZ ;  /* 0x0000000403ff7210 */ /* 0x000fca0007f1e0ff */
[----:B------:R-:W-:-:S08]  /*b980*/  IMAD.WIDE.U32.X R6, R11, R9, R6, P0 ;  /* 0x000000090b067225 */ /* 0x000fd000000e0406 */
.L_x_141:
[-CC-:B-1----:R-:W-:Y:S01]  /*b990*/  SHF.R.U64 R28, R6, R10.reuse, R7.reuse ;  /* 0x0000000a061c7219 */ /* 0x182fe20000001207 */
[----:B------:R-:W1:Y:S01]  /*b9a0*/  LDC.64 R18, c[0x0][0x8e8] ;  /* 0x00023a00ff127b82 */ /* 0x000e620000000a00 */
[----:B---3--:R-:W-:Y:S01]  /*b9b0*/  SHF.R.U32.HI R2, RZ, R10, R7 ;  /* 0x0000000aff027219 */ /* 0x008fe20000011607 */
[----:B------:R-:W-:Y:S01]  /*b9c0*/  ULDC UR4, c[0x0][0x154] ;  /* 0x0000550000047ab9 */ /* 0x000fe20000000800 */
[----:B------:R-:W-:Y:S01]  /*b9d0*/  IADD3 R5, P0, RZ, -R28, RZ ;  /* 0x8000001cff057210 */ /* 0x000fe20007f1e0ff */
[----:B------:R-:W-:Y:S01]  /*b9e0*/  IMAD.MOV.U32 R7, RZ, RZ, 0x1 ;  /* 0x00000001ff077424 */ /* 0x000fe200078e00ff */
[----:B----4-:R-:W-:-:S03]  /*b9f0*/  IADD3 R20, -R20, RZ, RZ ;  /* 0x000000ff14147210 */ /* 0x010fc60007ffe1ff */
[----:B------:R-:W3:Y:S01]  /*ba00*/  LDC R6, c[0x0][0x8c0] ;  /* 0x00023000ff067b82 */ /* 0x000ee20000000800 */
[----:B--2---:R-:W-:Y:S02]  /*ba10*/  IMAD.X R3, RZ, RZ, ~R2, P0 ;  /* 0x000000ffff037224 */ /* 0x004fe400000e0e02 */
[----:B------:R-:W-:Y:S02]  /*ba20*/  IMAD.MOV.U32 R2, RZ, RZ, R23 ;  /* 0x000000ffff027224 */ /* 0x000fe400078e0017 */
[----:B------:R-:W-:Y:S01]  /*ba30*/  IMAD R4, R3, R14, RZ ;  /* 0x0000000e03047224 */ /* 0x000fe200078e02ff */
[----:B------:R-:W-:Y:S01]  /*ba40*/  MOV R3, R25 ;  /* 0x0000001900037202 */ /* 0x000fe20000000f00 */
[----:B------:R-:W-:Y:S01]  /*ba50*/  IMAD R17, R22, R20, R17 ;  /* 0x0000001416117224 */ /* 0x000fe200078e0211 */
[----:B------:R-:W2:Y:S01]  /*ba60*/  LDC R24, c[0x0][0x8b0] ;  /* 0x00022c00ff187b82 */ /* 0x000ea20000000800 */
[----:B------:R-:W-:-:S04]  /*ba70*/  IMAD.WIDE.U32 R2, R5, R14, R2 ;  /* 0x0000000e05027225 */ /* 0x000fc800078e0002 */
[----:B------:R-:W-:-:S03]  /*ba80*/  IMAD R5, R5, R15, R4 ;  /* 0x0000000f05057224 */ /* 0x000fc600078e0204 */
[----:B------:R-:W4:Y:S01]  /*ba90*/  LDC R26, c[0x0][0x900] ;  /* 0x00024000ff1a7b82 */ /* 0x000f220000000800 */
[----:B------:R-:W-:Y:S01]  /*baa0*/  I2FP.F32.U32 R4, R21 ;  /* 0x0000001500047245 */ /* 0x000fe20000201000 */
[----:B------:R-:W-:Y:S01]  /*bab0*/  IMAD.IADD R3, R3, 0x1, R5 ;  /* 0x0000000103037824 */ /* 0x000fe200078e0205 */
[----:B-1----:R-:W-:-:S03]  /*bac0*/  ISETP.NE.U32.AND P0, PT, R18, RZ, PT ;  /* 0x000000ff1200720c */ /* 0x002fc60003f05070 */
[----:B------:R-:W-:Y:S01]  /*bad0*/  FMUL R4, R4, UR4 ;  /* 0x0000000404047c20 */ /* 0x000fe20008400000 */
[----:B------:R-:W-:Y:S01]  /*bae0*/  MOV R5, 0xffffffff ;  /* 0xffffffff00057802 */ /* 0x000fe20000000f00 */
[----:B------:R-:W1:Y:S01]  /*baf0*/  LDC R20, c[0x0][0x148] ;  /* 0x00005200ff147b82 */ /* 0x000e620000000800 */
[----:B------:R-:W-:Y:S01]  /*bb00*/  ISETP.NE.AND.EX P0, PT, R19, RZ, PT, P0 ;  /* 0x000000ff1300720c */ /* 0x000fe20003f05300 */
[----:B------:R1:W1:Y:S01]  /*bb10*/  F2I.U32.TRUNC.NTZ R11, R4 ;  /* 0x00000004000b7305 */ /* 0x000262000020f000 */
[-CC-:B---3--:R-:W-:Y:S02]  /*bb20*/  SHF.R.U64 R10, R2, R6.reuse, R3.reuse ;  /* 0x00000006020a7219 */ /* 0x188fe40000001203 */
[----:B------:R-:W-:-:S03]  /*bb30*/  SHF.R.U32.HI R3, RZ, R6, R3 ;  /* 0x00000006ff037219 */ /* 0x000fc60000011603 */
[----:B------:R-:W3:Y:S01]  /*bb40*/  LDC R15, c[0x0][0x8a8] ;  /* 0x00022a00ff0f7b82 */ /* 0x000ee20000000800 */
[-CC-:B--2---:R-:W-:Y:S02]  /*bb50*/  SHF.R.U64 R8, R10, R24.reuse, R3.reuse ;  /* 0x000000180a087219 */ /* 0x184fe40000001203 */
[----:B------:R-:W-:-:S05]  /*bb60*/  SHF.R.U32.HI R3, RZ, R24, R3 ;  /* 0x00000018ff037219 */ /* 0x000fca0000011603 */
[----:B------:R-:W2:Y:S01]  /*bb70*/  LDC R22, c[0x0][0x8f0] ;  /* 0x00023c00ff167b82 */ /* 0x000ea20000000800 */
[-C--:B----4-:R-:W-:Y:S02]  /*bb80*/  SHF.L.U32 R5, R5, R26.reuse, RZ ;  /* 0x0000001a05057219 */ /* 0x090fe400000006ff */
[-CC-:B------:R-:W-:Y:S02]  /*bb90*/  SHF.R.U64 R14, R8, R26.reuse, R3.reuse ;  /* 0x0000001a080e7219 */ /* 0x180fe40000001203 */
[-C--:B------:R-:W-:Y:S02]  /*bba0*/  SHF.R.U32.HI R3, RZ, R26.reuse, R3 ;  /* 0x0000001aff037219 */ /* 0x080fe40000011603 */
[----:B------:R-:W-:Y:S01]  /*bbb0*/  SHF.L.U32 R26, R7, R26, RZ ;  /* 0x0000001a071a7219 */ /* 0x000fe200000006ff */
[----:B------:R-:W4:Y:S01]  /*bbc0*/  LDC R25, c[0x0][0x8e0] ;  /* 0x00023800ff197b82 */ /* 0x000f220000000800 */
[----:B------:R-:W-:Y:S02]  /*bbd0*/  LOP3.LUT R23, RZ, R5, RZ, 0x33, !PT ;  /* 0x00000005ff177212 */ /* 0x000fe400078e33ff */
[----:B------:R-:W-:-:S05]  /*bbe0*/  MOV R2, R14 ;  /* 0x0000000e00027202 */ /* 0x000fca0000000f00 */
[----:B------:R-:W1:Y:S01]  /*bbf0*/  LDC R27, c[0x0][0x8b8] ;  /* 0x00022e00ff1b7b82 */ /* 0x000e620000000800 */
[----:B------:R-:W-:Y:S05]  /*bc00*/  @!P0 BRA `(.L_x_142) ;  /* 0x0000000000288947 */ /* 0x000fea0003800000 */
[----:B------:R-:W5:Y:S02]  /*bc10*/  LDC R7, c[0x0][0x8f4] ;  /* 0x00023d00ff077b82 */ /* 0x000f640000000800 */
[----:B-----5:R-:W-:-:S05]  /*bc20*/  IADD3 R7, P0, R14, R7, RZ ;  /* 0x000000070e077210 */ /* 0x020fca0007f1e0ff */
[----:B------:R-:W-:-:S04]  /*bc30*/  IMAD.X R9, RZ, RZ, R3, P0 ;  /* 0x000000ffff097224 */ /* 0x000fc800000e0603 */
[----:B------:R-:W-:-:S04]  /*bc40*/  IMAD.WIDE.U32 R2, R9, R18, RZ ;  /* 0x0000001209027225 */ /* 0x000fc800078e00ff */
[----:B-1----:R-:W-:-:S04]  /*bc50*/  IMAD.WIDE.U32 R4, P0, R7, R19, R2 ;  /* 0x0000001307047225 */ /* 0x002fc80007800002 */
[----:B------:R-:W-:Y:S01]  /*bc60*/  IMAD.WIDE.U32 R2, R7, R18, RZ ;  /* 0x0000001207027225 */ /* 0x000fe200078e00ff */
[----:B------:R-:W-:-:S03]  /*bc70*/  IADD3.X R7, RZ, RZ, RZ, P0, !PT ;  /* 0x000000ffff077210 */ /* 0x000fc600007fe4ff */
[----:B------:R-:W-:Y:S01]  /*bc80*/  IMAD.MOV.U32 R6, RZ, RZ, R5 ;  /* 0x000000ffff067224 */ /* 0x000fe200078e0005 */
[----:B------:R-:W-:-:S05]  /*bc90*/  IADD3 RZ, P0, R3, R4, RZ ;  /* 0x0000000403ff7210 */ /* 0x000fca0007f1e0ff */
[----:B------:R-:W-:-:S08]  /*bca0*/  IMAD.WIDE.U32.X R2, R9, R19, R6, P0 ;  /* 0x0000001309027225 */ /* 0x000fd000000e0406 */
.L_x_142:
[----:B-1----:R-:W1:Y:S01]  /*bcb0*/  LDC R4, c[0x0][0x904] ;  /* 0x00024100ff047b82 */ /* 0x002e620000000800 */
[----:B--2---:R-:W-:Y:S01]  /*bcc0*/  SHF.R.U64 R2, R2, R22, R3 ;  /* 0x0000001602027219 */ /* 0x004fe20000001203 */
[----:B---3--:R-:W-:Y:S01]  /*bcd0*/  VIADD R7, R15, 0xffffffff ;  /* 0xffffffff0f077836 */ /* 0x008fe20000000000 */
[----:B------:R-:W-:Y:S02]  /*bce0*/  IADD3 R11, -R11, RZ, RZ ;  /* 0x000000ff0b0b7210 */ /* 0x000fe40007ffe1ff */
[----:B------:R-:W-:Y:S02]  /*bcf0*/  LOP3.LUT R5, R8, R23, RZ, 0xc0, !PT ;  /* 0x0000001708057212 */ /* 0x000fe400078ec0ff */
[----:B------:R-:W-:Y:S02]  /*bd00*/  IADD3 R3, -R2, RZ, RZ ;  /* 0x000000ff02037210 */ /* 0x000fe40007ffe1ff */
[----:B------:R-:W-:Y:S01]  /*bd10*/  LOP3.LUT R10, R10, R7, RZ, 0xc0, !PT ;  /* 0x000000070a0a7212 */ /* 0x000fe200078ec0ff */
[----:B------:R-:W-:Y:S01]  /*bd20*/  IMAD R2, R26, R2, R5 ;  /* 0x000000021a027224 */ /* 0x000fe200078e0205 */
[----:B------:R-:W-:Y:S01]  /*bd30*/  R2UR UR43, R28 ;  /* 0x000000001c2b72ca */ /* 0x000fe200000e0000 */
[----:B----4-:R-:W-:-:S04]  /*bd40*/  IMAD R3, R3, R25, R14 ;  /* 0x0000001903037224 */ /* 0x010fc800078e020e */
[----:B------:R-:W-:Y:S01]  /*bd50*/  IMAD R3, R3, R15, R10 ;  /* 0x0000000f03037224 */ /* 0x000fe200078e020a */
[----:B-1----:R-:W-:-:S13]  /*bd60*/  ISETP.NE.AND P0, PT, R4, 0x1, PT ;  /* 0x000000010400780c */ /* 0x002fda0003f05270 */
[----:B------:R-:W-:-:S04]  /*bd70*/  @P0 IMAD R17, R20, R11, R21 ;  /* 0x0000000b14110224 */ /* 0x000fc800078e0215 */
[----:B------:R-:W-:-:S05]  /*bd80*/  IMAD R2, R2, R27, R17 ;  /* 0x0000001b02027224 */ /* 0x000fca00078e0211 */
[----:B------:R-:W-:Y:S02]  /*bd90*/  SEL R4, R3, R2, !P0 ;  /* 0x0000000203047207 */ /* 0x000fe40004000000 */
[----:B------:R-:W-:Y:S02]  /*bda0*/  SEL R3, R2, R3, !P0 ;  /* 0x0000000302037207 */ /* 0x000fe40004000000 */
[----:B------:R-:W-:Y:S01]  /*bdb0*/  R2UR UR59, R4 ;  /* 0x00000000043b72ca */ /* 0x000fe200000e0000 */
[----:B------:R-:W-:Y:S02]  /*bdc0*/  IMAD.MOV.U32 R4, RZ, RZ, 0x1 ;  /* 0x00000001ff047424 */ /* 0x000fe400078e00ff */
[----:B------:R4:W-:Y:S03]  /*bdd0*/  STL [R1+0xe0], R3 ;  /* 0x0000e00301007387 */ /* 0x0009e60000100800 */
[----:B------:R-:W-:-:S09]  /*bde0*/  PRMT R2, R4, 0x7610, R2 ;  /* 0x0000761004027816 */ /* 0x000fd20000000002 */
.L_x_140:
[----:B------:R-:W-:Y:S01]  /*bdf0*/  UIADD3 UR36, UR58, UR36, URZ ;  /* 0x000000243a247290 */ /* 0x000fe2000fffe03f */
[----:B------:R1:W-:Y:S01]  /*be00*/  STL [R1+0xb8], R12 ;  /* 0x0000b80c01007387 */ /* 0x0003e20000100800 */
[----:B------:R-:W-:Y:S02]  /*be10*/  LOP3.LUT P0, RZ, R2, 0xff, RZ, 0xc0, !PT ;  /* 0x000000ff02ff7812 */ /* 0x000fe4000780c0ff */
[----:B------:R-:W-:Y:S01]  /*be20*/  USHF.R.U32.HI UR4, URZ, 0x3, UR36 ;  /* 0x000000033f047899 */ /* 0x000fe20008011624 */
[----:B------:R1:W-:Y:S01]  /*be30*/  STL [R1+0xb4], R13 ;  /* 0x0000b40d01007387 */ /* 0x0003e20000100800 */
[----:B------:R-:W-:Y:S01]  /*be40*/  UISETP.GT.U32.AND UP0, UPT, UR36, 0x7, UPT ;  /* 0x000000072400788c */ /* 0x000fe2000bf04070 */
[----:B------:R-:W-:Y:S01]  /*be50*/  MOV R2, R0 ;  /* 0x0000000000027202 */ /* 0x000fe20000000f00 */
[----:B------:R-:W-:Y:S02]  /*be60*/  ULOP3.LUT UR4, UR4, 0x1, URZ, 0xc0, !UPT ;  /* 0x0000000104047892 */ /* 0x000fe4000f8ec03f */
[----:B------:R-:W-:-:S02]  /*be70*/  UISETP.LT.U32.AND UP0, UPT, UR58, 0x8, UP0 ;  /* 0x000000083a00788c */ /* 0x000fc40008701070 */
[----:B------:R-:W-:Y:S02]  /*be80*/  UISETP.NE.U32.AND UP1, UPT, UR4, 0x1, UPT ;  /* 0x000000010400788c */ /* 0x000fe4000bf25070 */
[----:B------:R-:W-:Y:S02]  /*be90*/  USEL UR5, URZ, 0x1, !UP0 ;  /* 0x000000013f057887 */ /* 0x000fe4000c000000 */
[----:B------:R-:W-:Y:S02]  /*bea0*/  UISETP.GT.U32.AND UP1, UPT, UR58, 0x7, !UP1 ;  /* 0x000000073a00788c */ /* 0x000fe4000cf24070 */
[----:B------:R-:W-:Y:S02]  /*beb0*/  ULOP3.LUT UR36, UR36, 0x7, URZ, 0xc0, !UPT ;  /* 0x0000000724247892 */ /* 0x000fe4000f8ec03f */
[----:B------:R-:W-:-:S04]  /*bec0*/  USEL UR4, URZ, 0x1, !UP1 ;  /* 0x000000013f047887 */ /* 0x000fc8000c800000 */
[----:B------:R-:W-:Y:S01]  /*bed0*/  ULOP3.LUT UR49, UR4, UR49, UR5, 0x96, !UPT ;  /* 0x0000003104317292 */ /* 0x000fe2000f8e9605 */
[----:B-1----:R-:W-:Y:S11]  /*bee0*/  @P0 BRA `(.L_x_143) ;  /* 0xffffff5800a80947 */ /* 0x002ff6000383ffff */
[----:B------:R-:W-:-:S04]  /*bef0*/  DEPBAR.LE SB0, 0x0 ;  /* 0x000080000000791a */ /* 0x000fc80000000000 */
[----:B------:R-:W-:Y:S05]  /*bf00*/  EXIT ;  /* 0x000000000000794d */ /* 0x000fea0003800000 */
.L_x_13:
[----:B------:R-:W3:Y:S01]  /*bf10*/  LDL R22, [R1+0xc8] ;  /* 0x0000c80001167983 */ /* 0x000ee20000100800 */
[----:B------:R-:W-:-:S03]  /*bf20*/  ULDC.64 UR4, c[0x0][0x8f8] ;  /* 0x00023e0000047ab9 */ /* 0x000fc60000000a00 */
[----:B-1----:R-:W4:Y:S01]  /*bf30*/  LDL R23, [R1+0xcc] ;  /* 0x0000cc0001177983 */ /* 0x002f220000100800 */
[----:B------:R-:W-:Y:S01]  /*bf40*/  PRMT R6, RZ, 0x7610, R6 ;  /* 0x00007610ff067816 */ /* 0x000fe20000000006 */
[----:B------:R-:W-:Y:S01]  /*bf50*/  IMAD.MOV.U32 R7, RZ, RZ, -0x1 ;  /* 0xffffffffff077424 */ /* 0x000fe200078e00ff */
[----:B------:R-:W-:Y:S01]  /*bf60*/  MOV R5, 0xffffffff ;  /* 0xffffffff00057802 */ /* 0x000fe20000000f00 */
[----:B------:R-:W-:Y:S01]  /*bf70*/  IMAD.MOV.U32 R4, RZ, RZ, -0x1 ;  /* 0xffffffffff047424 */ /* 0x000fe200078e00ff */
[----:B---3--:R-:W-:-:S04]  /*bf80*/  ISETP.GE.U32.AND P0, PT, R22, UR4, PT ;  /* 0x0000000416007c0c */ /* 0x008fc8000bf06070 */
[----:B----4-:R-:W-:-:S13]  /*bf90*/  ISETP.GE.U32.AND.EX P0, PT, R23, UR5, PT, P0 ;  /* 0x0000000517007c0c */ /* 0x010fda000bf06100 */
[----:B------:R-:W-:Y:S05]  /*bfa0*/  @P0 BRA `(.L_x_144) ;  /* 0x0000000400340947 */ /* 0x000fea0003800000 */
[----:B------:R-:W1:Y:S01]  /*bfb0*/  LDC.64 R14, c[0x0][0x8d0] ;  /* 0x00023400ff0e7b82 */ /* 0x000e620000000a00 */
[----:B------:R-:W-:Y:S01]  /*bfc0*/  MOV R8, R22 ;  /* 0x0000001600087202 */ /* 0x000fe20000000f00 */
[----:B------:R-:W-:-:S06]  /*bfd0*/  IMAD.MOV.U32 R9, RZ, RZ, R23 ;  /* 0x000000ffff097224 */ /* 0x000fcc00078e0017 */
[----:B------:R-:W3:Y:S08]  /*bfe0*/  LDC R10, c[0x0][0x8d8] ;  /* 0x00023600ff0a7b82 */ /* 0x000ef00000000800 */
[----:B------:R-:W4:Y:S01]  /*bff0*/  LDC.64 R16, c[0x0][0x8c8] ;  /* 0x00023200ff107b82 */ /* 0x000f220000000a00 */
[----:B-1----:R-:W-:-:S04]  /*c000*/  ISETP.NE.U32.AND P0, PT, R14, RZ, PT ;  /* 0x000000ff0e00720c */ /* 0x002fc80003f05070 */
[----:B------:R-:W-:-:S13]  /*c010*/  ISETP.NE.AND.EX P0, PT, R15, RZ, PT, P0 ;  /* 0x000000ff0f00720c */ /* 0x000fda0003f05300 */
[----:B---34-:R-:W-:Y:S05]  /*c020*/  @!P0 BRA `(.L_x_145) ;  /* 0x0000000000288947 */ /* 0x018fea0003800000 */
[----:B------:R-:W1:Y:S02]  /*c030*/  LDC R4, c[0x0][0x8dc] ;  /* 0x00023700ff047b82 */ /* 0x000e640000000800 */
[----:B-1----:R-:W-:-:S04]  /*c040*/  IADD3 R9, P0, R22, R4, RZ ;  /* 0x0000000416097210 */ /* 0x002fc80007f1e0ff */
[----:B------:R-:W-:-:S05]  /*c050*/  IADD3.X R13, RZ, R23, RZ, P0, !PT ;  /* 0x00000017ff0d7210 */ /* 0x000fca00007fe4ff */
[----:B------:R-:W-:-:S04]  /*c060*/  IMAD.WIDE.U32 R4, R13, R14, RZ ;  /* 0x0000000e0d047225 */ /* 0x000fc800078e00ff */
[----:B------:R-:W-:-:S04]  /*c070*/  IMAD.WIDE.U32 R6, P0, R9, R15, R4 ;  /* 0x0000000f09067225 */ /* 0x000fc80007800004 */
[----:B------:R-:W-:Y:S01]  /*c080*/  IMAD.WIDE.U32 R4, R9, R14, RZ ;  /* 0x0000000e09047225 */ /* 0x000fe200078e00ff */
[----:B------:R-:W-:-:S03]  /*c090*/  MOV R8, R7 ;  /* 0x0000000700087202 */ /* 0x000fc60000000f00 */
[----:B------:R-:W-:Y:S01]  /*c0a0*/  IMAD.X R9, RZ, RZ, RZ, P0 ;  /* 0x000000ffff097224 */ /* 0x000fe200000e06ff */
[----:B------:R-:W-:-:S05]  /*c0b0*/  IADD3 RZ, P0, R5, R6, RZ ;  /* 0x0000000605ff7210 */ /* 0x000fca0007f1e0ff */
[----:B------:R-:W-:-:S08]  /*c0c0*/  IMAD.WIDE.U32.X R8, R13, R15, R8, P0 ;  /* 0x0000000f0d087225 */ /* 0x000fd000000e0408 */
.L_x_145:
[----:B------:R-:W1:Y:S01]  /*c0d0*/  LDC.64 R20, c[0x0][0x8e8] ;  /* 0x00023a00ff147b82 */ /* 0x000e620000000a00 */
[-CC-:B------:R-:W-:Y:S02]  /*c0e0*/  SHF.R.U64 R14, R8, R10.reuse, R9.reuse ;  /* 0x0000000a080e7219 */ /* 0x180fe40000001209 */
[----:B------:R-:W-:Y:S02]  /*c0f0*/  SHF.R.U32.HI R4, RZ, R10, R9 ;  /* 0x0000000aff047219 */ /* 0x000fe40000011609 */
[----:B------:R-:W-:-:S03]  /*c100*/  IADD3 R7, P0, RZ, -R14, RZ ;  /* 0x8000000eff077210 */ /* 0x000fc60007f1e0ff */
[----:B------:R-:W3:Y:S02]  /*c110*/  LDC R8, c[0x0][0x8c0] ;  /* 0x00023000ff087b82 */ /* 0x000ee40000000800 */
[----:B------:R-:W-:Y:S01]  /*c120*/  IMAD.X R5, RZ, RZ, ~R4, P0 ;  /* 0x000000ffff057224 */ /* 0x000fe200000e0e04 */
[----:B------:R-:W-:-:S03]  /*c130*/  MOV R4, R22 ;  /* 0x0000001600047202 */ /* 0x000fc60000000f00 */
[-C--:B------:R-:W-:Y:S02]  /*c140*/  IMAD R6, R5, R16.reuse, RZ ;  /* 0x0000001005067224 */ /* 0x080fe400078e02ff */
[----:B------:R-:W4:Y:S01]  /*c150*/  LDC R18, c[0x0][0x8b0] ;  /* 0x00022c00ff127b82 */ /* 0x000f220000000800 */
[----:B------:R-:W-:Y:S02]  /*c160*/  IMAD.MOV.U32 R5, RZ, RZ, R23 ;  /* 0x000000ffff057224 */ /* 0x000fe400078e0017 */
[----:B------:R-:W-:-:S05]  /*c170*/  IMAD.WIDE.U32 R4, R7, R16, R4 ;  /* 0x0000001007047225 */ /* 0x000fca00078e0004 */
[----:B------:R-:W5:Y:S01]  /*c180*/  LDC R19, c[0x0][0x900] ;  /* 0x00024000ff137b82 */ /* 0x000f620000000800 */
[----:B------:R-:W-:Y:S01]  /*c190*/  IMAD R7, R7, R17, R6 ;  /* 0x0000001107077224 */ /* 0x000fe200078e0206 */
[----:B-1----:R-:W-:Y:S01]  /*c1a0*/  ISETP.NE.U32.AND P0, PT, R20, RZ, PT ;  /* 0x000000ff1400720c */ /* 0x002fe20003f05070 */
[----:B------:R-:W-:-:S03]  /*c1b0*/  IMAD.MOV.U32 R6, RZ, RZ, -0x1 ;  /* 0xffffffffff067424 */ /* 0x000fc600078e00ff */
[----:B------:R-:W-:Y:S02]  /*c1c0*/  IADD3 R5, R5, R7, RZ ;  /* 0x0000000705057210 */ /* 0x000fe40007ffe0ff */
[----:B------:R-:W1:Y:S01]  /*c1d0*/  LDC R17, c[0x0][0x8a8] ;  /* 0x00022a00ff117b82 */ /* 0x000e620000000800 */
[----:B------:R-:W-:Y:S02]  /*c1e0*/  ISETP.NE.AND.EX P0, PT, R21, RZ, PT, P0 ;  /* 0x000000ff1500720c */ /* 0x000fe40003f05300 */
[-CC-:B---3--:R-:W-:Y:S02]  /*c1f0*/  SHF.R.U64 R10, R4, R8.reuse, R5.reuse ;  /* 0x00000008040a7219 */ /* 0x188fe40000001205 */
[----:B------:R-:W-:-:S03]  /*c200*/  SHF.R.U32.HI R5, RZ, R8, R5 ;  /* 0x00000008ff057219 */ /* 0x000fc60000011605 */
[----:B------:R-:W3:Y:S01]  /*c210*/  LDC R22, c[0x0][0x8f0] ;  /* 0x00023c00ff167b82 */ /* 0x000ee20000000800 */
[-CC-:B----4-:R-:W-:Y:S02]  /*c220*/  SHF.R.U64 R15, R10, R18.reuse, R5.reuse ;  /* 0x000000120a0f7219 */ /* 0x190fe40000001205 */
[----:B------:R-:W-:Y:S02]  /*c230*/  SHF.R.U32.HI R4, RZ, R18, R5 ;  /* 0x00000012ff047219 */ /* 0x000fe40000011605 */
[----:B------:R-:W-:-:S03]  /*c240*/  MOV R18, 0x1 ;  /* 0x0000000100127802 */ /* 0x000fc60000000f00 */
[----:B------:R-:W4:Y:S01]  /*c250*/  LDC R23, c[0x0][0x8e0] ;  /* 0x00023800ff177b82 */ /* 0x000f220000000800 */
[-CC-:B-----5:R-:W-:Y:S02]  /*c260*/  SHF.R.U64 R16, R15, R19.reuse, R4.reuse ;  /* 0x000000130f107219 */ /* 0x1a0fe40000001204 */
[-C--:B------:R-:W-:Y:S02]  /*c270*/  SHF.L.U32 R6, R6, R19.reuse, RZ ;  /* 0x0000001306067219 */ /* 0x080fe400000006ff */
[----:B------:R-:W-:Y:S01]  /*c280*/  SHF.R.U32.HI R5, RZ, R19, R4 ;  /* 0x00000013ff057219 */ /* 0x000fe20000011604 */
[----:B------:R-:W-:Y:S01]  /*c290*/  IMAD.MOV.U32 R4, RZ, RZ, R16 ;  /* 0x000000ffff047224 */ /* 0x000fe200078e0010 */
[----:B------:R-:W-:Y:S01]  /*c2a0*/  LOP3.LUT R24, RZ, R6, RZ, 0x33, !PT ;  /* 0x00000006ff187212 */ /* 0x000fe200078e33ff */
[----:B------:R-:W1:Y:S01]  /*c2b0*/  LDC R25, c[0x0][0x8b8] ;  /* 0x00022e00ff197b82 */ /* 0x000e620000000800 */
[----:B------:R-:W-:Y:S05]  /*c2c0*/  @!P0 BRA `(.L_x_146) ;  /* 0x0000000000288947 */ /* 0x000fea0003800000 */
[----:B------:R-:W5:Y:S02]  /*c2d0*/  LDC R9, c[0x0][0x8f4] ;  /* 0x00023d00ff097b82 */ /* 0x000f640000000800 */
[----:B-----5:R-:W-:-:S04]  /*c2e0*/  IADD3 R9, P0, R16, R9, RZ ;  /* 0x0000000910097210 */ /* 0x020fc80007f1e0ff */
        /* <DEDUP_REMOVED lines=8> */
.L_x_146:
[----:B------:R-:W5:Y:S01]  /*c370*/  LDC R6, c[0x0][0x904] ;  /* 0x00024100ff067b82 */ /* 0x000f620000000800 */
[----:B---3--:R-:W-:Y:S01]  /*c380*/  SHF.R.U64 R4, R4, R22, R5 ;  /* 0x0000001604047219 */ /* 0x008fe20000001205 */
[----:B-1----:R-:W-:Y:S01]  /*c390*/  VIADD R7, R17, 0xffffffff ;  /* 0xffffffff11077836 */ /* 0x002fe20000000000 */
[----:B------:R-:W-:Y:S02]  /*c3a0*/  SHF.L.U32 R18, R18, R19, RZ ;  /* 0x0000001312127219 */ /* 0x000fe400000006ff */
[----:B------:R-:W-:Y:S02]  /*c3b0*/  LOP3.LUT R3, R15, R24, RZ, 0xc0, !PT ;  /* 0x000000180f037212 */ /* 0x000fe400078ec0ff */
[----:B------:R-:W-:Y:S02]  /*c3c0*/  IADD3 R5, -R4, RZ, RZ ;  /* 0x000000ff04057210 */ /* 0x000fe40007ffe1ff */
[----:B------:R-:W-:Y:S01]  /*c3d0*/  LOP3.LUT R7, R10, R7, RZ, 0xc0, !PT ;  /* 0x000000070a077212 */ /* 0x000fe200078ec0ff */
[----:B------:R-:W-:Y:S01]  /*c3e0*/  IMAD R3, R18, R4, R3 ;  /* 0x0000000412037224 */ /* 0x000fe200078e0203 */
[----:B------:R-:W-:-:S02]  /*c3f0*/  MOV R4, R14 ;  /* 0x0000000e00047202 */ /* 0x000fc40000000f00 */
[----:B-----5:R-:W-:Y:S01]  /*c400*/  ISETP.NE.AND P0, PT, R6, 0x1, PT ;  /* 0x000000010600780c */ /* 0x020fe20003f05270 */
[----:B------:R-:W-:-:S12]  /*c410*/  IMAD.MOV.U32 R6, RZ, RZ, 0x1 ;  /* 0x00000001ff067424 */ /* 0x000fd800078e00ff */
[----:B------:R-:W-:Y:S02]  /*c420*/  @P0 IMAD R0, R11, R12, R2 ;  /* 0x0000000c0b000224 */ /* 0x000fe400078e0202 */
[----:B----4-:R-:W-:Y:S02]  /*c430*/  IMAD R2, R5, R23, R16 ;  /* 0x0000001705027224 */ /* 0x010fe400078e0210 */
[----:B------:R-:W-:Y:S02]  /*c440*/  IMAD R0, R3, R25, R0 ;  /* 0x0000001903007224 */ /* 0x000fe400078e0200 */
[----:B------:R-:W-:-:S05]  /*c450*/  IMAD R7, R2, R17, R7 ;  /* 0x0000001102077224 */ /* 0x000fca00078e0207 */
[----:B------:R-:W-:Y:S02]  /*c460*/  SEL R5, R7, R0, !P0 ;  /* 0x0000000007057207 */ /* 0x000fe40004000000 */
[----:B------:R-:W-:-:S07]  /*c470*/  SEL R7, R0, R7, !P0 ;  /* 0x0000000700077207 */ /* 0x000fce0004000000 */
.L_x_144:
[----:B------:R-:W-:-:S08]  /*c480*/  NOP ;  /* 0x0000000000007918 */ /* 0x000fd00000000000 */
[----:B------:R-:W1:-:S00]  /*c490*/  USETMAXREG.DEALLOC.CTAPOOL 0x28 ;  /* 0x00000028000079c8 */ /* 0x000e4000080e0500 */
[----:B------:R-:W-:-:S06]  /*c4a0*/  UISETP.NE.AND UP0, UPT, UR46, 0x1, UPT ;  /* 0x000000012e00788c */ /* 0x000fcc000bf05270 */
[----:B------:R-:W-:-:S13]  /*c4b0*/  PLOP3.LUT P0, PT, PT, PT, UP0, 0x80, 0x0 ;  /* 0x000000000000781c */ /* 0x000fda0003f0f008 */
[----:B--2---:R-:W-:Y:S05]  /*c4c0*/  @!P0 EXIT ;  /* 0x000000000000894d */ /* 0x004fea0003800000 */
[----:B------:R-:W-:-:S06]  /*c4d0*/  UISETP.NE.AND UP0, UPT, UR46, URZ, UPT ;  /* 0x0000003f2e00728c */ /* 0x000fcc000bf05270 */
[----:B------:R-:W-:-:S13]  /*c4e0*/  PLOP3.LUT P0, PT, PT, PT, UP0, 0x80, 0x0 ;  /* 0x000000000000781c */ /* 0x000fda0003f0f008 */
[----:B-1----:R-:W-:Y:S05]  /*c4f0*/  @!P0 BRA `(.L_x_147) ;  /* 0x0000001800548947 */ /* 0x002fea0003800000 */
[----:B------:R-:W-:-:S04]  /*c500*/  UISETP.NE.AND UP0, UPT, UR48, URZ, UPT ;  /* 0x0000003f3000728c */ /* 0x000fc8000bf05270 */
[----:B------:R-:W-:-:S06]  /*c510*/  UISETP.NE.OR UP0, UPT, UR46, 0x2, UP0 ;  /* 0x000000022e00788c */ /* 0x000fcc0008705670 */
[----:B------:R-:W-:-:S13]  /*c520*/  PLOP3.LUT P0, PT, PT, PT, UP0, 0x80, 0x0 ;  /* 0x000000000000781c */ /* 0x000fda0003f0f008 */
[----:B------:R-:W-:Y:S05]  /*c530*/  @P0 EXIT ;  /* 0x000000000000094d */ /* 0x000fea0003800000 */
[----:B------:R-:W-:-:S13]  /*c540*/  LOP3.LUT P2, RZ, R6, 0xff, RZ, 0xc0, !PT ;  /* 0x000000ff06ff7812 */ /* 0x000fda000784c0ff */
[----:B------:R-:W-:Y:S05]  /*c550*/  @!P2 BRA `(.L_x_148) ;  /* 0x000000000018a947 */ /* 0x000fea0003800000 */
[----:B------:R-:W-:Y:S01]  /*c560*/  UMOV UR4, 0x400 ;  /* 0x0000040000047882 */ /* 0x000fe20000000000 */
[----:B------:R-:W-:Y:S01]  /*c570*/  IMAD.MOV.U32 R0, RZ, RZ, RZ ;  /* 0x000000ffff007224 */ /* 0x000fe200078e00ff */
[----:B------:R-:W-:-:S04]  /*c580*/  ULEA UR4, UR37, UR4, 0x18 ;  /* 0x0000000425047291 */ /* 0x000fc8000f8ec03f */
[----:B------:R-:W-:-:S05]  /*c590*/  SHF.L.U32 R0, R0, 0x1f, RZ ;  /* 0x0000001f00007819 */ /* 0x000fca00000006ff */
[----:B------:R-:W1:Y:S02]  /*c5a0*/  SYNCS.PHASECHK.TRANS64.TRYWAIT P0, [UR4+0xc8], R0 ;  /* 0x0000c800ff0075a7 */ /* 0x000e640008000144 */
[----:B-1----:R-:W-:Y:S05]  /*c5b0*/  @!P0 BRA `(.L_x_149) ;  /* 0x0000002c00a88947 */ /* 0x002fea0003800000 */
.L_x_148:
[----:B------:R-:W-:Y:S01]  /*c5c0*/  PRMT R11, RZ, 0x7610, R11 ;  /* 0x00007610ff0b7816 */ /* 0x000fe2000000000b */
[----:B------:R-:W-:Y:S06]  /*c5d0*/  @P1 BRA `(.L_x_150) ;  /* 0x00000000002c1947 */ /* 0x000fec0003800000 */
[----:B------:R-:W-:Y:S02]  /*c5e0*/  ULDC.64 UR4, c[0x0][0x588] ;  /* 0x0001620000047ab9 */ /* 0x000fe40000000a00 */
[----:B------:R-:W-:-:S04]  /*c5f0*/  ISETP.NE.U32.AND P0, PT, RZ, UR4, PT ;  /* 0x00000004ff007c0c */ /* 0x000fc8000bf05070 */
[----:B------:R-:W-:-:S13]  /*c600*/  ISETP.NE.AND.EX P0, PT, RZ, UR5, PT, P0 ;  /* 0x00000005ff007c0c */ /* 0x000fda000bf05300 */
[----:B------:R-:W-:Y:S05]  /*c610*/  @!P0 BRA `(.L_x_151) ;  /* 0x0000000000148947 */ /* 0x000fea0003800000 */
[----:B------:R-:W-:Y:S01]  /*c620*/  MOV R2, UR50 ;  /* 0x0000003200027c02 */ /* 0x000fe20008000f00 */
[----:B-1----:R-:W-:-:S05]  /*c630*/  IMAD.U32 R3, RZ, RZ, UR51 ;  /* 0x00000033ff037e24 */ /* 0x002fca000f8e00ff */
[----:B------:R2:W5:Y:S01]  /*c640*/  LDG.E R10, desc[UR54][R2.64] ;  /* 0x00000036020a7981 */ /* 0x000562000c1e1900 */
[----:B------:R-:W-:Y:S01]  /*c650*/  MOV R11, 0x1 ;  /* 0x00000001000b7802 */ /* 0x000fe20000000f00 */
[----:B------:R-:W-:Y:S06]  /*c660*/  BRA `(.L_x_150) ;  /* 0x0000000000087947 */ /* 0x000fec0003800000 */
.L_x_151:
[----:B------:R-:W3:Y:S01]  /*c670*/  LDC R10, c[0x0][0x580] ;  /* 0x00016000ff0a7b82 */ /* 0x000ee20000000800 */
[----:B------:R-:W-:-:S07]  /*c680*/  IMAD.MOV.U32 R11, RZ, RZ, 0x1 ;  /* 0x00000001ff0b7424 */ /* 0x000fce00078e00ff */
.L_x_150:
[----:B------:R-:W-:Y:S05]  /*c690*/  @!P2 BRA `(.L_x_152) ;  /* 0x000000140068a947 */ /* 0x000fea0003800000 */
[----:B------:R-:W4:Y:S01]  /*c6a0*/  LDC R9, c[0x0][0x900] ;  /* 0x00024000ff097b82 */ /* 0x000f220000000800 */
[----:B-1----:R-:W-:Y:S01]  /*c6b0*/  MOV R0, 0xffffffff ;  /* 0xffffffff00007802 */ /* 0x002fe20000000f00 */
[----:B--2---:R-:W-:Y:S01]  /*c6c0*/  IMAD.MOV.U32 R2, RZ, RZ, 0x1 ;  /* 0x00000001ff027424 */ /* 0x004fe200078e00ff */
[----:B------:R-:W-:Y:S01]  /*c6d0*/  ULOP3.LUT UR21, UR39, 0x2, URZ, 0xfc, !UPT ;  /* 0x0000000227157892 */ /* 0x000fe2000f8efc3f */
[----:B------:R-:W-:Y:S01]  /*c6e0*/  ULDC.64 UR22, c[0x0][0x198] ;  /* 0x0000660000167ab9 */ /* 0x000fe20000000a00 */
[----:B------:R-:W-:Y:S01]  /*c6f0*/  ULDC.64 UR4, c[0x0][0x588] ;  /* 0x0001620000047ab9 */ /* 0x000fe20000000a00 */
[----:B------:R-:W-:Y:S02]  /*c700*/  ULDC.64 UR6, c[0x0][0x8f8] ;  /* 0x00023e0000067ab9 */ /* 0x000fe40000000a00 */
[----:B------:R-:W1:Y:S01]  /*c710*/  LDC R8, c[0x0][0x8a8] ;  /* 0x00022a00ff087b82 */ /* 0x000e620000000800 */
[----:B------:R-:W-:Y:S01]  /*c720*/  ULDC.64 UR14, c[0x0][0x590] ;  /* 0x00016400000e7ab9 */ /* 0x000fe20000000a00 */
[----:B----4-:R-:W-:-:S02]  /*c730*/  SHF.L.U32 R0, R0, R9, RZ ;  /* 0x0000000900007219 */ /* 0x010fc400000006ff */
[----:B------:R-:W-:Y:S02]  /*c740*/  SHF.L.U32 R9, R2, R9, RZ ;  /* 0x0000000902097219 */ /* 0x000fe400000006ff */
[----:B------:R-:W-:Y:S02]  /*c750*/  LOP3.LUT R0, RZ, R0, RZ, 0x33, !PT ;  /* 0x00000000ff007212 */ /* 0x000fe400078e33ff */
[----:B-1----:R-:W-:-:S07]  /*c760*/  IADD3 R8, R8, -0x1, RZ ;  /* 0xffffffff08087810 */ /* 0x002fce0007ffe0ff */
.L_x_208:
[----:B------:R-:W-:Y:S02]  /*c770*/  ISETP.NE.U32.AND P0, PT, RZ, UR14, PT ;  /* 0x0000000eff007c0c */ /* 0x000fe4000bf05070 */
[----:B------:R-:W-:Y:S02]  /*c780*/  R2UR UR43, R7 ;  /* 0x00000000072b72ca */ /* 0x000fe400000e0000 */
[----:B------:R-:W-:Y:S02]  /*c790*/  R2UR UR42, R5 ;  /* 0x00000000052a72ca */ /* 0x000fe400000e0000 */
[----:B------:R-:W-:-:S09]  /*c7a0*/  ISETP.NE.AND.EX P0, PT, RZ, UR15, PT, P0 ;  /* 0x0000000fff007c0c */ /* 0x000fd2000bf05300 */
[----:B------:R-:W-:Y:S02]  /*c7b0*/  USHF.L.U32 UR43, UR43, 0x7, URZ ;  /* 0x000000072b2b7899 */ /* 0x000fe4000800063f */
[----:B------:R-:W-:Y:S02]  /*c7c0*/  USHF.L.U32 UR42, UR42, 0x8, URZ ;  /* 0x000000082a2a7899 */ /* 0x000fe4000800063f */
[----:B---34-:R-:W-:Y:S10]  /*c7d0*/  @!P0 BRA `(.L_x_153) ;  /* 0x00000000002c8947 */ /* 0x018ff40003800000 */
[----:B------:R-:W-:-:S04]  /*c7e0*/  ISETP.NE.U32.AND P1, PT, RZ, UR4, PT ;  /* 0x00000004ff007c0c */ /* 0x000fc8000bf25070 */
[----:B------:R-:W-:-:S13]  /*c7f0*/  ISETP.NE.AND.EX P1, PT, RZ, UR5, PT, P1 ;  /* 0x00000005ff007c0c */ /* 0x000fda000bf25310 */
[----:B------:R-:W-:Y:S05]  /*c800*/  @!P1 BRA `(.L_x_154) ;  /* 0x0000000000189947 */ /* 0x000fea0003800000 */
[----:B------:R-:W1:Y:S01]  /*c810*/  LDC.64 R2, c[0x0][0x588] ;  /* 0x00016200ff027b82 */ /* 0x000e620000000a00 */
[----:B------:R-:W-:-:S04]  /*c820*/  IMAD R5, R4, UR14, RZ ;  /* 0x0000000e04057c24 */ /* 0x000fc8000f8e02ff */
[----:B-1----:R-:W-:-:S05]  /*c830*/  IMAD.WIDE R2, R5, 0x4, R2 ;  /* 0x0000000405027825 */ /* 0x002fca00078e0202 */
[----:B---3-5:R1:W5:Y:S01]  /*c840*/  LDG.E R10, desc[UR54][R2.64] ;  /* 0x00000036020a7981 */ /* 0x028362000c1e1900 */
[----:B------:R-:W-:Y:S01]  /*c850*/  IMAD.MOV.U32 R11, RZ, RZ, 0x1 ;  /* 0x00000001ff0b7424 */ /* 0x000fe200078e00ff */
[----:B------:R-:W-:Y:S06]  /*c860*/  BRA `(.L_x_153) ;  /* 0x0000000000087947 */ /* 0x000fec0003800000 */
.L_x_154:
[----:B---3-5:R-:W2:Y:S01]  /*c870*/  LDC R10, c[0x0][0x580] ;  /* 0x00016000ff0a7b82 */ /* 0x028ea20000000800 */
[----:B------:R-:W-:-:S07]  /*c880*/  MOV R11, 0x1 ;  /* 0x00000001000b7802 */ /* 0x000fce0000000f00 */
.L_x_153:
[----:B------:R-:W-:Y:S05]  /*c890*/  @!P0 BRA `(.L_x_155) ;  /* 0x00000000001c8947 */ /* 0x000fea0003800000 */
[----:B------:R-:W-:-:S13]  /*c8a0*/  LOP3.LUT P2, RZ, R11, 0xff, RZ, 0xc0, !PT ;  /* 0x000000ff0bff7812 */ /* 0x000fda000784c0ff */
[----:B-1----:R-:W1:Y:S02]  /*c8b0*/  @!P2 LDC.64 R2, c[0x0][0x588] ;  /* 0x00016200ff02ab82 */ /* 0x002e640000000a00 */
[----:B-1----:R-:W-:-:S04]  /*c8c0*/  @!P2 ISETP.NE.U32.AND P0, PT, R2, RZ, PT ;  /* 0x000000ff0200a20c */ /* 0x002fc80003f05070 */
[----:B------:R-:W-:Y:S02]  /*c8d0*/  @!P2 ISETP.NE.AND.EX P1, PT, R3, RZ, PT, P0 ;  /* 0x000000ff0300a20c */ /* 0x000fe40003f25300 */
[----:B--23-5:R-:W-:Y:S02]  /*c8e0*/  @P2 FSETP.EQ.AND P0, PT, R10, RZ, PT ;  /* 0x000000ff0a00220b */ /* 0x02cfe40003f02000 */
[----:B------:R-:W-:Y:S01]  /*c8f0*/  @!P2 PLOP3.LUT P0, PT, P1, PT, PT, 0x8, 0x0 ;  /* 0x000000000000a81c */ /* 0x000fe20000f0e170 */
[----:B------:R-:W-:-:S12]  /*c900*/  BRA `(.L_x_156) ;  /* 0x0000000000047947 */ /* 0x000fd80003800000 */
.L_x_155:
[----:B--23-5:R-:W-:-:S13]  /*c910*/  FSETP.EQ.AND P0, PT, R10, RZ, PT ;  /* 0x000000ff0a00720b */ /* 0x02cfda0003f02000 */
.L_x_156:
[----:B------:R-:W-:Y:S01]  /*c920*/  UISETP.NE.AND UP0, UPT, UR21, 0x3, UPT ;  /* 0x000000031500788c */ /* 0x000fe2000bf05270 */
[----:B------:R-:W-:-:S04]  /*c930*/  ELECT P1, URZ, PT ;  /* 0x00000000003f782f */ /* 0x000fc80003820000 */
[----:B------:R-:W-:Y:S02]  /*c940*/  PLOP3.LUT P0, PT, P1, P0, PT, 0x20, 0x0 ;  /* 0x000000000000781c */ /* 0x000fe40000f00470 */
[----:B------:R-:W-:-:S13]  /*c950*/  PLOP3.LUT P1, PT, PT, PT, UP0, 0x80, 0x0 ;  /* 0x000000000000781c */ /* 0x000fda0003f2f008 */
[----:B------:R-:W-:Y:S05]  /*c960*/  @!P1 BRA `(.L_x_157) ;  /* 0x0000000000049947 */ /* 0x000fea0003800000 */
[----:B------:R-:W-:Y:S01]  /*c970*/  BPT.TRAP 0x1 ;  /* 0x000000040000795c */ /* 0x000fe20000300000 */
.L_x_157:
[----:B------:R-:W2:Y:S01]  /*c980*/  S2UR UR37, SR_CgaCtaId ;  /* 0x00000000002579c3 */ /* 0x000ea20000008800 */
[----:B------:R-:W-:Y:S01]  /*c990*/  UMOV UR13, 0x400 ;  /* 0x00000400000d7882 */ /* 0x000fe20000000000 */
[----:B-1----:R-:W-:-:S05]  /*c9a0*/  IMAD.MOV.U32 R2, RZ, RZ, 0x1 ;  /* 0x00000001ff027424 */ /* 0x002fca00078e00ff */
[----:B------:R-:W-:Y:S01]  /*c9b0*/  SHF.L.U32 R2, R2, 0x1f, RZ ;  /* 0x0000001f02027819 */ /* 0x000fe200000006ff */
[----:B--2---:R-:W-:-:S09]  /*c9c0*/  ULEA UR13, UR37, UR13, 0x18 ;  /* 0x0000000d250d7291 */ /* 0x004fd2000f8ec03f */
[----:B------:R-:W1:Y:S02]  /*c9d0*/  SYNCS.PHASECHK.TRANS64.TRYWAIT P2, [UR13+0xa0], R2 ;  /* 0x0000a002ff0075a7 */ /* 0x000e64000804014d */
[----:B-1----:R-:W-:Y:S05]  /*c9e0*/  @!P2 BRA `(.L_x_158) ;  /* 0x0000002800b4a947 */ /* 0x002fea0003800000 */
.L_x_251:
[----:B------:R-:W-:Y:S04]  /*c9f0*/  BSSY B0, `(.L_x_159) ;  /* 0x000000e000007945 */ /* 0x000fe80003800000 */
[----:B------:R-:W-:Y:S05]  /*ca00*/  @!P0 BRA `(.L_x_160) ;  /* 0x0000000000308947 */ /* 0x000fea0003800000 */
[----:B------:R-:W-:Y:S01]  /*ca10*/  R2UR UR44, R4 ;  /* 0x00000000042c72ca */ /* 0x000fe200000e0000 */
[----:B------:R-:W-:Y:S02]  /*ca20*/  UIADD3 UR8, UP0, UR22, 0x3f0, URZ ;  /* 0x000003f016087890 */ /* 0x000fe4000ff1e03f */
[----:B------:R-:W-:Y:S02]  /*ca30*/  UIADD3 UR40, UR13, 0x100, URZ ;  /* 0x000001000d287890 */ /* 0x000fe4000fffe03f */
[----:B------:R-:W-:Y:S02]  /*ca40*/  UIADD3 UR41, UR13, 0x80, URZ ;  /* 0x000000800d297890 */ /* 0x000fe4000fffe03f */
[----:B------:R-:W-:Y:S01]  /*ca50*/  UIADD3.X UR9, URZ, UR23, URZ, UP0, !UPT ;  /* 0x000000173f097290 */ /* 0x000fe200087fe43f */
[----:B------:R-:W-:Y:S01]  /*ca60*/  UMOV UR10, 0x0 ;  /* 0x00000000000a7882 */ /* 0x000fe20000000000 */
[----:B------:R-:W-:-:S07]  /*ca70*/  UMOV UR11, 0x10000000 ;  /* 0x10000000000b7882 */ /* 0x000fce0000000000 */
[----:B------:R2:W-:Y:S02]  /*ca80*/  UTMALDG.3D [UR40], [UR8], desc[UR10] ;  /* 0x00000a28080075b4 */ /* 0x0005e40008011000 */
[----:B--2---:R-:W-:Y:S05]  /*ca90*/  @!P1 BRA `(.L_x_161) ;  /* 0x0000000000049947 */ /* 0x004fea0003800000 */
[----:B------:R-:W-:Y:S01]  /*caa0*/  BPT.TRAP 0x1 ;  /* 0x000000040000795c */ /* 0x000fe20000300000 */
.L_x_161:
[----:B-1----:R-:W1:Y:S02]  /*cab0*/  LDC R3, c[0x0][0x800] ;  /* 0x00020000ff037b82 */ /* 0x002e640000000800 */
[----:B-1----:R2:W-:Y:S02]  /*cac0*/  SYNCS.ARRIVE.TRANS64.RED.A0TR RZ, [UR13+0x80], R3 ;  /* 0x00008003ffff79a7 */ /* 0x0025e4000830040d */
.L_x_160:
[----:B------:R-:W-:Y:S05]  /*cad0*/  BSYNC B0 ;  /* 0x0000000000007941 */ /* 0x000fea0003800000 */
.L_x_159:
[----:B------:R-:W-:Y:S05]  /*cae0*/  @!P1 BRA `(.L_x_162) ;  /* 0x0000000000049947 */ /* 0x000fea0003800000 */
[----:B------:R-:W-:Y:S01]  /*caf0*/  BPT.TRAP 0x1 ;  /* 0x000000040000795c */ /* 0x000fe20000300000 */
.L_x_162:
[----:B------:R-:W-:-:S04]  /*cb00*/  UIADD3 UR33, UR13, 0x80, URZ ;  /* 0x000000800d217890 */ /* 0x000fc8000fffe03f */
[----:B------:R-:W-:-:S09]  /*cb10*/  UPRMT UR16, UR37, 0x654, UR33 ;  /* 0x0000065425107896 */ /* 0x000fd20008000021 */
[----:B------:R-:W-:Y:S01]  /*cb20*/  SYNCS.ARRIVE.TRANS64.RED.A1T0 RZ, [UR16], RZ ;  /* 0x000000ffffff79a7 */ /* 0x000fe20008100410 */
[----:B------:R-:W-:Y:S05]  /*cb30*/  @!P1 BRA `(.L_x_163) ;  /* 0x0000000000049947 */ /* 0x000fea0003800000 */
[----:B------:R-:W-:Y:S01]  /*cb40*/  BPT.TRAP 0x1 ;  /* 0x000000040000795c */ /* 0x000fe20000300000 */
.L_x_163:
[----:B------:R-:W3:Y:S02]  /*cb50*/  SYNCS.PHASECHK.TRANS64.TRYWAIT P2, [UR13+0xa8], R2 ;  /* 0x0000a802ff0075a7 */ /* 0x000ee4000804014d */
[----:B---3--:R-:W-:Y:S05]  /*cb60*/  @!P2 BRA `(.L_x_164) ;  /* 0x00000028006ca947 */ /* 0x008fea0003800000 */
.L_x_252:
[----:B------:R-:W-:Y:S04]  /*cb70*/  BSSY B0, `(.L_x_165) ;  /* 0x0000010000007945 */ /* 0x000fe80003800000 */
[----:B------:R-:W-:Y:S05]  /*cb80*/  @!P0 BRA `(.L_x_166) ;  /* 0x0000000000388947 */ /* 0x000fea0003800000 */
[----:B------:R-:W-:Y:S01]  /*cb90*/  UIADD3 UR18, UP0, UR22, 0x3f0, URZ ;  /* 0x000003f016127890 */ /* 0x000fe2000ff1e03f */
[----:B------:R-:W-:Y:S01]  /*cba0*/  R2UR UR12, R4 ;  /* 0x00000000040c72ca */ /* 0x000fe200000e0000 */
[----:B------:R-:W-:Y:S02]  /*cbb0*/  UIADD3 UR10, UR42, 0x20, URZ ;  /* 0x000000202a0a7890 */ /* 0x000fe4000fffe03f */
[----:B------:R-:W-:Y:S02]  /*cbc0*/  UIADD3 UR8, UR13, 0x1100, URZ ;  /* 0x000011000d087890 */ /* 0x000fe4000fffe03f */
[----:B------:R-:W-:Y:S02]  /*cbd0*/  UIADD3 UR9, UR13, 0x88, URZ ;  /* 0x000000880d097890 */ /* 0x000fe4000fffe03f */
[----:B------:R-:W-:Y:S01]  /*cbe0*/  UIADD3.X UR19, URZ, UR23, URZ, UP0, !UPT ;  /* 0x000000173f137290 */ /* 0x000fe200087fe43f */
[----:B------:R-:W-:Y:S01]  /*cbf0*/  UMOV UR24, 0x0 ;  /* 0x0000000000187882 */ /* 0x000fe20000000000 */
[----:B------:R-:W-:Y:S01]  /*cc00*/  UMOV UR25, 0x10000000 ;  /* 0x1000000000197882 */ /* 0x000fe20000000000 */
[----:B------:R-:W-:-:S06]  /*cc10*/  UMOV UR11, UR43 ;  /* 0x0000002b000b7c82 */ /* 0x000fcc0008000000 */
[----:B------:R3:W-:Y:S02]  /*cc20*/  UTMALDG.3D [UR8], [UR18], desc[UR24] ;  /* 0x00001808120075b4 */ /* 0x0007e40008011000 */
[----:B---3--:R-:W-:Y:S05]  /*cc30*/  @!P1 BRA `(.L_x_167) ;  /* 0x0000000000049947 */ /* 0x008fea0003800000 */
[----:B------:R-:W-:Y:S01]  /*cc40*/  BPT.TRAP 0x1 ;  /* 0x000000040000795c */ /* 0x000fe20000300000 */
.L_x_167:
[----:B-12---:R-:W1:Y:S02]  /*cc50*/  LDC R3, c[0x0][0x800] ;  /* 0x00020000ff037b82 */ /* 0x006e640000000800 */
[----:B-1----:R3:W-:Y:S02]  /*cc60*/  SYNCS.ARRIVE.TRANS64.RED.A0TR RZ, [UR13+0x88], R3 ;  /* 0x00008803ffff79a7 */ /* 0x0027e4000830040d */
.L_x_166:
[----:B------:R-:W-:Y:S05]  /*cc70*/  BSYNC B0 ;  /* 0x0000000000007941 */ /* 0x000fea0003800000 */
.L_x_165:
[----:B------:R-:W-:Y:S05]  /*cc80*/  @!P1 BRA `(.L_x_168) ;  /* 0x0000000000049947 */ /* 0x000fea0003800000 */
[----:B------:R-:W-:Y:S01]  /*cc90*/  BPT.TRAP 0x1 ;  /* 0x000000040000795c */ /* 0x000fe20000300000 */
.L_x_168:
[----:B------:R-:W-:-:S04]  /*cca0*/  UIADD3 UR25, UR13, 0x88, URZ ;  /* 0x000000880d197890 */ /* 0x000fc8000fffe03f */
[----:B------:R-:W-:-:S09]  /*ccb0*/  UPRMT UR18, UR37, 0x654, UR25 ;  /* 0x0000065425127896 */ /* 0x000fd20008000019 */
[----:B------:R-:W-:Y:S01]  /*ccc0*/  SYNCS.ARRIVE.TRANS64.RED.A1T0 RZ, [UR18], RZ ;  /* 0x000000ffffff79a7 */ /* 0x000fe20008100412 */
[----:B------:R-:W-:Y:S05]  /*ccd0*/  @!P1 BRA `(.L_x_169) ;  /* 0x0000000000049947 */ /* 0x000fea0003800000 */
[----:B------:R-:W-:Y:S01]  /*cce0*/  BPT.TRAP 0x1 ;  /* 0x000000040000795c */ /* 0x000fe20000300000 */
.L_x_169:
[----:B------:R-:W4:Y:S02]  /*ccf0*/  SYNCS.PHASECHK.TRANS64.TRYWAIT P2, [UR13+0xb0], R2 ;  /* 0x0000b002ff0075a7 */ /* 0x000f24000804014d */
[----:B----4-:R-:W-:Y:S05]  /*cd00*/  @!P2 BRA `(.L_x_170) ;  /* 0x00000028001ca947 */ /* 0x010fea0003800000 */
.L_x_253:
        /* <DEDUP_REMOVED lines=12> */
[----:B----4-:R-:W-:Y:S05]  /*cdd0*/  @!P1 BRA `(.L_x_173) ;  /* 0x0000000000049947 */ /* 0x010fea0003800000 */
[----:B------:R-:W-:Y:S01]  /*cde0*/  BPT.TRAP 0x1 ;  /* 0x000000040000795c */ /* 0x000fe20000300000 */
.L_x_173:
[----:B-123--:R-:W1:Y:S02]  /*cdf0*/  LDC R3, c[0x0][0x800] ;  /* 0x00020000ff037b82 */ /* 0x00ee640000000800 */
[----:B-1----:R4:W-:Y:S02]  /*ce00*/  SYNCS.ARRIVE.TRANS64.RED.A0TR RZ, [UR13+0x90], R3 ;  /* 0x00009003ffff79a7 */ /* 0x0029e4000830040d */
.L_x_172:
[----:B------:R-:W-:Y:S05]  /*ce10*/  BSYNC B0 ;  /* 0x0000000000007941 */ /* 0x000fea0003800000 */
.L_x_171:
[----:B------:R-:W-:Y:S05]  /*ce20*/  @!P1 BRA `(.L_x_174) ;  /* 0x0000000000049947 */ /* 0x000fea0003800000 */
[----:B------:R-:W-:Y:S01]  /*ce30*/  BPT.TRAP 0x1 ;  /* 0x000000040000795c */ /* 0x000fe20000300000 */
.L_x_174:
[----:B------:R-:W-:-:S04]  /*ce40*/  UIADD3 UR17, UR13, 0x90, URZ ;  /* 0x000000900d117890 */ /* 0x000fc8000fffe03f */
[----:B------:R-:W-:-:S09]  /*ce50*/  UPRMT UR29, UR37, 0x654, UR17 ;  /* 0x00000654251d7896 */ /* 0x000fd20008000011 */
[----:B------:R-:W-:Y:S01]  /*ce60*/  SYNCS.ARRIVE.TRANS64.RED.A1T0 RZ, [UR29], RZ ;  /* 0x000000ffffff79a7 */ /* 0x000fe2000810041d */
[----:B------:R-:W-:Y:S05]  /*ce70*/  @!P1 BRA `(.L_x_175) ;  /* 0x0000000000049947 */ /* 0x000fea0003800000 */
[----:B------:R-:W-:Y:S01]  /*ce80*/  BPT.TRAP 0x1 ;  /* 0x000000040000795c */ /* 0x000fe20000300000 */
.L_x_175:
[----:B------:R-:W5:Y:S02]  /*ce90*/  SYNCS.PHASECHK.TRANS64.TRYWAIT P2, [UR13+0xb8], R2 ;  /* 0x0000b802ff0075a7 */ /* 0x000f64000804014d */
[----:B-----5:R-:W-:Y:S05]  /*cea0*/  @!P2 BRA `(.L_x_176) ;  /* 0x0000002400cca947 */ /* 0x020fea0003800000 */
.L_x_254:
        /* <DEDUP_REMOVED lines=12> */
[----:B-1----:R-:W-:Y:S05]  /*cf70*/  @!P1 BRA `(.L_x_179) ;  /* 0x0000000000049947 */ /* 0x002fea0003800000 */
[----:B------:R-:W-:Y:S01]  /*cf80*/  BPT.TRAP 0x1 ;  /* 0x000000040000795c */ /* 0x000fe20000300000 */
.L_x_179:
[----:B------:R-:W1:Y:S02]  /*cf90*/  LDC R2, c[0x0][0x800] ;  /* 0x00020000ff027b82 */ /* 0x000e640000000800 */
[----:B-1----:R1:W-:Y:S02]  /*cfa0*/  SYNCS.ARRIVE.TRANS64.RED.A0TR RZ, [UR13+0x98], R2 ;  /* 0x00009802ffff79a7 */ /* 0x0023e4000830040d */
.L_x_178:
[----:B------:R-:W-:Y:S05]  /*cfb0*/  BSYNC B0 ;  /* 0x0000000000007941 */ /* 0x000fea0003800000 */
.L_x_177:
[----:B------:R-:W-:Y:S05]  /*cfc0*/  @!P1 BRA `(.L_x_180) ;  /* 0x0000000000049947 */ /* 0x000fea0003800000 */
[----:B------:R-:W-:Y:S01]  /*cfd0*/  BPT.TRAP 0x1 ;  /* 0x000000040000795c */ /* 0x000fe20000300000 */
.L_x_180:
[----:B------:R-:W-:-:S04]  /*cfe0*/  UIADD3 UR9, UR13, 0x98, URZ ;  /* 0x000000980d097890 */ /* 0x000fc8000fffe03f */
[----:B------:R-:W-:-:S09]  /*cff0*/  UPRMT UR30, UR37, 0x654, UR9 ;  /* 0x00000654251e7896 */ /* 0x000fd20008000009 */
[----:B------:R-:W-:Y:S01]  /*d000*/  SYNCS.ARRIVE.TRANS64.RED.A1T0 RZ, [UR30], RZ ;  /* 0x000000ffffff79a7 */ /* 0x000fe2000810041e */
[----:B------:R-:W-:Y:S05]  /*d010*/  @!P1 BRA `(.L_x_181) ;  /* 0x0000000000049947 */ /* 0x000fea0003800000 */
[----:B------:R-:W-:Y:S01]  /*d020*/  BPT.TRAP 0x1 ;  /* 0x000000040000795c */ /* 0x000fe20000300000 */
.L_x_181:
[----:B-1----:R-:W-:-:S04]  /*d030*/  SHF.L.U32 R2, RZ, 0x1f, RZ ;  /* 0x0000001fff027819 */ /* 0x002fc800000006ff */
[----:B------:R-:W1:Y:S02]  /*d040*/  SYNCS.PHASECHK.TRANS64.TRYWAIT P2, [UR13+0xa0], R2 ;  /* 0x0000a002ff0075a7 */ /* 0x000e64000804014d */
[----:B-1----:R-:W-:Y:S05]  /*d050*/  @!P2 BRA `(.L_x_182) ;  /* 0x000000240078a947 */ /* 0x002fea0003800000 */
.L_x_255:
        /* <DEDUP_REMOVED lines=13> */
.L_x_185:
[----:B--234-:R-:W1:Y:S02]  /*d130*/  LDC R3, c[0x0][0x800] ;  /* 0x00020000ff037b82 */ /* 0x01ce640000000800 */
[----:B-1----:R1:W-:Y:S02]  /*d140*/  SYNCS.ARRIVE.TRANS64.RED.A0TR RZ, [UR13+0x80], R3 ;  /* 0x00008003ffff79a7 */ /* 0x0023e4000830040d */
.L_x_184:
[----:B------:R-:W-:Y:S05]  /*d150*/  BSYNC B0 ;  /* 0x0000000000007941 */ /* 0x000fea0003800000 */
.L_x_183:
[----:B------:R-:W-:Y:S05]  /*d160*/  @!P1 BRA `(.L_x_186) ;  /* 0x0000000000049947 */ /* 0x000fea0003800000 */
[----:B------:R-:W-:Y:S01]  /*d170*/  BPT.TRAP 0x1 ;  /* 0x000000040000795c */ /* 0x000fe20000300000 */
.L_x_186:
[----:B------:R-:W-:Y:S01]  /*d180*/  SYNCS.ARRIVE.TRANS64.RED.A1T0 RZ, [UR16], RZ ;  /* 0x000000ffffff79a7 */ /* 0x000fe20008100410 */
[----:B------:R-:W-:Y:S05]  /*d190*/  @!P1 BRA `(.L_x_187) ;  /* 0x0000000000049947 */ /* 0x000fea0003800000 */
[----:B------:R-:W-:Y:S01]  /*d1a0*/  BPT.TRAP 0x1 ;  /* 0x000000040000795c */ /* 0x000fe20000300000 */
.L_x_187:
[----:B------:R-:W5:Y:S02]  /*d1b0*/  SYNCS.PHASECHK.TRANS64.TRYWAIT P2, [UR13+0xa8], R2 ;  /* 0x0000a802ff0075a7 */ /* 0x000f64000804014d */
[----:B-----5:R-:W-:Y:S05]  /*d1c0*/  @!P2 BRA `(.L_x_188) ;  /* 0x000000240034a947 */ /* 0x020fea0003800000 */
.L_x_256:
        /* <DEDUP_REMOVED lines=13> */
.L_x_191:
[----:B--234-:R-:W1:Y:S02]  /*d2a0*/  LDC R3, c[0x0][0x800] ;  /* 0x00020000ff037b82 */ /* 0x01ce640000000800 */
[----:B-1----:R1:W-:Y:S02]  /*d2b0*/  SYNCS.ARRIVE.TRANS64.RED.A0TR RZ, [UR13+0x88], R3 ;  /* 0x00008803ffff79a7 */ /* 0x0023e4000830040d */
.L_x_190:
[----:B------:R-:W-:Y:S05]  /*d2c0*/  BSYNC B0 ;  /* 0x0000000000007941 */ /* 0x000fea0003800000 */
.L_x_189:
[----:B------:R-:W-:Y:S05]  /*d2d0*/  @!P1 BRA `(.L_x_192) ;  /* 0x0000000000049947 */ /* 0x000fea0003800000 */
[----:B------:R-:W-:Y:S01]  /*d2e0*/  BPT.TRAP 0x1 ;  /* 0x000000040000795c */ /* 0x000fe20000300000 */
.L_x_192:
[----:B------:R-:W-:Y:S01]  /*d2f0*/  SYNCS.ARRIVE.TRANS64.RED.A1T0 RZ, [UR18], RZ ;  /* 0x000000ffffff79a7 */ /* 0x000fe20008100412 */
[----:B------:R-:W-:Y:S05]  /*d300*/  @!P1 BRA `(.L_x_193) ;  /* 0x0000000000049947 */ /* 0x000fea0003800000 */
[----:B------:R-:W-:Y:S01]  /*d310*/  BPT.TRAP 0x1 ;  /* 0x000000040000795c */ /* 0x000fe20000300000 */
.L_x_193:
[----:B------:R-:W5:Y:S02]  /*d320*/  SYNCS.PHASECHK.TRANS64.TRYWAIT P2, [UR13+0xb0], R2 ;  /* 0x0000b002ff0075a7 */ /* 0x000f64000804014d */
[----:B-----5:R-:W-:Y:S05]  /*d330*/  @!P2 BRA `(.L_x_194) ;  /* 0x0000002000f0a947 */ /* 0x020fea0003800000 */
.L_x_257:
        /* <DEDUP_REMOVED lines=13> */
.L_x_197:
[----:B--234-:R-:W1:Y:S02]  /*d410*/  LDC R3, c[0x0][0x800] ;  /* 0x00020000ff037b82 */ /* 0x01ce640000000800 */
[----:B-1----:R1:W-:Y:S02]  /*d420*/  SYNCS.ARRIVE.TRANS64.RED.A0TR RZ, [UR13+0x90], R3 ;  /* 0x00009003ffff79a7 */ /* 0x0023e4000830040d */
.L_x_196:
[----:B------:R-:W-:Y:S05]  /*d430*/  BSYNC B0 ;  /* 0x0000000000007941 */ /* 0x000fea0003800000 */
.L_x_195:
[----:B------:R-:W-:Y:S05]  /*d440*/  @!P1 BRA `(.L_x_198) ;  /* 0x0000000000049947 */ /* 0x000fea0003800000 */
[----:B------:R-:W-:Y:S01]  /*d450*/  BPT.TRAP 0x1 ;  /* 0x000000040000795c */ /* 0x000fe20000300000 */
.L_x_198:
[----:B------:R-:W-:Y:S01]  /*d460*/  SYNCS.ARRIVE.TRANS64.RED.A1T0 RZ, [UR29], RZ ;  /* 0x000000ffffff79a7 */ /* 0x000fe2000810041d */
[----:B------:R-:W-:Y:S05]  /*d470*/  @!P1 BRA `(.L_x_199) ;  /* 0x0000000000049947 */ /* 0x000fea0003800000 */
[----:B------:R-:W-:Y:S01]  /*d480*/  BPT.TRAP 0x1 ;  /* 0x000000040000795c */ /* 0x000fe20000300000 */
.L_x_199:
[----:B------:R-:W5:Y:S02]  /*d490*/  SYNCS.PHASECHK.TRANS64.TRYWAIT P2, [UR13+0xb8], R2 ;  /* 0x0000b802ff0075a7 */ /* 0x000f64000804014d */
[----:B-----5:R-:W-:Y:S05]  /*d4a0*/  @!P2 BRA `(.L_x_200) ;  /* 0x0000002000aca947 */ /* 0x020fea0003800000 */
.L_x_258:
        /* <DEDUP_REMOVED lines=13> */
.L_x_203:
[----:B------:R-:W1:Y:S02]  /*d580*/  LDC R2, c[0x0][0x800] ;  /* 0x00020000ff027b82 */ /* 0x000e640000000800 */
[----:B-1----:R1:W-:Y:S02]  /*d590*/  SYNCS.ARRIVE.TRANS64.RED.A0TR RZ, [UR13+0x98], R2 ;  /* 0x00009802ffff79a7 */ /* 0x0023e4000830040d */
.L_x_202:
[----:B------:R-:W-:Y:S05]  /*d5a0*/  BSYNC B0 ;  /* 0x0000000000007941 */ /* 0x000fea0003800000 */
.L_x_201:
[----:B------:R-:W-:Y:S05]  /*d5b0*/  @!P1 BRA `(.L_x_204) ;  /* 0x0000000000049947 */ /* 0x000fea0003800000 */
[----:B------:R-:W-:Y:S01]  /*d5c0*/  BPT.TRAP 0x1 ;  /* 0x000000040000795c */ /* 0x000fe20000300000 */
.L_x_204:
[----:B------:R-:W5:Y:S01]  /*d5d0*/  LDL.LU R19, [R1+0xcc] ;  /* 0x0000cc0001137983 */ /* 0x000f620000300800 */
[----:B------:R-:W-:Y:S03]  /*d5e0*/  SYNCS.ARRIVE.TRANS64.RED.A1T0 RZ, [UR30], RZ ;  /* 0x000000ffffff79a7 */ /* 0x000fe6000810041e */
[----:B------:R-:W2:Y:S01]  /*d5f0*/  LDL.LU R18, [R1+0xc8] ;  /* 0x0000c80001127983 */ /* 0x000ea20000300800 */
[----:B-1----:R-:W-:Y:S01]  /*d600*/  PRMT R2, RZ, 0x7610, R2 ;  /* 0x00007610ff027816 */ /* 0x002fe20000000002 */
[----:B------:R-:W-:Y:S01]  /*d610*/  IMAD.MOV.U32 R5, RZ, RZ, -0x1 ;  /* 0xffffffffff057424 */ /* 0x000fe200078e00ff */
[----:B------:R-:W-:Y:S02]  /*d620*/  MOV R7, 0xffffffff ;  /* 0xffffffff00077802 */ /* 0x000fe40000000f00 */
[----:B------:R-:W-:Y:S02]  /*d630*/  MOV R4, 0xffffffff ;  /* 0xffffffff00047802 */ /* 0x000fe40000000f00 */
[----:B--2---:R-:W-:-:S04]  /*d640*/  IADD3 R18, P0, R18, UR52, RZ ;  /* 0x0000003412127c10 */ /* 0x004fc8000ff1e0ff */
[----:B-----5:R-:W-:Y:S01]  /*d650*/  IADD3.X R19, R19, UR38, RZ, P0, !PT ;  /* 0x0000002613137c10 */ /* 0x020fe200087fe4ff */
[----:B------:R1:W-:Y:S01]  /*d660*/  STL [R1+0xc8], R18 ;  /* 0x0000c81201007387 */ /* 0x0003e20000100800 */
[----:B------:R-:W-:-:S03]  /*d670*/  ISETP.GE.U32.AND P0, PT, R18, UR6, PT ;  /* 0x0000000612007c0c */ /* 0x000fc6000bf06070 */
[----:B------:R1:W-:Y:S01]  /*d680*/  STL [R1+0xcc], R19 ;  /* 0x0000cc1301007387 */ /* 0x0003e20000100800 */
[----:B------:R-:W-:-:S13]  /*d690*/  ISETP.GE.U32.AND.EX P0, PT, R19, UR7, PT, P0 ;  /* 0x0000000713007c0c */ /* 0x000fda000bf06100 */
[----:B-1----:R-:W-:Y:S05]  /*d6a0*/  @P0 BRA `(.L_x_205) ;  /* 0x00000004005c0947 */ /* 0x002fea0003800000 */
[----:B------:R-:W1:Y:S01]  /*d6b0*/  LDC.64 R14, c[0x0][0x8d0] ;  /* 0x00023400ff0e7b82 */ /* 0x000e620000000a00 */
[----:B------:R-:W-:Y:S01]  /*d6c0*/  IMAD.MOV.U32 R2, RZ, RZ, R18 ;  /* 0x000000ffff027224 */ /* 0x000fe200078e0012 */
[----:B---34-:R-:W-:-:S06]  /*d6d0*/  MOV R3, R19 ;  /* 0x0000001300037202 */ /* 0x018fcc0000000f00 */
[----:B------:R-:W2:Y:S08]  /*d6e0*/  LDC R16, c[0x0][0x8d8] ;  /* 0x00023600ff107b82 */ /* 0x000eb00000000800 */
[----:B------:R-:W3:Y:S01]  /*d6f0*/  LDC.64 R12, c[0x0][0x8c8] ;  /* 0x00023200ff0c7b82 */ /* 0x000ee20000000a00 */
[----:B-1----:R-:W-:-:S04]  /*d700*/  ISETP.NE.U32.AND P0, PT, R14, RZ, PT ;  /* 0x000000ff0e00720c */ /* 0x002fc80003f05070 */
[----:B------:R-:W-:-:S13]  /*d710*/  ISETP.NE.AND.EX P0, PT, R15, RZ, PT, P0 ;  /* 0x000000ff0f00720c */ /* 0x000fda0003f05300 */
[----:B--23--:R-:W-:Y:S05]  /*d720*/  @!P0 BRA `(.L_x_206) ;  /* 0x0000000000288947 */ /* 0x00cfea0003800000 */
[----:B------:R-:W1:Y:S02]  /*d730*/  LDC R2, c[0x0][0x8dc] ;  /* 0x00023700ff027b82 */ /* 0x000e640000000800 */
[----:B-1----:R-:W-:-:S05]  /*d740*/  IADD3 R7, P0, R18, R2, RZ ;  /* 0x0000000212077210 */ /* 0x002fca0007f1e0ff */
        /* <DEDUP_REMOVED lines=8> */
.L_x_206:
[-CC-:B------:R-:W-:Y:S01]  /*d7d0*/  SHF.R.U64 R14, R2, R16.reuse, R3.reuse ;  /* 0x00000010020e7219 */ /* 0x180fe20000001203 */
[----:B------:R-:W1:Y:S01]  /*d7e0*/  LDC.64 R6, c[0x0][0x8e8] ;  /* 0x00023a00ff067b82 */ /* 0x000e620000000a00 */
[----:B------:R-:W-:Y:S01]  /*d7f0*/  SHF.R.U32.HI R2, RZ, R16, R3 ;  /* 0x00000010ff027219 */ /* 0x000fe20000011603 */
[----:B------:R-:W2:Y:S01]  /*d800*/  S2R R15, SR_CTAID.X ;  /* 0x00000000000f7919 */ /* 0x000ea20000002500 */
[----:B------:R-:W-:Y:S01]  /*d810*/  IADD3 R17, P0, RZ, -R14, RZ ;  /* 0x8000000eff117210 */ /* 0x000fe20007f1e0ff */
[----:B------:R-:W-:-:S03]  /*d820*/  ULDC UR8, c[0x0][0x150] ;  /* 0x0000540000087ab9 */ /* 0x000fc60000000800 */
[----:B------:R-:W-:Y:S01]  /*d830*/  IADD3.X R3, RZ, ~R2, RZ, P0, !PT ;  /* 0x80000002ff037210 */ /* 0x000fe200007fe4ff */
[----:B------:R-:W3:Y:S04]  /*d840*/  LDC R4, c[0x0][0x8c0] ;  /* 0x00023000ff047b82 */ /* 0x000ee80000000800 */
[----:B------:R-:W-:Y:S01]  /*d850*/  IMAD R2, R3, R12, RZ ;  /* 0x0000000c03027224 */ /* 0x000fe200078e02ff */
[----:B------:R-:W-:-:S03]  /*d860*/  MOV R3, R19 ;  /* 0x0000001300037202 */ /* 0x000fc60000000f00 */
[----:B------:R-:W4:Y:S01]  /*d870*/  LDC R21, c[0x0][0x8b0] ;  /* 0x00022c00ff157b82 */ /* 0x000f220000000800 */
[C---:B------:R-:W-:Y:S02]  /*d880*/  IMAD R5, R17.reuse, R13, R2 ;  /* 0x0000000d11057224 */ /* 0x040fe400078e0202 */
[----:B------:R-:W-:Y:S01]  /*d890*/  IMAD.MOV.U32 R2, RZ, RZ, R18 ;  /* 0x000000ffff027224 */ /* 0x000fe200078e0012 */
[----:B------:R-:W2:Y:S03]  /*d8a0*/  S2R R13, SR_CTAID.Y ;  /* 0x00000000000d7919 */ /* 0x000ea60000002600 */
[----:B------:R-:W-:Y:S01]  /*d8b0*/  IMAD.WIDE.U32 R2, R17, R12, R2 ;  /* 0x0000000c11027225 */ /* 0x000fe200078e0002 */
[----:B------:R-:W5:Y:S01]  /*d8c0*/  LDC R23, c[0x0][0x900] ;  /* 0x00024000ff177b82 */ /* 0x000f620000000800 */
[----:B-1----:R-:W-:Y:S02]  /*d8d0*/  ISETP.NE.U32.AND P0, PT, R6, RZ, PT ;  /* 0x000000ff0600720c */ /* 0x002fe40003f05070 */
[----:B------:R-:W-:-:S02]  /*d8e0*/  IMAD.IADD R3, R3, 0x1, R5 ;  /* 0x0000000103037824 */ /* 0x000fc400078e0205 */
[----:B------:R-:W-:-:S03]  /*d8f0*/  ISETP.NE.AND.EX P0, PT, R7, RZ, PT, P0 ;  /* 0x000000ff0700720c */ /* 0x000fc60003f05300 */
[-CC-:B---3--:R-:W-:Y:S02]  /*d900*/  SHF.R.U64 R17, R2, R4.reuse, R3.reuse ;  /* 0x0000000402117219 */ /* 0x188fe40000001203 */
[----:B------:R-:W-:Y:S02]  /*d910*/  SHF.R.U32.HI R2, RZ, R4, R3 ;  /* 0x00000004ff027219 */ /* 0x000fe40000011603 */
[----:B--2---:R-:W-:Y:S02]  /*d920*/  I2FP.F32.U32 R3, R15 ;  /* 0x0000000f00037245 */ /* 0x004fe40000201000 */
[----:B----4-:R-:W-:-:S03]  /*d930*/  SHF.R.U64 R19, R17, R21, R2 ;  /* 0x0000001511137219 */ /* 0x010fc60000001202 */
[----:B------:R-:W-:Y:S01]  /*d940*/  FMUL R16, R3, UR8 ;  /* 0x0000000803107c20 */ /* 0x000fe20008400000 */
[----:B------:R-:W-:-:S04]  /*d950*/  SHF.R.U32.HI R2, RZ, R21, R2 ;  /* 0x00000015ff027219 */ /* 0x000fc80000011602 */
[-CC-:B-----5:R-:W-:Y:S02]  /*d960*/  SHF.R.U32.HI R21, RZ, R23.reuse, R2.reuse ;  /* 0x00000017ff157219 */ /* 0x1a0fe40000011602 */
[----:B------:R-:W-:-:S03]  /*d970*/  SHF.R.U64 R12, R19, R23, R2 ;  /* 0x00000017130c7219 */ /* 0x000fc60000001202 */
[----:B------:R-:W-:Y:S01]  /*d980*/  IMAD.MOV.U32 R3, RZ, RZ, R21 ;  /* 0x000000ffff037224 */ /* 0x000fe200078e0015 */
[----:B------:R-:W-:Y:S01]  /*d990*/  MOV R2, R12 ;  /* 0x0000000c00027202 */ /* 0x000fe20000000f00 */
[----:B------:R-:W-:Y:S06]  /*d9a0*/  @!P0 BRA `(.L_x_207) ;  /* 0x0000000000288947 */ /* 0x000fec0003800000 */
[----:B------:R-:W1:Y:S02]  /*d9b0*/  LDC R3, c[0x0][0x8f4] ;  /* 0x00023d00ff037b82 */ /* 0x000e640000000800 */
[----:B-1----:R-:W-:-:S04]  /*d9c0*/  IADD3 R3, P0, R12, R3, RZ ;  /* 0x000000030c037210 */ /* 0x002fc80007f1e0ff */
[----:B------:R-:W-:-:S05]  /*d9d0*/  IADD3.X R21, RZ, R21, RZ, P0, !PT ;  /* 0x00000015ff157210 */ /* 0x000fca00007fe4ff */
[----:B------:R-:W-:-:S04]  /*d9e0*/  IMAD.WIDE.U32 R4, R21, R6, RZ ;  /* 0x0000000615047225 */ /* 0x000fc800078e00ff */
[----:B------:R-:W-:-:S04]  /*d9f0*/  IMAD.WIDE.U32 R4, P0, R3, R7, R4 ;  /* 0x0000000703047225 */ /* 0x000fc80007800004 */
[----:B------:R-:W-:Y:S01]  /*da00*/  IMAD.WIDE.U32 R2, R3, R6, RZ ;  /* 0x0000000603027225 */ /* 0x000fe200078e00ff */
[----:B------:R-:W-:-:S04]  /*da10*/  MOV R2, R5 ;  /* 0x0000000500027202 */ /* 0x000fc80000000f00 */
[----:B------:R-:W-:Y:S01]  /*da20*/  IADD3 RZ, P1, R3, R4, RZ ;  /* 0x0000000403ff7210 */ /* 0x000fe20007f3e0ff */
[----:B------:R-:W-:-:S04]  /*da30*/  IMAD.X R3, RZ, RZ, RZ, P0 ;  /* 0x000000ffff037224 */ /* 0x000fc800000e06ff */
[----:B------:R-:W-:-:S08]  /*da40*/  IMAD.WIDE.U32.X R2, R21, R7, R2, P1 ;  /* 0x0000000715027225 */ /* 0x000fd000008e0402 */
.L_x_207:
[----:B------:R-:W1:Y:S01]  /*da50*/  LDC R24, c[0x0][0x904] ;  /* 0x00024100ff187b82 */ /* 0x000e620000000800 */
[----:B------:R-:W-:Y:S01]  /*da60*/  I2FP.F32.U32 R5, R13 ;  /* 0x0000000d00057245 */ /* 0x000fe20000201000 */
[----:B------:R-:W-:Y:S01]  /*da70*/  ULDC UR8, c[0x0][0x154] ;  /* 0x0000550000087ab9 */ /* 0x000fe20000000800 */
[----:B------:R-:W2:Y:S01]  /*da80*/  F2I.U32.TRUNC.NTZ R16, R16 ;  /* 0x0000001000107305 */ /* 0x000ea2000020f000 */
[----:B------:R-:W-:Y:S02]  /*da90*/  LOP3.LUT R17, R17, R8, RZ, 0xc0, !PT ;  /* 0x0000000811117212 */ /* 0x000fe400078ec0ff */
[----:B------:R-:W-:Y:S02]  /*daa0*/  FMUL R6, R5, UR8 ;  /* 0x0000000805067c20 */ /* 0x000fe40008400000 */
[----:B------:R-:W3:Y:S04]  /*dab0*/  LDC R20, c[0x0][0x8f0] ;  /* 0x00023c00ff147b82 */ /* 0x000ee80000000800 */
[----:B------:R-:W4:Y:S04]  /*dac0*/  F2I.U32.TRUNC.NTZ R6, R6 ;  /* 0x0000000600067305 */ /* 0x000f28000020f000 */
[----:B------:R-:W5:Y:S01]  /*dad0*/  LDC R4, c[0x0][0x144] ;  /* 0x00005100ff047b82 */ /* 0x000f620000000800 */
[----:B--2---:R-:W-:-:S07]  /*dae0*/  IMAD.MOV R5, RZ, RZ, -R16 ;  /* 0x000000ffff057224 */ /* 0x004fce00078e0a10 */
[----:B------:R-:W2:Y:S01]  /*daf0*/  LDC R18, c[0x0][0x148] ;  /* 0x00005200ff127b82 */ /* 0x000ea20000000800 */
[----:B-1----:R-:W-:-:S07]  /*db00*/  ISETP.NE.AND P0, PT, R24, 0x1, PT ;  /* 0x000000011800780c */ /* 0x002fce0003f05270 */
[----:B------:R-:W1:Y:S01]  /*db10*/  LDC R21, c[0x0][0x8e0] ;  /* 0x00023800ff157b82 */ /* 0x000e620000000800 */
[----:B---3--:R-:W-:Y:S02]  /*db20*/  SHF.R.U64 R3, R2, R20, R3 ;  /* 0x0000001402037219 */ /* 0x008fe40000001203 */
[----:B------:R-:W-:-:S05]  /*db30*/  LOP3.LUT R2, R19, R0, RZ, 0xc0, !PT ;  /* 0x0000000013027212 */ /* 0x000fca00078ec0ff */
[----:B------:R-:W3:Y:S01]  /*db40*/  LDC R22, c[0x0][0x8b8] ;  /* 0x00022e00ff167b82 */ /* 0x000ee20000000800 */
[----:B-----5:R-:W-:Y:S01]  /*db50*/  IMAD R7, R4, R5, R15 ;  /* 0x0000000504077224 */ /* 0x020fe200078e020f */
[----:B----4-:R-:W-:Y:S01]  /*db60*/  IADD3 R4, -R6, RZ, RZ ;  /* 0x000000ff06047210 */ /* 0x010fe20007ffe1ff */
[----:B------:R-:W-:Y:S01]  /*db70*/  IMAD R2, R9, R3, R2 ;  /* 0x0000000309027224 */ /* 0x000fe200078e0202 */
[----:B------:R-:W-:-:S04]  /*db80*/  IADD3 R5, -R3, RZ, RZ ;  /* 0x000000ff03057210 */ /* 0x000fc80007ffe1ff */
[----:B------:R-:W4:Y:S01]  /*db90*/  LDC R23, c[0x0][0x8a8] ;  /* 0x00022a00ff177b82 */ /* 0x000f220000000800 */
[----:B--2---:R-:W-:Y:S01]  /*dba0*/  @P0 IMAD R7, R18, R4, R13 ;  /* 0x0000000412070224 */ /* 0x004fe200078e020d */
[----:B------:R-:W-:Y:S01]  /*dbb0*/  MOV R4, R14 ;  /* 0x0000000e00047202 */ /* 0x000fe20000000f00 */
[----:B-1----:R-:W-:Y:S02]  /*dbc0*/  IMAD R12, R5, R21, R12 ;  /* 0x00000015050c7224 */ /* 0x002fe400078e020c */
[----:B---3--:R-:W-:Y:S02]  /*dbd0*/  IMAD R7, R2, R22, R7 ;  /* 0x0000001602077224 */ /* 0x008fe400078e0207 */
[----:B------:R-:W-:Y:S02]  /*dbe0*/  IMAD.MOV.U32 R2, RZ, RZ, 0x1 ;  /* 0x00000001ff027424 */ /* 0x000fe400078e00ff */
[----:B----4-:R-:W-:-:S05]  /*dbf0*/  IMAD R12, R12, R23, R17 ;  /* 0x000000170c0c7224 */ /* 0x010fca00078e0211 */
[----:B------:R-:W-:Y:S02]  /*dc00*/  SEL R5, R12, R7, !P0 ;  /* 0x000000070c057207 */ /* 0x000fe40004000000 */
[----:B------:R-:W-:-:S07]  /*dc10*/  SEL R7, R7, R12, !P0 ;  /* 0x0000000c07077207 */ /* 0x000fce0004000000 */
.L_x_205:
[----:B------:R-:W-:-:S13]  /*dc20*/  LOP3.LUT P0, RZ, R2, 0xff, RZ, 0xc0, !PT ;  /* 0x000000ff02ff7812 */ /* 0x000fda000780c0ff */
[----:B------:R-:W-:Y:S05]  /*dc30*/  @P0 BRA `(.L_x_208) ;  /* 0xffffffe800cc0947 */ /* 0x000fea000383ffff */
.L_x_152:
[----:B------:R-:W-:Y:S01]  /*dc40*/  ELECT P0, URZ, PT ;  /* 0x00000000003f782f */ /* 0x000fe20003800000 */
[----:B------:R-:W-:-:S12]  /*dc50*/  BSSY B0, `(.L_x_209) ;  /* 0x000001e000007945 */ /* 0x000fd80003800000 */
[----:B------:R-:W-:Y:S05]  /*dc60*/  @!P0 BRA `(.L_x_210) ;  /* 0x0000000000708947 */ /* 0x000fea0003800000 */
[----:B------:R-:W-:-:S06]  /*dc70*/  ULOP3.LUT UR4, UR39, 0x2, URZ, 0xfc, !UPT ;  /* 0x0000000227047892 */ /* 0x000fcc000f8efc3f */
[----:B-1----:R-:W-:-:S04]  /*dc80*/  MOV R0, UR4 ;  /* 0x0000000400007c02 */ /* 0x002fc80008000f00 */
[----:B------:R-:W-:-:S13]  /*dc90*/  ISETP.NE.AND P1, PT, R0, 0x3, PT ;  /* 0x000000030000780c */ /* 0x000fda0003f25270 */
[----:B------:R-:W-:Y:S05]  /*dca0*/  @!P1 BRA `(.L_x_211) ;  /* 0x0000000000049947 */ /* 0x000fea0003800000 */
[----:B------:R-:W-:Y:S01]  /*dcb0*/  BPT.TRAP 0x1 ;  /* 0x000000040000795c */ /* 0x000fe20000300000 */
.L_x_211:
[----:B--234-:R-:W-:Y:S01]  /*dcc0*/  IMAD.U32 R3, RZ, RZ, UR37 ;  /* 0x00000025ff037e24 */ /* 0x01cfe2000f8e00ff */
[----:B------:R-:W-:Y:S02]  /*dcd0*/  MOV R0, 0x400 ;  /* 0x0000040000007802 */ /* 0x000fe40000000f00 */
[----:B------:R-:W-:Y:S02]  /*dce0*/  MOV R2, 0x1 ;  /* 0x0000000100027802 */ /* 0x000fe40000000f00 */
[----:B------:R-:W-:Y:S02]  /*dcf0*/  LEA R0, R3, R0, 0x18 ;  /* 0x0000000003007211 */ /* 0x000fe400078ec0ff */
[----:B------:R-:W-:-:S04]  /*dd00*/  SHF.L.U32 R3, R2, 0x1f, RZ ;  /* 0x0000001f02037819 */ /* 0x000fc800000006ff */
[----:B------:R-:W1:Y:S02]  /*dd10*/  SYNCS.PHASECHK.TRANS64.TRYWAIT P0, [R0+URZ+0xa0], R3 ;  /* 0x0000a003000075a7 */ /* 0x000e64000800017f */
[----:B-1----:R-:W-:Y:S05]  /*dd20*/  @!P0 BRA `(.L_x_212) ;  /* 0x0000001800a48947 */ /* 0x002fea0003800000 */
.L_x_259:
[----:B------:R-:W-:Y:S05]  /*dd30*/  @!P1 BRA `(.L_x_213) ;  /* 0x0000000000049947 */ /* 0x000fea0003800000 */
[----:B------:R-:W-:Y:S01]  /*dd40*/  BPT.TRAP 0x1 ;  /* 0x000000040000795c */ /* 0x000fe20000300000 */
.L_x_213:
[----:B------:R-:W2:Y:S02]  /*dd50*/  SYNCS.PHASECHK.TRANS64.TRYWAIT P0, [R0+URZ+0xa8], R3 ;  /* 0x0000a803000075a7 */ /* 0x000ea4000800017f */
[----:B--2---:R-:W-:Y:S05]  /*dd60*/  @!P0 BRA `(.L_x_214) ;  /* 0x0000001800a88947 */ /* 0x004fea0003800000 */
.L_x_260:
[----:B------:R-:W-:Y:S05]  /*dd70*/  @!P1 BRA `(.L_x_215) ;  /* 0x0000000000049947 */ /* 0x000fea0003800000 */
[----:B------:R-:W-:Y:S01]  /*dd80*/  BPT.TRAP 0x1 ;  /* 0x000000040000795c */ /* 0x000fe20000300000 */
.L_x_215:
[----:B------:R-:W3:Y:S02]  /*dd90*/  SYNCS.PHASECHK.TRANS64.TRYWAIT P0, [R0+URZ+0xb0], R3 ;  /* 0x0000b003000075a7 */ /* 0x000ee4000800017f */
[----:B---3--:R-:W-:Y:S05]  /*dda0*/  @!P0 BRA `(.L_x_216) ;  /* 0x0000001800ac8947 */ /* 0x008fea0003800000 */
.L_x_261:
[----:B------:R-:W-:Y:S05]  /*ddb0*/  @!P1 BRA `(.L_x_217) ;  /* 0x0000000000049947 */ /* 0x000fea0003800000 */
[----:B------:R-:W-:Y:S01]  /*ddc0*/  BPT.TRAP 0x1 ;  /* 0x000000040000795c */ /* 0x000fe20000300000 */
.L_x_217:
[----:B-123--:R-:W-:-:S04]  /*ddd0*/  MOV R3, 0x1 ;  /* 0x0000000100037802 */ /* 0x00efc80000000f00 */
[----:B------:R-:W-:-:S07]  /*dde0*/  SHF.L.U32 R3, R3, 0x1f, RZ ;  /* 0x0000001f03037819 */ /* 0x000fce00000006ff */
.L_x_218:
[----:B-1----:R1:W2:Y:S02]  /*ddf0*/  SYNCS.PHASECHK.TRANS64.TRYWAIT P0, [R0+URZ+0xb8], R3 ;  /* 0x0000b803000075a7 */ /* 0x0022a4000800017f */
[----:B--2---:R-:W-:Y:S05]  /*de00*/  @!P0 NANOSLEEP.SYNCS 0x989680 ;  /* 0x009896800000895d */ /* 0x004fea0003900000 */
[----:B------:R-:W2:Y:S02]  /*de10*/  @!P0 SYNCS.PHASECHK.TRANS64 P0, [R0+URZ+0xb8], R3 ;  /* 0x0000b803000085a7 */ /* 0x000ea4000800007f */
[----:B--2---:R-:W-:Y:S05]  /*de20*/  @!P0 BRA `(.L_x_218) ;  /* 0xfffffffc00f08947 */ /* 0x004fea000383ffff */
.L_x_210:
[----:B------:R-:W-:Y:S05]  /*de30*/  BSYNC B0 ;  /* 0x0000000000007941 */ /* 0x000fea0003800000 */
.L_x_209:
[----:B------:R-:W-:Y:S05]  /*de40*/  EXIT ;  /* 0x000000000000794d */ /* 0x000fea0003800000 */
.L_x_147:
[----:B------:R-:W-:Y:S01]  /*de50*/  LOP3.LUT P0, RZ, R6, 0xff, RZ, 0xc0, !PT ;  /* 0x000000ff06ff7812 */ /* 0x000fe2000780c0ff */
[----:B------:R-:W-:Y:S01]  /*de60*/  IMAD.MOV.U32 R9, RZ, RZ, 0x1 ;  /* 0x00000001ff097424 */ /* 0x000fe200078e00ff */
[----:B------:R-:W-:-:S11]  /*de70*/  MOV R8, RZ ;  /* 0x000000ff00087202 */ /* 0x000fd60000000f00 */
[----:B------:R-:W-:Y:S05]  /*de80*/  @!P0 BRA `(.L_x_219) ;  /* 0x0000000c00508947 */ /* 0x000fea0003800000 */
[----:B------:R-:W-:Y:S01]  /*de90*/  ULDC UR4, c[0x0][0x28c] ;  /* 0x0000a30000047ab9 */ /* 0x000fe20000000800 */
[----:B------:R-:W-:Y:S01]  /*dea0*/  ULDC UR17, c[0x0][0x900] ;  /* 0x0002400000117ab9 */ /* 0x000fe20000000800 */
[----:B------:R-:W-:Y:S01]  /*deb0*/  UIADD3 UR4, UR4, 0x3f, URZ ;  /* 0x0000003f04047890 */ /* 0x000fe2000fffe03f */
[----:B------:R-:W-:Y:S01]  /*dec0*/  BSSY B0, `(.L_x_219) ;  /* 0x00000d0000007945 */ /* 0x000fe20003800000 */
[----:B------:R-:W-:Y:S01]  /*ded0*/  UMOV UR6, 0xffffffff ;  /* 0xffffffff00067882 */ /* 0x000fe20000000000 */
[----:B------:R-:W-:Y:S01]  /*dee0*/  USHF.L.U32 UR13, UR37, 0x7, URZ ;  /* 0x00000007250d7899 */ /* 0x000fe2000800063f */
[----:B------:R-:W-:Y:S01]  /*def0*/  MOV R0, 0x1 ;  /* 0x0000000100007802 */ /* 0x000fe20000000f00 */
[----:B------:R-:W-:Y:S01]  /*df00*/  USHF.R.S32.HI UR5, URZ, 0x1f, UR4 ;  /* 0x0000001f3f057899 */ /* 0x000fe20008011404 */
[----:B------:R-:W-:Y:S01]  /*df10*/  IMAD.MOV.U32 R9, RZ, RZ, 0x1 ;  /* 0x00000001ff097424 */ /* 0x000fe200078e00ff */
[----:B------:R-:W-:Y:S01]  /*df20*/  USHF.L.U32 UR14, UR37, 0xd, URZ ;  /* 0x0000000d250e7899 */ /* 0x000fe2000800063f */
[----:B------:R-:W-:Y:S01]  /*df30*/  MOV R8, RZ ;  /* 0x000000ff00087202 */ /* 0x000fe20000000f00 */
[----:B------:R-:W-:-:S02]  /*df40*/  ULEA.HI UR5, UR5, UR4, URZ, 0x6 ;  /* 0x0000000405057291 */ /* 0x000fc4000f8f303f */
[----:B------:R-:W-:Y:S02]  /*df50*/  USHF.L.U32 UR6, UR6, UR17, URZ ;  /* 0x0000001106067299 */ /* 0x000fe4000800063f */
[----:B------:R-:W-:Y:S01]  /*df60*/  USHF.R.S32.HI UR16, URZ, 0x6, UR5 ;  /* 0x000000063f107899 */ /* 0x000fe20008011405 */
[----:B------:R-:W-:Y:S01]  /*df70*/  ULDC UR15, c[0x0][0x8a8] ;  /* 0x00022a00000f7ab9 */ /* 0x000fe20000000800 */
[----:B------:R-:W-:Y:S01]  /*df80*/  UMOV UR7, 0x1 ;  /* 0x0000000100077882 */ /* 0x000fe20000000000 */
[----:B------:R-:W-:Y:S02]  /*df90*/  ULOP3.LUT UR26, UR45, 0x2, URZ, 0xfc, !UPT ;  /* 0x000000022d1a7892 */ /* 0x000fe4000f8efc3f */
[----:B------:R-:W-:Y:S02]  /*dfa0*/  ULOP3.LUT UR13, UR13, 0x80, URZ, 0xc0, !UPT ;  /* 0x000000800d0d7892 */ /* 0x000fe4000f8ec03f */
[----:B------:R-:W-:Y:S02]  /*dfb0*/  ULOP3.LUT UR14, UR14, 0x2000, URZ, 0xc0, !UPT ;  /* 0x000020000e0e7892 */ /* 0x000fe4000f8ec03f */
[----:B------:R-:W-:-:S02]  /*dfc0*/  UIADD3 UR15, UR15, -0x1, URZ ;  /* 0xffffffff0f0f7890 */ /* 0x000fc4000fffe03f */
[----:B------:R-:W-:Y:S02]  /*dfd0*/  USHF.L.U32 UR17, UR7, UR17, URZ ;  /* 0x0000001107117299 */ /* 0x000fe4000800063f */
[----:B------:R-:W-:Y:S02]  /*dfe0*/  ULOP3.LUT UR18, URZ, UR6, URZ, 0x33, !UPT ;  /* 0x000000063f127292 */ /* 0x000fe4000f8e333f */
[----:B------:R-:W-:Y:S01]  /*dff0*/  UIADD3 UR27, UR16, 0x1, URZ ;  /* 0x00000001101b7890 */ /* 0x000fe2000fffe03f */
[----:B------:R-:W-:-:S11]  /*e000*/  ULDC.64 UR22, c[0x0][0x198] ;  /* 0x0000660000167ab9 */ /* 0x000fd60000000a00 */
.L_x_230:
[----:B------:R-:W-:-:S03]  /*e010*/  UMOV UR4, 0xffffffff ;  /* 0xffffffff00047882 */ /* 0x000fc60000000000 */
[----:B------:R-:W-:Y:S05]  /*e020*/  BRA.DIV UR4, `(.L_x_220) ;  /* 0x0000001a04207947 */ /* 0x000fea000b800000 */
[----:B------:R-:W-:-:S13]  /*e030*/  ELECT P6, URZ, PT ;  /* 0x00000000003f782f */ /* 0x000fda00038c0000 */
.L_x_264:
[----:B------:R-:W1:Y:S01]  /*e040*/  LDC R2, c[0x0][0x28c] ;  /* 0x0000a300ff027b82 */ /* 0x000e620000000800 */
[----:B------:R-:W-:Y:S01]  /*e050*/  BSSY B1, `(.L_x_221) ;  /* 0x000003a000017945 */ /* 0x000fe20003800000 */
[----:B-1----:R-:W-:-:S13]  /*e060*/  ISETP.LT.OR P6, PT, R2, 0x1, !P6 ;  /* 0x000000010200780c */ /* 0x002fda00077c1670 */
[----:B------:R-:W-:Y:S05]  /*e070*/  @P6 BRA `(.L_x_222) ;  /* 0x0000000000dc6947 */ /* 0x000fea0003800000 */
[----:B------:R-:W-:Y:S01]  /*e080*/  LEA R10, R5, UR13, 0x8 ;  /* 0x0000000d050a7c11 */ /* 0x000fe2000f8e40ff */
[----:B------:R-:W-:Y:S01]  /*e090*/  IMAD.MOV.U32 R11, RZ, RZ, RZ ;  /* 0x000000ffff0b7224 */ /* 0x000fe200078e00ff */
[----:B------:R-:W-:Y:S01]  /*e0a0*/  SHF.L.U32 R7, R7, 0x7, RZ ;  /* 0x0000000707077819 */ /* 0x000fe200000006ff */
[----:B------:R-:W-:Y:S01]  /*e0b0*/  IMAD.MOV.U32 R3, RZ, RZ, R8 ;  /* 0x000000ffff037224 */ /* 0x000fe200078e0008 */
[----:B------:R-:W-:Y:S02]  /*e0c0*/  MOV R13, UR27 ;  /* 0x0000001b000d7c02 */ /* 0x000fe40008000f00 */
[----:B------:R-:W-:-:S07]  /*e0d0*/  MOV R2, R9 ;  /* 0x0000000900027202 */ /* 0x000fce0000000f00 */
.L_x_225:
[----:B------:R-:W1:Y:S01]  /*e0e0*/  S2R R6, SR_CgaCtaId ;  /* 0x0000000000067919 */ /* 0x000e620000008800 */
[----:B------:R-:W-:Y:S01]  /*e0f0*/  MOV R5, 0x400 ;  /* 0x0000040000057802 */ /* 0x000fe20000000f00 */
[----:B------:R-:W2:Y:S03]  /*e100*/  S2R R15, SR_TID.X ;  /* 0x00000000000f7919 */ /* 0x000ea60000002100 */
[----:B-1----:R-:W-:Y:S02]  /*e110*/  LEA R14, R6, R5, 0x18 ;  /* 0x00000005060e7211 */ /* 0x002fe400078ec0ff */
[----:B------:R-:W-:Y:S02]  /*e120*/  SHF.L.U32 R5, R2, 0x1f, RZ ;  /* 0x0000001f02057819 */ /* 0x000fe400000006ff */
[----:B------:R-:W-:Y:S02]  /*e130*/  LEA R12, R3, R14, 0x3 ;  /* 0x0000000e030c7211 */ /* 0x000fe400078e18ff */
[----:B--2---:R-:W-:-:S02]  /*e140*/  LOP3.LUT P1, RZ, R15, 0x7f, RZ, 0xc0, !PT ;  /* 0x0000007f0fff7812 */ /* 0x004fc4000782c0ff */
[----:B------:R-:W1:Y:S11]  /*e150*/  SYNCS.PHASECHK.TRANS64.TRYWAIT P0, [R12+URZ+0x40], R5 ;  /* 0x000040050c0075a7 */ /* 0x000e76000800017f */
[----:B------:R-:W2:Y:S01]  /*e160*/  @!P1 LDC R6, c[0x0][0x500] ;  /* 0x00014000ff069b82 */ /* 0x000ea20000000800 */
[----:B-1----:R-:W-:Y:S05]  /*e170*/  @!P0 BRA `(.L_x_223) ;  /* 0x0000001400ec8947 */ /* 0x002fea0003800000 */
.L_x_265:
[----:B------:R-:W-:Y:S01]  /*e180*/  UPRMT UR4, UR26, 0x9910, URZ ;  /* 0x000099101a047896 */ /* 0x000fe2000800003f */
[----:B--2---:R2:W-:Y:S03]  /*e190*/  @!P1 SYNCS.ARRIVE.TRANS64 RZ, [R12+URZ], R6 ;  /* 0x000000060cff99a7 */ /* 0x0045e6000800003f */
[----:B------:R-:W-:-:S06]  /*e1a0*/  UISETP.NE.AND UP0, UPT, UR4, 0x2, UPT ;  /* 0x000000020400788c */ /* 0x000fcc000bf05270 */
[----:B------:R-:W-:-:S13]  /*e1b0*/  PLOP3.LUT P0, PT, PT, PT, UP0, 0x80, 0x0 ;  /* 0x000000000000781c */ /* 0x000fda0003f0f008 */
[----:B--2---:R-:W-:Y:S05]  /*e1c0*/  @P0 BRA `(.L_x_224) ;  /* 0x0000000000040947 */ /* 0x004fea0003800000 */
[----:B------:R-:W-:Y:S01]  /*e1d0*/  BPT.TRAP 0x1 ;  /* 0x000000040000795c */ /* 0x000fe20000300000 */
.L_x_224:
[C---:B-1----:R-:W-:Y:S01]  /*e1e0*/  LEA R5, R3.reuse, R14, 0xd ;  /* 0x0000000e03057211 */ /* 0x042fe200078e68ff */
[----:B------:R-:W-:Y:S01]  /*e1f0*/  UIADD3 UR4, UP0, UR22, 0xf0, URZ ;  /* 0x000000f016047890 */ /* 0x000fe2000ff1e03f */
[----:B------:R-:W-:Y:S01]  /*e200*/  R2UR UR8, R3 ;  /* 0x00000000030872ca */ /* 0x000fe200000e0000 */
[----:B------:R-:W-:Y:S01]  /*e210*/  UIADD3 UR24, UP1, UR22, 0x1f0, URZ ;  /* 0x000001f016187890 */ /* 0x000fe2000ff3e03f */
[----:B------:R-:W-:Y:S01]  /*e220*/  R2UR UR5, R5 ;  /* 0x00000000050572ca */ /* 0x000fe200000e0000 */
[----:B------:R-:W-:Y:S01]  /*e230*/  VIADD R3, R3, 0x1 ;  /* 0x0000000103037836 */ /* 0x000fe20000000000 */
[----:B------:R-:W-:Y:S01]  /*e240*/  R2UR UR20, R14 ;  /* 0x000000000e1472ca */ /* 0x000fe200000e0000 */
[----:B------:R-:W-:Y:S01]  /*e250*/  UIADD3.X UR25, URZ, UR23, URZ, UP1, !UPT ;  /* 0x000000173f197290 */ /* 0x000fe20008ffe43f */
[----:B------:R-:W-:Y:S01]  /*e260*/  R2UR UR9, R12 ;  /* 0x000000000c0972ca */ /* 0x000fe200000e0000 */
[----:B------:R-:W-:Y:S01]  /*e270*/  UMOV UR6, 0x0 ;  /* 0x0000000000067882 */ /* 0x000fe20000000000 */
[----:B------:R-:W-:Y:S01]  /*e280*/  R2UR UR11, R7 ;  /* 0x00000000070b72ca */ /* 0x000fe200000e0000 */
[----:B------:R-:W-:Y:S01]  /*e290*/  UMOV UR7, 0x10000000 ;  /* 0x1000000000077882 */ /* 0x000fe20000000000 */
[----:B------:R-:W-:Y:S01]  /*e2a0*/  R2UR UR10, R11 ;  /* 0x000000000b0a72ca */ /* 0x000fe200000e0000 */
[----:B------:R-:W-:Y:S01]  /*e2b0*/  UMOV UR28, 0x30000 ;  /* 0x00030000001c7882 */ /* 0x000fe20000000000 */
[----:B------:R-:W-:Y:S01]  /*e2c0*/  R2UR UR12, R4 ;  /* 0x00000000040c72ca */ /* 0x000fe200000e0000 */
[----:B------:R-:W-:Y:S01]  /*e2d0*/  ULEA UR8, UR8, UR14, 0xe ;  /* 0x0000000e08087291 */ /* 0x000fe2000f8e703f */
[----:B------:R-:W-:Y:S01]  /*e2e0*/  IADD3 R13, R13, -0x1, RZ ;  /* 0xffffffff0d0d7810 */ /* 0x000fe20007ffe0ff */
[----:B------:R-:W-:Y:S01]  /*e2f0*/  UIADD3 UR19, UR5, 0x6200, URZ ;  /* 0x0000620005137890 */ /* 0x000fe2000fffe03f */
[----:B------:R-:W-:Y:S01]  /*e300*/  R2UR UR21, R10 ;  /* 0x000000000a1572ca */ /* 0x000fe200000e0000 */
[----:B------:R-:W-:Y:S01]  /*e310*/  UIADD3.X UR5, URZ, UR23, URZ, UP0, !UPT ;  /* 0x000000173f057290 */ /* 0x000fe200087fe43f */
[----:B------:R-:W-:Y:S01]  /*e320*/  ISETP.GT.AND P1, PT, R13, 0x1, PT ;  /* 0x000000010d00780c */ /* 0x000fe20003f24270 */
[----:B------:R-:W-:Y:S01]  /*e330*/  UIADD3 UR20, UR20, 0x16200, UR8 ;  /* 0x0001620014147890 */ /* 0x000fe2000fffe008 */
[----:B------:R-:W-:-:S02]  /*e340*/  ISETP.NE.AND P0, PT, R3, 0x8, PT ;  /* 0x000000080300780c */ /* 0x000fc40003f05270 */
[----:B------:R-:W-:Y:S01]  /*e350*/  UMOV UR8, UR19 ;  /* 0x0000001300087c82 */ /* 0x000fe20008000000 */
[----:B------:R-:W-:Y:S02]  /*e360*/  IADD3 R11, R11, 0x40, RZ ;  /* 0x000000400b0b7810 */ /* 0x000fe40007ffe0ff */
[----:B------:R-:W-:Y:S01]  /*e370*/  SEL R5, RZ, 0x1, P0 ;  /* 0x00000001ff057807 */ /* 0x000fe20000000000 */
[----:B------:R1:W-:Y:S01]  /*e380*/  UTMALDG.3D [UR8], [UR4], desc[UR6] ;  /* 0x00000608040075b4 */ /* 0x0003e20008011000 */
[----:B------:R-:W-:Y:S02]  /*e390*/  SEL R3, R3, RZ, P0 ;  /* 0x000000ff03037207 */ /* 0x000fe40000000000 */
[----:B------:R-:W-:Y:S01]  /*e3a0*/  LOP3.LUT R2, R2, R5, RZ, 0x3c, !PT ;  /* 0x0000000502027212 */ /* 0x000fe200078e3cff */
[----:B-1----:R-:W-:Y:S01]  /*e3b0*/  UMOV UR8, UR20 ;  /* 0x0000001400087c82 */ /* 0x002fe20008000000 */
[----:B------:R-:W-:Y:S02]  /*e3c0*/  UMOV UR11, UR21 ;  /* 0x00000015000b7c82 */ /* 0x000fe40008000000 */
[----:B------:R1:W-:Y:S02]  /*e3d0*/  UTMALDG.3D.MULTICAST [UR8], [UR24], UR28, desc[UR6] ;  /* 0x00000608180073b4 */ /* 0x0003e4000801181c */
[----:B-1----:R-:W-:Y:S05]  /*e3e0*/  @P1 BRA `(.L_x_225) ;  /* 0xfffffffc003c1947 */ /* 0x002fea000383ffff */
.L_x_222:
[----:B------:R-:W-:Y:S05]  /*e3f0*/  BSYNC B1 ;  /* 0x0000000000017941 */ /* 0x000fea0003800000 */
.L_x_221:
[----:B------:R-:W2:Y:S01]  /*e400*/  LDL.LU R14, [R1+0xcc] ;  /* 0x0000cc00010e7983 */ /* 0x000ea20000300800 */
[----:B------:R-:W-:Y:S01]  /*e410*/  LOP3.LUT P2, RZ, R0, 0xff, RZ, 0xc0, !PT ;  /* 0x000000ff00ff7812 */ /* 0x000fe2000784c0ff */
[----:B------:R-:W-:Y:S01]  /*e420*/  VIADD R8, R8, UR16 ;  /* 0x0000001008087c36 */ /* 0x000fe20008000000 */
[----:B------:R-:W-:Y:S01]  /*e430*/  MOV R4, UR16 ;  /* 0x0000001000047c02 */ /* 0x000fe20008000f00 */
[----:B------:R-:W3:Y:S01]  /*e440*/  LDL.LU R12, [R1+0xc8] ;  /* 0x0000c800010c7983 */ /* 0x000ee20000300800 */
[----:B------:R-:W-:Y:S01]  /*e450*/  ULDC.64 UR4, c[0x0][0x8f8] ;  /* 0x00023e0000047ab9 */ /* 0x000fe20000000a00 */
[----:B------:R-:W-:Y:S01]  /*e460*/  BSSY B1, `(.L_x_226) ;  /* 0x0000073000017945 */ /* 0x000fe20003800000 */
[----:B------:R-:W-:Y:S01]  /*e470*/  SHF.R.U32.HI R0, RZ, 0x3, R8 ;  /* 0x00000003ff007819 */ /* 0x000fe20000011608 */
[----:B------:R-:W-:Y:S01]  /*e480*/  IMAD.MOV.U32 R7, RZ, RZ, -0x1 ;  /* 0xffffffffff077424 */ /* 0x000fe200078e00ff */
[----:B------:R-:W-:Y:S02]  /*e490*/  ISETP.GT.U32.AND P0, PT, R8, 0x7, PT ;  /* 0x000000070800780c */ /* 0x000fe40003f04070 */
[----:B------:R-:W-:-:S02]  /*e4a0*/  LOP3.LUT R0, R0, 0x1, RZ, 0xc0, !PT ;  /* 0x0000000100007812 */ /* 0x000fc400078ec0ff */
[----:B------:R-:W-:Y:S01]  /*e4b0*/  ISETP.LT.U32.AND P0, PT, R4, 0x8, P0 ;  /* 0x000000080400780c */ /* 0x000fe20000701070 */
[----:B------:R-:W1:Y:S01]  /*e4c0*/  @P2 S2R R3, SR_CgaCtaId ;  /* 0x0000000000032919 */ /* 0x000e620000008800 */
[----:B------:R-:W-:Y:S02]  /*e4d0*/  @P2 MOV R2, 0x400 ;  /* 0x0000040000022802 */ /* 0x000fe40000000f00 */
[----:B------:R-:W-:Y:S02]  /*e4e0*/  ISETP.NE.U32.AND P1, PT, R0, 0x1, PT ;  /* 0x000000010000780c */ /* 0x000fe40003f25070 */
[----:B------:R-:W-:Y:S02]  /*e4f0*/  MOV R0, UR16 ;  /* 0x0000001000007c02 */ /* 0x000fe40008000f00 */
[----:B------:R-:W-:Y:S02]  /*e500*/  MOV R5, 0xffffffff ;  /* 0xffffffff00057802 */ /* 0x000fe40000000f00 */
[----:B------:R-:W-:-:S02]  /*e510*/  ISETP.GT.U32.AND P1, PT, R0, 0x7, !P1 ;  /* 0x000000070000780c */ /* 0x000fc40004f24070 */
[----:B------:R-:W-:Y:S02]  /*e520*/  SEL R0, RZ, 0x1, !P0 ;  /* 0x00000001ff007807 */ /* 0x000fe40004000000 */
[----:B------:R-:W-:Y:S02]  /*e530*/  MOV R4, 0xffffffff ;  /* 0xffffffff00047802 */ /* 0x000fe40000000f00 */
[----:B------:R-:W-:Y:S02]  /*e540*/  LOP3.LUT R8, R8, 0x7, RZ, 0xc0, !PT ;  /* 0x0000000708087812 */ /* 0x000fe400078ec0ff */
[----:B-1----:R-:W-:-:S04]  /*e550*/  @P2 LEA R2, R3, R2, 0x18 ;  /* 0x0000000203022211 */ /* 0x002fc800078ec0ff */
[----:B------:R1:W-:Y:S02]  /*e560*/  @P2 SYNCS.ARRIVE.TRANS64.A1T0 RZ, [R2+URZ+0xc8], RZ ;  /* 0x0000c8ff02ff29a7 */ /* 0x0003e4000810003f */
[----:B-1----:R-:W-:-:S04]  /*e570*/  SEL R2, RZ, 0x1, !P1 ;  /* 0x00000001ff027807 */ /* 0x002fc80004800000 */
[----:B------:R-:W-:Y:S02]  /*e580*/  LOP3.LUT R9, R2, R9, R0, 0x96, !PT ;  /* 0x0000000902097212 */ /* 0x000fe400078e9600 */
[----:B------:R-:W-:Y:S02]  /*e590*/  PRMT R2, RZ, 0x7610, R2 ;  /* 0x00007610ff027816 */ /* 0x000fe40000000002 */
[----:B------:R-:W-:Y:S02]  /*e5a0*/  PRMT R0, RZ, 0x7610, R0 ;  /* 0x00007610ff007816 */ /* 0x000fe40000000000 */
[----:B---3--:R-:W-:-:S04]  /*e5b0*/  IADD3 R12, P2, R12, UR52, RZ ;  /* 0x000000340c0c7c10 */ /* 0x008fc8000ff5e0ff */
[----:B--2---:R-:W-:Y:S01]  /*e5c0*/  IADD3.X R14, R14, UR38, RZ, P2, !PT ;  /* 0x000000260e0e7c10 */ /* 0x004fe200097fe4ff */
[----:B------:R1:W-:Y:S01]  /*e5d0*/  STL [R1+0xc8], R12 ;  /* 0x0000c80c01007387 */ /* 0x0003e20000100800 */
[----:B------:R-:W-:-:S03]  /*e5e0*/  ISETP.GE.U32.AND P2, PT, R12, UR4, PT ;  /* 0x000000040c007c0c */ /* 0x000fc6000bf46070 */
[----:B------:R1:W-:Y:S01]  /*e5f0*/  STL [R1+0xcc], R14 ;  /* 0x0000cc0e01007387 */ /* 0x0003e20000100800 */
[----:B------:R-:W-:-:S13]  /*e600*/  ISETP.GE.U32.AND.EX P0, PT, R14, UR5, PT, P2 ;  /* 0x000000050e007c0c */ /* 0x000fda000bf06120 */
[----:B-1----:R-:W-:Y:S05]  /*e610*/  @P0 BRA `(.L_x_227) ;  /* 0x00000004005c0947 */ /* 0x002fea0003800000 */
[----:B------:R-:W-:Y:S01]  /*e620*/  ULDC.64 UR4, c[0x0][0x8d0] ;  /* 0x0002340000047ab9 */ /* 0x000fe20000000a00 */
[----:B------:R-:W1:Y:S01]  /*e630*/  S2R R11, SR_CTAID.X ;  /* 0x00000000000b7919 */ /* 0x000e620000002500 */
[----:B------:R-:W-:Y:S01]  /*e640*/  ISETP.NE.U32.AND P0, PT, RZ, UR4, PT ;  /* 0x00000004ff007c0c */ /* 0x000fe2000bf05070 */
[----:B------:R-:W-:Y:S01]  /*e650*/  ULDC UR7, c[0x0][0x8d8] ;  /* 0x0002360000077ab9 */ /* 0x000fe20000000800 */
[----:B------:R-:W-:Y:S01]  /*e660*/  IMAD.MOV.U32 R2, RZ, RZ, R12 ;  /* 0x000000ffff027224 */ /* 0x000fe200078e000c */
[----:B------:R-:W2:Y:S01]  /*e670*/  S2R R10, SR_CTAID.Y ;  /* 0x00000000000a7919 */ /* 0x000ea20000002600 */
[----:B------:R-:W-:Y:S02]  /*e680*/  ISETP.NE.AND.EX P0, PT, RZ, UR5, PT, P0 ;  /* 0x00000005ff007c0c */ /* 0x000fe4000bf05300 */
[----:B------:R-:W-:-:S11]  /*e690*/  MOV R3, R14 ;  /* 0x0000000e00037202 */ /* 0x000fd60000000f00 */
[----:B------:R-:W-:Y:S05]  /*e6a0*/  @!P0 BRA `(.L_x_228) ;  /* 0x0000000000288947 */ /* 0x000fea0003800000 */
[----:B------:R-:W-:Y:S02]  /*e6b0*/  ULDC UR6, c[0x0][0x8dc] ;  /* 0x0002370000067ab9 */ /* 0x000fe40000000800 */
[----:B------:R-:W-:-:S04]  /*e6c0*/  IADD3 R7, P0, R12, UR6, RZ ;  /* 0x000000060c077c10 */ /* 0x000fc8000ff1e0ff */
[----:B------:R-:W-:-:S05]  /*e6d0*/  IADD3.X R13, RZ, R14, RZ, P0, !PT ;  /* 0x0000000eff0d7210 */ /* 0x000fca00007fe4ff */
[----:B------:R-:W-:-:S04]  /*e6e0*/  IMAD.WIDE.U32 R4, R13, UR4, RZ ;  /* 0x000000040d047c25 */ /* 0x000fc8000f8e00ff */
[----:B------:R-:W-:-:S04]  /*e6f0*/  IMAD.WIDE.U32 R4, P0, R7, UR5, R4 ;  /* 0x0000000507047c25 */ /* 0x000fc8000f800004 */
[----:B------:R-:W-:Y:S01]  /*e700*/  IMAD.WIDE.U32 R6, R7, UR4, RZ ;  /* 0x0000000407067c25 */ /* 0x000fe2000f8e00ff */
[----:B------:R-:W-:-:S03]  /*e710*/  MOV R2, R5 ;  /* 0x0000000500027202 */ /* 0x000fc60000000f00 */
[----:B------:R-:W-:Y:S01]  /*e720*/  IMAD.X R3, RZ, RZ, RZ, P0 ;  /* 0x000000ffff037224 */ /* 0x000fe200000e06ff */
[----:B------:R-:W-:-:S05]  /*e730*/  IADD3 RZ, P0, R7, R4, RZ ;  /* 0x0000000407ff7210 */ /* 0x000fca0007f1e0ff */
[----:B------:R-:W-:-:S08]  /*e740*/  IMAD.WIDE.U32.X R2, R13, UR5, R2, P0 ;  /* 0x000000050d027c25 */ /* 0x000fd000080e0402 */
.L_x_228:
[--C-:B------:R-:W-:Y:S01]  /*e750*/  SHF.R.U64 R6, R2, UR7, R3.reuse ;  /* 0x0000000702067c19 */ /* 0x100fe20008001203 */
[----:B------:R-:W-:Y:S01]  /*e760*/  ULDC.64 UR4, c[0x0][0x8c8] ;  /* 0x0002320000047ab9 */ /* 0x000fe20000000a00 */
[----:B------:R-:W-:Y:S01]  /*e770*/  SHF.R.U32.HI R2, RZ, UR7, R3 ;  /* 0x00000007ff027c19 */ /* 0x000fe20008011603 */
[----:B------:R-:W3:Y:S01]  /*e780*/  LDC R16, c[0x0][0x144] ;  /* 0x00005100ff107b82 */ /* 0x000ee20000000800 */
[----:B------:R-:W-:Y:S01]  /*e790*/  IADD3 R5, P0, RZ, -R6, RZ ;  /* 0x80000006ff057210 */ /* 0x000fe20007f1e0ff */
[----:B------:R-:W-:Y:S01]  /*e7a0*/  ULDC.64 UR8, c[0x0][0x8e8] ;  /* 0x00023a0000087ab9 */ /* 0x000fe20000000a00 */
[----:B------:R-:W-:Y:S01]  /*e7b0*/  MOV R3, R14 ;  /* 0x0000000e00037202 */ /* 0x000fe20000000f00 */
[----:B------:R-:W-:Y:S01]  /*e7c0*/  ULDC UR6, c[0x0][0x8b0] ;  /* 0x00022c0000067ab9 */ /* 0x000fe20000000800 */
[----:B------:R-:W-:Y:S02]  /*e7d0*/  IADD3.X R2, RZ, ~R2, RZ, P0, !PT ;  /* 0x80000002ff027210 */ /* 0x000fe400007fe4ff */
[----:B-1----:R-:W-:Y:S01]  /*e7e0*/  I2FP.F32.U32 R7, R11 ;  /* 0x0000000b00077245 */ /* 0x002fe20000201000 */
[----:B------:R-:W1:Y:S01]  /*e7f0*/  LDC R13, c[0x0][0x148] ;  /* 0x00005200ff0d7b82 */ /* 0x000e620000000800 */
[----:B------:R-:W-:Y:S01]  /*e800*/  ISETP.NE.U32.AND P0, PT, RZ, UR8, PT ;  /* 0x00000008ff007c0c */ /* 0x000fe2000bf05070 */
[----:B------:R-:W-:-:S02]  /*e810*/  IMAD R4, R2, UR4, RZ ;  /* 0x0000000402047c24 */ /* 0x000fc4000f8e02ff */
[----:B------:R-:W-:Y:S01]  /*e820*/  IMAD.MOV.U32 R2, RZ, RZ, R12 ;  /* 0x000000ffff027224 */ /* 0x000fe200078e000c */
[----:B------:R-:W-:-:S03]  /*e830*/  ISETP.NE.AND.EX P0, PT, RZ, UR9, PT, P0 ;  /* 0x00000009ff007c0c */ /* 0x000fc6000bf05300 */
[----:B------:R-:W-:Y:S01]  /*e840*/  IMAD.WIDE.U32 R2, R5, UR4, R2 ;  /* 0x0000000405027c25 */ /* 0x000fe2000f8e0002 */
[----:B------:R-:W-:-:S03]  /*e850*/  ULDC UR4, c[0x0][0x150] ;  /* 0x0000540000047ab9 */ /* 0x000fc60000000800 */
[----:B------:R-:W-:Y:S02]  /*e860*/  IMAD R5, R5, UR5, R4 ;  /* 0x0000000505057c24 */ /* 0x000fe4000f8e0204 */
[----:B------:R-:W-:Y:S01]  /*e870*/  FMUL R4, R7, UR4 ;  /* 0x0000000407047c20 */ /* 0x000fe20008400000 */
[----:B------:R-:W-:Y:S01]  /*e880*/  ULDC UR4, c[0x0][0x8c0] ;  /* 0x0002300000047ab9 */ /* 0x000fe20000000800 */
[----:B------:R-:W-:Y:S01]  /*e890*/  ULDC UR5, c[0x0][0x154] ;  /* 0x0000550000057ab9 */ /* 0x000fe20000000800 */
[----:B------:R-:W-:-:S03]  /*e8a0*/  IADD3 R3, R3, R5, RZ ;  /* 0x0000000503037210 */ /* 0x000fc60007ffe0ff */
[----:B------:R-:W4:Y:S01]  /*e8b0*/  F2I.U32.TRUNC.NTZ R4, R4 ;  /* 0x0000000400047305 */ /* 0x000f22000020f000 */
[----:B------:R-:W-:Y:S02]  /*e8c0*/  SHF.R.U64 R7, R2, UR4, R3 ;  /* 0x0000000402077c19 */ /* 0x000fe40008001203 */
[----:B--2---:R-:W-:-:S05]  /*e8d0*/  I2FP.F32.U32 R2, R10 ;  /* 0x0000000a00027245 */ /* 0x004fca0000201000 */
[----:B------:R-:W-:Y:S01]  /*e8e0*/  FMUL R5, R2, UR5 ;  /* 0x0000000502057c20 */ /* 0x000fe20008400000 */
[----:B------:R-:W-:Y:S01]  /*e8f0*/  SHF.R.U32.HI R2, RZ, UR4, R3 ;  /* 0x00000004ff027c19 */ /* 0x000fe20008011603 */
[----:B------:R-:W-:Y:S02]  /*e900*/  ULDC UR4, c[0x0][0x900] ;  /* 0x0002400000047ab9 */ /* 0x000fe40000000800 */
[----:B------:R2:W1:Y:S01]  /*e910*/  F2I.U32.TRUNC.NTZ R15, R5 ;  /* 0x00000005000f7305 */ /* 0x000462000020f000 */
[--C-:B------:R-:W-:Y:S02]  /*e920*/  SHF.R.U64 R14, R7, UR6, R2.reuse ;  /* 0x00000006070e7c19 */ /* 0x100fe40008001202 */
[----:B------:R-:W-:Y:S01]  /*e930*/  SHF.R.U32.HI R3, RZ, UR6, R2 ;  /* 0x00000006ff037c19 */ /* 0x000fe20008011602 */
[----:B----4-:R-:W-:-:S03]  /*e940*/  IMAD.MOV R2, RZ, RZ, -R4 ;  /* 0x000000ffff027224 */ /* 0x010fc600078e0a04 */
[----:B------:R-:W-:Y:S01]  /*e950*/  SHF.R.U64 R12, R14, UR4, R3 ;  /* 0x000000040e0c7c19 */ /* 0x000fe20008001203 */
[----:B---3--:R-:W-:Y:S01]  /*e960*/  IMAD R17, R16, R2, R11 ;  /* 0x0000000210117224 */ /* 0x008fe200078e020b */
[----:B------:R-:W-:Y:S02]  /*e970*/  SHF.R.U32.HI R4, RZ, UR4, R3 ;  /* 0x00000004ff047c19 */ /* 0x000fe40008011603 */
[----:B------:R-:W-:Y:S02]  /*e980*/  MOV R2, R12 ;  /* 0x0000000c00027202 */ /* 0x000fe40000000f00 */
[----:B------:R-:W-:Y:S01]  /*e990*/  MOV R3, R4 ;  /* 0x0000000400037202 */ /* 0x000fe20000000f00 */
[----:B--2---:R-:W-:Y:S06]  /*e9a0*/  @!P0 BRA `(.L_x_229) ;  /* 0x0000000000288947 */ /* 0x004fec0003800000 */
[----:B------:R-:W-:Y:S02]  /*e9b0*/  ULDC UR4, c[0x0][0x8f4] ;  /* 0x00023d0000047ab9 */ /* 0x000fe40000000800 */
[----:B------:R-:W-:-:S05]  /*e9c0*/  IADD3 R3, P0, R12, UR4, RZ ;  /* 0x000000040c037c10 */ /* 0x000fca000ff1e0ff */
[----:B------:R-:W-:-:S04]  /*e9d0*/  IMAD.X R11, RZ, RZ, R4, P0 ;  /* 0x000000ffff0b7224 */ /* 0x000fc800000e0604 */
[----:B------:R-:W-:-:S04]  /*e9e0*/  IMAD.WIDE.U32 R4, R11, UR8, RZ ;  /* 0x000000080b047c25 */ /* 0x000fc8000f8e00ff */
[----:B------:R-:W-:-:S04]  /*e9f0*/  IMAD.WIDE.U32 R4, P0, R3, UR9, R4 ;  /* 0x0000000903047c25 */ /* 0x000fc8000f800004 */
[----:B------:R-:W-:Y:S01]  /*ea00*/  IMAD.WIDE.U32 R2, R3, UR8, RZ ;  /* 0x0000000803027c25 */ /* 0x000fe2000f8e00ff */
[----:B------:R-:W-:-:S04]  /*ea10*/  MOV R2, R5 ;  /* 0x0000000500027202 */ /* 0x000fc80000000f00 */
[----:B------:R-:W-:Y:S02]  /*ea20*/  IADD3 RZ, P1, R3, R4, RZ ;  /* 0x0000000403ff7210 */ /* 0x000fe40007f3e0ff */
[----:B------:R-:W-:-:S03]  /*ea30*/  IADD3.X R3, RZ, RZ, RZ, P0, !PT ;  /* 0x000000ffff037210 */ /* 0x000fc600007fe4ff */
[----:B------:R-:W-:-:S08]  /*ea40*/  IMAD.WIDE.U32.X R2, R11, UR9, R2, P1 ;  /* 0x000000090b027c25 */ /* 0x000fd000088e0402 */
.L_x_229:
[----:B------:R-:W2:Y:S01]  /*ea50*/  LDC R4, c[0x0][0x904] ;  /* 0x00024100ff047b82 */ /* 0x000ea20000000800 */
[----:B------:R-:W-:Y:S01]  /*ea60*/  ULDC UR4, c[0x0][0x8f0] ;  /* 0x00023c0000047ab9 */ /* 0x000fe20000000800 */
[----:B------:R-:W-:Y:S01]  /*ea70*/  LOP3.LUT R14, R14, UR18, RZ, 0xc0, !PT ;  /* 0x000000120e0e7c12 */ /* 0x000fe2000f8ec0ff */
[----:B-1----:R-:W-:Y:S01]  /*ea80*/  IMAD.MOV R15, RZ, RZ, -R15 ;  /* 0x000000ffff0f7224 */ /* 0x002fe200078e0a0f */
[----:B------:R-:W-:Y:S01]  /*ea90*/  SHF.R.U64 R3, R2, UR4, R3 ;  /* 0x0000000402037c19 */ /* 0x000fe20008001203 */
[----:B------:R-:W-:Y:S01]  /*eaa0*/  ULDC UR4, c[0x0][0x8e0] ;  /* 0x0002380000047ab9 */ /* 0x000fe20000000800 */
[----:B------:R-:W-:Y:S01]  /*eab0*/  ULDC UR5, c[0x0][0x8b8] ;  /* 0x00022e0000057ab9 */ /* 0x000fe20000000800 */
[----:B------:R-:W-:Y:S02]  /*eac0*/  MOV R2, 0x1 ;  /* 0x0000000100027802 */ /* 0x000fe40000000f00 */
[C---:B------:R-:W-:Y:S01]  /*ead0*/  IADD3 R5, -R3.reuse, RZ, RZ ;  /* 0x000000ff03057210 */ /* 0x040fe20007ffe1ff */
[----:B------:R-:W-:Y:S01]  /*eae0*/  IMAD R14, R3, UR17, R14 ;  /* 0x00000011030e7c24 */ /* 0x000fe2000f8e020e */
[----:B------:R-:W-:-:S03]  /*eaf0*/  LOP3.LUT R3, R7, UR15, RZ, 0xc0, !PT ;  /* 0x0000000f07037c12 */ /* 0x000fc6000f8ec0ff */
[----:B------:R-:W-:Y:S01]  /*eb00*/  IMAD R12, R5, UR4, R12 ;  /* 0x00000004050c7c24 */ /* 0x000fe2000f8e020c */
[----:B------:R-:W-:-:S03]  /*eb10*/  ULDC UR4, c[0x0][0x8a8] ;  /* 0x00022a0000047ab9 */ /* 0x000fc60000000800 */
[----:B------:R-:W-:Y:S01]  /*eb20*/  IMAD R12, R12, UR4, R3 ;  /* 0x000000040c0c7c24 */ /* 0x000fe2000f8e0203 */
[----:B--2---:R-:W-:Y:S01]  /*eb30*/  ISETP.NE.AND P0, PT, R4, 0x1, PT ;  /* 0x000000010400780c */ /* 0x004fe20003f05270 */
[----:B------:R-:W-:-:S12]  /*eb40*/  IMAD.MOV.U32 R4, RZ, RZ, R6 ;  /* 0x000000ffff047224 */ /* 0x000fd800078e0006 */
[----:B------:R-:W-:-:S04]  /*eb50*/  @P0 IMAD R17, R13, R15, R10 ;  /* 0x0000000f0d110224 */ /* 0x000fc800078e020a */
[----:B------:R-:W-:-:S05]  /*eb60*/  IMAD R7, R14, UR5, R17 ;  /* 0x000000050e077c24 */ /* 0x000fca000f8e0211 */
[----:B------:R-:W-:Y:S02]  /*eb70*/  SEL R5, R12, R7, !P0 ;  /* 0x000000070c057207 */ /* 0x000fe40004000000 */
[----:B------:R-:W-:-:S07]  /*eb80*/  SEL R7, R7, R12, !P0 ;  /* 0x0000000c07077207 */ /* 0x000fce0004000000 */
.L_x_227:
[----:B------:R-:W-:Y:S05]  /*eb90*/  BSYNC B1 ;  /* 0x0000000000017941 */ /* 0x000fea0003800000 */
.L_x_226:
[----:B------:R-:W-:-:S13]  /*eba0*/  LOP3.LUT P0, RZ, R2, 0xff, RZ, 0xc0, !PT ;  /* 0x000000ff02ff7812 */ /* 0x000fda000780c0ff */
[----:B------:R-:W-:Y:S05]  /*ebb0*/  @P0 BRA `(.L_x_230) ;  /* 0xfffffff400140947 */ /* 0x000fea000383ffff */
[----:B------:R-:W-:Y:S05]  /*ebc0*/  BSYNC B0 ;  /* 0x0000000000007941 */ /* 0x000fea0003800000 */
.L_x_219:
[----:B------:R-:W-:-:S03]  /*ebd0*/  UMOV UR4, 0xffffffff ;  /* 0xffffffff00047882 */ /* 0x000fc60000000000 */
[----:B------:R-:W-:Y:S05]  /*ebe0*/  BRA.DIV UR4, `(.L_x_231) ;  /* 0x0000000e04647947 */ /* 0x000fea000b800000 */
[----:B------:R-:W-:-:S13]  /*ebf0*/  ELECT P6, URZ, PT ;  /* 0x00000000003f782f */ /* 0x000fda00038c0000 */
.L_x_268:
[----:B------:R-:W-:Y:S04]  /*ec00*/  BSSY B0, `(.L_x_232) ;  /* 0x0000050000007945 */ /* 0x000fe80003800000 */
[----:B------:R-:W-:Y:S05]  /*ec10*/  @!P6 BRA `(.L_x_233) ;  /* 0x000000040038e947 */ /* 0x000fea0003800000 */
[----:B------:R-:W-:-:S04]  /*ec20*/  ULOP3.LUT UR4, UR45, 0x2, URZ, 0xfc, !UPT ;  /* 0x000000022d047892 */ /* 0x000fc8000f8efc3f */
[----:B------:R-:W-:-:S06]  /*ec30*/  UISETP.NE.AND UP0, UPT, UR4, 0x3, UPT ;  /* 0x000000030400788c */ /* 0x000fcc000bf05270 */
[----:B------:R-:W-:-:S13]  /*ec40*/  PLOP3.LUT P0, PT, PT, PT, UP0, 0x80, 0x0 ;  /* 0x000000000000781c */ /* 0x000fda0003f0f008 */
[----:B------:R-:W-:Y:S05]  /*ec50*/  @!P0 BRA `(.L_x_234) ;  /* 0x0000000000048947 */ /* 0x000fea0003800000 */
[----:B------:R-:W-:Y:S01]  /*ec60*/  BPT.TRAP 0x1 ;  /* 0x000000040000795c */ /* 0x000fe20000300000 */
.L_x_234:
[----:B------:R-:W1:Y:S01]  /*ec70*/  S2R R3, SR_CgaCtaId ;  /* 0x0000000000037919 */ /* 0x000e620000008800 */
[----:B------:R-:W-:Y:S02]  /*ec80*/  MOV R0, 0x400 ;  /* 0x0000040000007802 */ /* 0x000fe40000000f00 */
[----:B------:R-:W-:Y:S02]  /*ec90*/  SHF.L.U32 R2, R9, 0x1f, RZ ;  /* 0x0000001f09027819 */ /* 0x000fe400000006ff */
[----:B-1----:R-:W-:-:S04]  /*eca0*/  LEA R3, R3, R0, 0x18 ;  /* 0x0000000003037211 */ /* 0x002fc800078ec0ff */
[----:B------:R-:W-:-:S04]  /*ecb0*/  IADD3 R3, R3, 0x40, RZ ;  /* 0x0000004003037810 */ /* 0x000fc80007ffe0ff */
[C---:B------:R-:W-:Y:S01]  /*ecc0*/  LEA R5, R8.reuse, R3, 0x3 ;  /* 0x0000000308057211 */ /* 0x040fe200078e18ff */
[----:B------:R-:W-:-:S03]  /*ecd0*/  VIADD R8, R8, 0x1 ;  /* 0x0000000108087836 */ /* 0x000fc60000000000 */
[----:B------:R-:W1:Y:S02]  /*ece0*/  SYNCS.PHASECHK.TRANS64.TRYWAIT P0, [R5+URZ], R2 ;  /* 0x00000002050075a7 */ /* 0x000e64000800017f */
[----:B------:R-:W-:-:S04]  /*ecf0*/  ISETP.NE.AND P1, PT, R8, 0x8, PT ;  /* 0x000000080800780c */ /* 0x000fc80003f25270 */
[----:B------:R-:W-:Y:S02]  /*ed00*/  SEL R0, RZ, 0x1, P1 ;  /* 0x00000001ff007807 */ /* 0x000fe40000800000 */
[----:B------:R-:W-:Y:S02]  /*ed10*/  SEL R8, R8, RZ, P1 ;  /* 0x000000ff08087207 */ /* 0x000fe40000800000 */
[----:B------:R-:W-:Y:S02]  /*ed20*/  LOP3.LUT R9, R9, R0, RZ, 0x3c, !PT ;  /* 0x0000000009097212 */ /* 0x000fe400078e3cff */
[----:B------:R-:W-:Y:S02]  /*ed30*/  LEA R7, R8, R3, 0x3 ;  /* 0x0000000308077211 */ /* 0x000fe400078e18ff */
[----:B------:R-:W-:Y:S01]  /*ed40*/  SHF.L.U32 R4, R9, 0x1f, RZ ;  /* 0x0000001f09047819 */ /* 0x000fe200000006ff */
[----:B-1----:R-:W-:Y:S06]  /*ed50*/  @!P0 BRA `(.L_x_235) ;  /* 0x0000000c00288947 */ /* 0x002fec0003800000 */
.L_x_269:
[----:B------:R-:W2:Y:S01]  /*ed60*/  SYNCS.PHASECHK.TRANS64.TRYWAIT P0, [R7+URZ], R4 ;  /* 0x00000004070075a7 */ /* 0x000ea2000800017f */
[----:B------:R-:W-:-:S04]  /*ed70*/  IADD3 R0, R8, 0x1, RZ ;  /* 0x0000000108007810 */ /* 0x000fc80007ffe0ff */
[----:B------:R-:W-:-:S04]  /*ed80*/  ISETP.NE.AND P1, PT, R0, 0x8, PT ;  /* 0x000000080000780c */ /* 0x000fc80003f25270 */
[----:B-1----:R-:W-:Y:S02]  /*ed90*/  SEL R2, RZ, 0x1, P1 ;  /* 0x00000001ff027807 */ /* 0x002fe40000800000 */
[----:B------:R-:W-:Y:S02]  /*eda0*/  SEL R0, R0, RZ, P1 ;  /* 0x000000ff00007207 */ /* 0x000fe40000800000 */
[----:B------:R-:W-:-:S03]  /*edb0*/  LOP3.LUT R9, R9, R2, RZ, 0x3c, !PT ;  /* 0x0000000209097212 */ /* 0x000fc600078e3cff */
[----:B------:R-:W-:Y:S01]  /*edc0*/  IMAD R6, R0, 0x8, R3 ;  /* 0x0000000800067824 */ /* 0x000fe200078e0203 */
[----:B------:R-:W-:Y:S01]  /*edd0*/  SHF.L.U32 R5, R9, 0x1f, RZ ;  /* 0x0000001f09057819 */ /* 0x000fe200000006ff */
[----:B--2---:R-:W-:Y:S06]  /*ede0*/  @!P0 BRA `(.L_x_236) ;  /* 0x0000000c00188947 */ /* 0x004fec0003800000 */
.L_x_270:
[----:B------:R-:W2:Y:S01]  /*edf0*/  SYNCS.PHASECHK.TRANS64.TRYWAIT P0, [R6+URZ], R5 ;  /* 0x00000005060075a7 */ /* 0x000ea2000800017f */
[----:B------:R-:W-:-:S04]  /*ee00*/  IADD3 R0, R0, 0x1, RZ ;  /* 0x0000000100007810 */ /* 0x000fc80007ffe0ff */
[----:B------:R-:W-:-:S04]  /*ee10*/  ISETP.NE.AND P1, PT, R0, 0x8, PT ;  /* 0x000000080000780c */ /* 0x000fc80003f25270 */
[----:B------:R-:W-:Y:S02]  /*ee20*/  SEL R2, RZ, 0x1, P1 ;  /* 0x00000001ff027807 */ /* 0x000fe40000800000 */
[----:B------:R-:W-:Y:S02]  /*ee30*/  SEL R0, R0, RZ, P1 ;  /* 0x000000ff00007207 */ /* 0x000fe40000800000 */
[----:B------:R-:W-:Y:S02]  /*ee40*/  LOP3.LUT R9, R9, R2, RZ, 0x3c, !PT ;  /* 0x0000000209097212 */ /* 0x000fe400078e3cff */
[----:B-1----:R-:W-:Y:S02]  /*ee50*/  LEA R7, R0, R3, 0x3 ;  /* 0x0000000300077211 */ /* 0x002fe400078e18ff */
[----:B------:R-:W-:Y:S01]  /*ee60*/  SHF.L.U32 R4, R9, 0x1f, RZ ;  /* 0x0000001f09047819 */ /* 0x000fe200000006ff */
[----:B--2---:R-:W-:Y:S06]  /*ee70*/  @!P0 BRA `(.L_x_237) ;  /* 0x0000000c00088947 */ /* 0x004fec0003800000 */
.L_x_271:
[----:B------:R-:W2:Y:S01]  /*ee80*/  SYNCS.PHASECHK.TRANS64.TRYWAIT P0, [R7+URZ], R4 ;  /* 0x00000004070075a7 */ /* 0x000ea2000800017f */
[----:B------:R-:W-:-:S05]  /*ee90*/  VIADD R0, R0, 0x1 ;  /* 0x0000000100007836 */ /* 0x000fca0000000000 */
[----:B------:R-:W-:-:S04]  /*eea0*/  ISETP.NE.AND P1, PT, R0, 0x8, PT ;  /* 0x000000080000780c */ /* 0x000fc80003f25270 */
[----:B------:R-:W-:Y:S02]  /*eeb0*/  SEL R2, RZ, 0x1, P1 ;  /* 0x00000001ff027807 */ /* 0x000fe40000800000 */
[----:B------:R-:W-:Y:S02]  /*eec0*/  SEL R0, R0, RZ, P1 ;  /* 0x000000ff00007207 */ /* 0x000fe40000800000 */
[----:B------:R-:W-:Y:S02]  /*eed0*/  LOP3.LUT R9, R9, R2, RZ, 0x3c, !PT ;  /* 0x0000000209097212 */ /* 0x000fe400078e3cff */
[----:B-1----:R-:W-:Y:S02]  /*eee0*/  LEA R6, R0, R3, 0x3 ;  /* 0x0000000300067211 */ /* 0x002fe400078e18ff */
[----:B------:R-:W-:Y:S01]  /*eef0*/  SHF.L.U32 R5, R9, 0x1f, RZ ;  /* 0x0000001f09057819 */ /* 0x000fe200000006ff */
[----:B--2---:R-:W-:Y:S06]  /*ef00*/  @!P0 BRA `(.L_x_238) ;  /* 0x0000000800f88947 */ /* 0x004fec0003800000 */
.L_x_272:
[----:B------:R-:W2:Y:S01]  /*ef10*/  SYNCS.PHASECHK.TRANS64.TRYWAIT P0, [R6+URZ], R5 ;  /* 0x00000005060075a7 */ /* 0x000ea2000800017f */
[----:B------:R-:W-:-:S04]  /*ef20*/  IADD3 R0, R0, 0x1, RZ ;  /* 0x0000000100007810 */ /* 0x000fc80007ffe0ff */
[----:B------:R-:W-:-:S04]  /*ef30*/  ISETP.NE.AND P1, PT, R0, 0x8, PT ;  /* 0x000000080000780c */ /* 0x000fc80003f25270 */
[----:B------:R-:W-:Y:S02]  /*ef40*/  SEL R2, RZ, 0x1, P1 ;  /* 0x00000001ff027807 */ /* 0x000fe40000800000 */
[----:B------:R-:W-:Y:S02]  /*ef50*/  SEL R0, R0, RZ, P1 ;  /* 0x000000ff00007207 */ /* 0x000fe40000800000 */
[----:B------:R-:W-:-:S03]  /*ef60*/  LOP3.LUT R9, R9, R2, RZ, 0x3c, !PT ;  /* 0x0000000209097212 */ /* 0x000fc600078e3cff */
[----:B-1----:R-:W-:Y:S01]  /*ef70*/  IMAD R7, R0, 0x8, R3 ;  /* 0x0000000800077824 */ /* 0x002fe200078e0203 */
[----:B------:R-:W-:Y:S01]  /*ef80*/  SHF.L.U32 R4, R9, 0x1f, RZ ;  /* 0x0000001f09047819 */ /* 0x000fe200000006ff */
[----:B--2---:R-:W-:Y:S06]  /*ef90*/  @!P0 BRA `(.L_x_239) ;  /* 0x0000000800e88947 */ /* 0x004fec0003800000 */
.L_x_273:
        /* <DEDUP_REMOVED lines=9> */
.L_x_274:
[----:B------:R-:W2:Y:S01]  /*f030*/  SYNCS.PHASECHK.TRANS64.TRYWAIT P0, [R6+URZ], R5 ;  /* 0x00000005060075a7 */ /* 0x000ea2000800017f */
[----:B------:R-:W-:-:S05]  /*f040*/  VIADD R0, R0, 0x1 ;  /* 0x0000000100007836 */ /* 0x000fca0000000000 */
[----:B------:R-:W-:-:S04]  /*f050*/  ISETP.NE.AND P1, PT, R0, 0x8, PT ;  /* 0x000000080000780c */ /* 0x000fc80003f25270 */
[----:B------:R-:W-:Y:S02]  /*f060*/  SEL R2, RZ, 0x1, P1 ;  /* 0x00000001ff027807 */ /* 0x000fe40000800000 */
[----:B------:R-:W-:Y:S02]  /*f070*/  SEL R0, R0, RZ, P1 ;  /* 0x000000ff00007207 */ /* 0x000fe40000800000 */
[----:B------:R-:W-:Y:S01]  /*f080*/  LOP3.LUT R2, R9, R2, RZ, 0x3c, !PT ;  /* 0x0000000209027212 */ /* 0x000fe200078e3cff */
[----:B--2---:R-:W-:Y:S06]  /*f090*/  @!P0 BRA `(.L_x_241) ;  /* 0x0000000800d08947 */ /* 0x004fec0003800000 */
.L_x_275:
[----:B------:R-:W-:Y:S02]  /*f0a0*/  LEA R3, R0, R3, 0x3 ;  /* 0x0000000300037211 */ /* 0x000fe400078e18ff */
[----:B------:R-:W-:-:S07]  /*f0b0*/  SHF.L.U32 R0, R2, 0x1f, RZ ;  /* 0x0000001f02007819 */ /* 0x000fce00000006ff */
.L_x_242:
[----:B---3--:R3:W4:Y:S02]  /*f0c0*/  SYNCS.PHASECHK.TRANS64.TRYWAIT P0, [R3+URZ], R0 ;  /* 0x00000000030075a7 */ /* 0x008724000800017f */
[----:B----4-:R-:W-:Y:S05]  /*f0d0*/  @!P0 NANOSLEEP.SYNCS 0x989680 ;  /* 0x009896800000895d */ /* 0x010fea0003900000 */
[----:B------:R-:W4:Y:S02]  /*f0e0*/  @!P0 SYNCS.PHASECHK.TRANS64 P0, [R3+URZ], R0 ;  /* 0x00000000030085a7 */ /* 0x000f24000800007f */
[----:B----4-:R-:W-:Y:S05]  /*f0f0*/  @!P0 BRA `(.L_x_242) ;  /* 0xfffffffc00f08947 */ /* 0x010fea000383ffff */
.L_x_233:
[----:B------:R-:W-:Y:S05]  /*f100*/  BSYNC B0 ;  /* 0x0000000000007941 */ /* 0x000fea0003800000 */
.L_x_232:
[----:B------:R-:W-:Y:S05]  /*f110*/  EXIT ;  /* 0x000000000000794d */ /* 0x000fea0003800000 */
.L_x_25:
[----:B---3--:R-:W-:-:S04]  /*f120*/  MOV R3, UR4 ;  /* 0x0000000400037c02 */ /* 0x008fc80008000f00 */
[----:B------:R3:W4:Y:S03]  /*f130*/  SYNCS.PHASECHK.TRANS64.TRYWAIT P0, [R3+URZ], R0 ;  /* 0x00000000030075a7 */ /* 0x000726000800017f */
[----:B----4-:R-:W-:Y:S05]  /*f140*/  @!P0 NANOSLEEP.SYNCS 0x989680 ;  /* 0x009896800000895d */ /* 0x010fea0003900000 */
[----:B------:R-:W4:Y:S02]  /*f150*/  @!P0 SYNCS.PHASECHK.TRANS64 P0, [R3+URZ], R0 ;  /* 0x00000000030085a7 */ /* 0x000f24000800007f */
[----:B----4-:R-:W-:Y:S05]  /*f160*/  @!P0 BRA `(.L_x_25) ;  /* 0xfffffffc00ec8947 */ /* 0x010fea000383ffff */
[----:B------:R-:W-:Y:S05]  /*f170*/  BRA `(.L_x_24) ;  /* 0xffffff3000f07947 */ /* 0x000fea000383ffff */
.L_x_31:
[----:B---3--:R-:W-:-:S04]  /*f180*/  IMAD.U32 R4, RZ, RZ, UR6 ;  /* 0x00000006ff047e24 */ /* 0x008fc8000f8e00ff */
[----:B------:R3:W4:Y:S03]  /*f190*/  SYNCS.PHASECHK.TRANS64.TRYWAIT P0, [R4+URZ], R3 ;  /* 0x00000003040075a7 */ /* 0x000726000800017f */
[----:B----4-:R-:W-:Y:S05]  /*f1a0*/  @!P0 NANOSLEEP.SYNCS 0x989680 ;  /* 0x009896800000895d */ /* 0x010fea0003900000 */
[----:B------:R-:W4:Y:S02]  /*f1b0*/  @!P0 SYNCS.PHASECHK.TRANS64 P0, [R4+URZ], R3 ;  /* 0x00000003040085a7 */ /* 0x000f24000800007f */
[----:B----4-:R-:W-:Y:S05]  /*f1c0*/  @!P0 BRA `(.L_x_31) ;  /* 0xfffffffc00ec8947 */ /* 0x010fea000383ffff */
[----:B------:R-:W-:Y:S05]  /*f1d0*/  BRA `(.L_x_30) ;  /* 0xffffff4400c07947 */ /* 0x000fea000383ffff */
.L_x_56:
[----:B--2---:R2:W3:Y:S02]  /*f1e0*/  SYNCS.PHASECHK.TRANS64.TRYWAIT P0, [R15+URZ+0x80], R4 ;  /* 0x000080040f0075a7 */ /* 0x0044e4000800017f */
[----:B---3--:R-:W-:Y:S05]  /*f1f0*/  @!P0 NANOSLEEP.SYNCS 0x989680 ;  /* 0x009896800000895d */ /* 0x008fea0003900000 */
[----:B------:R-:W3:Y:S02]  /*f200*/  @!P0 SYNCS.PHASECHK.TRANS64 P0, [R15+URZ+0x80], R4 ;  /* 0x000080040f0085a7 */ /* 0x000ee4000800007f */
[----:B---3--:R-:W-:Y:S05]  /*f210*/  @!P0 BRA `(.L_x_56) ;  /* 0xfffffffc00f08947 */ /* 0x008fea000383ffff */
[----:B------:R-:W-:Y:S05]  /*f220*/  BRA `(.L_x_243) ;  /* 0xffffff7400407947 */ /* 0x000fea000383ffff */
.L_x_67:
[----:B-1----:R1:W2:Y:S02]  /*f230*/  SYNCS.PHASECHK.TRANS64.TRYWAIT P2, [R20+URZ+0x80], R13 ;  /* 0x0000800d140075a7 */ /* 0x0022a4000804017f */
[----:B--2---:R-:W-:Y:S05]  /*f240*/  @!P2 NANOSLEEP.SYNCS 0x989680 ;  /* 0x009896800000a95d */ /* 0x004fea0003900000 */
[----:B------:R-:W2:Y:S02]  /*f250*/  @!P2 SYNCS.PHASECHK.TRANS64 P2, [R20+URZ+0x80], R13 ;  /* 0x0000800d1400a5a7 */ /* 0x000ea4000804007f */
[----:B--2---:R-:W-:Y:S05]  /*f260*/  @!P2 BRA `(.L_x_67) ;  /* 0xfffffffc00f0a947 */ /* 0x004fea000383ffff */
[----:B------:R-:W-:Y:S05]  /*f270*/  BRA `(.L_x_244) ;  /* 0xffffff7c00fc7947 */ /* 0x000fea000383ffff */
.L_x_78:
[----:B-1----:R1:W2:Y:S02]  /*f280*/  SYNCS.PHASECHK.TRANS64.TRYWAIT P2, [R14+URZ+0x80], R13 ;  /* 0x0000800d0e0075a7 */ /* 0x0022a4000804017f */
[----:B--2---:R-:W-:Y:S05]  /*f290*/  @!P2 NANOSLEEP.SYNCS 0x989680 ;  /* 0x009896800000a95d */ /* 0x004fea0003900000 */
[----:B------:R-:W2:Y:S02]  /*f2a0*/  @!P2 SYNCS.PHASECHK.TRANS64 P2, [R14+URZ+0x80], R13 ;  /* 0x0000800d0e00a5a7 */ /* 0x000ea4000804007f */
[----:B--2---:R-:W-:Y:S05]  /*f2b0*/  @!P2 BRA `(.L_x_78) ;  /* 0xfffffffc00f0a947 */ /* 0x004fea000383ffff */
[----:B------:R-:W-:Y:S05]  /*f2c0*/  BRA `(.L_x_245) ;  /* 0xffffff8800447947 */ /* 0x000fea000383ffff */
.L_x_89:
[----:B--2---:R2:W3:Y:S02]  /*f2d0*/  SYNCS.PHASECHK.TRANS64.TRYWAIT P2, [R14+URZ+0x80], R15 ;  /* 0x0000800f0e0075a7 */ /* 0x0044e4000804017f */
[----:B---3--:R-:W-:Y:S05]  /*f2e0*/  @!P2 NANOSLEEP.SYNCS 0x989680 ;  /* 0x009896800000a95d */ /* 0x008fea0003900000 */
[----:B------:R-:W3:Y:S02]  /*f2f0*/  @!P2 SYNCS.PHASECHK.TRANS64 P2, [R14+URZ+0x80], R15 ;  /* 0x0000800f0e00a5a7 */ /* 0x000ee4000804007f */
[----:B---3--:R-:W-:Y:S05]  /*f300*/  @!P2 BRA `(.L_x_89) ;  /* 0xfffffffc00f0a947 */ /* 0x008fea000383ffff */
[----:B------:R-:W-:Y:S05]  /*f310*/  BRA `(.L_x_246) ;  /* 0xffffff9000847947 */ /* 0x000fea000383ffff */
.L_x_100:
[----:B--2---:R2:W3:Y:S02]  /*f320*/  SYNCS.PHASECHK.TRANS64.TRYWAIT P2, [R14+URZ+0x80], R15 ;  /* 0x0000800f0e0075a7 */ /* 0x0044e4000804017f */
[----:B---3--:R-:W-:Y:S05]  /*f330*/  @!P2 NANOSLEEP.SYNCS 0x989680 ;  /* 0x009896800000a95d */ /* 0x008fea0003900000 */
[----:B------:R-:W3:Y:S02]  /*f340*/  @!P2 SYNCS.PHASECHK.TRANS64 P2, [R14+URZ+0x80], R15 ;  /* 0x0000800f0e00a5a7 */ /* 0x000ee4000804007f */
[----:B---3--:R-:W-:Y:S05]  /*f350*/  @!P2 BRA `(.L_x_100) ;  /* 0xfffffffc00f0a947 */ /* 0x008fea000383ffff */
[----:B------:R-:W-:Y:S05]  /*f360*/  BRA `(.L_x_247) ;  /* 0xffffff9800dc7947 */ /* 0x000fea000383ffff */
.L_x_111:
[----:B--2---:R2:W3:Y:S02]  /*f370*/  SYNCS.PHASECHK.TRANS64.TRYWAIT P2, [R14+URZ+0x80], R15 ;  /* 0x0000800f0e0075a7 */ /* 0x0044e4000804017f */
[----:B---3--:R-:W-:Y:S05]  /*f380*/  @!P2 NANOSLEEP.SYNCS 0x989680 ;  /* 0x009896800000a95d */ /* 0x008fea0003900000 */
[----:B------:R-:W3:Y:S02]  /*f390*/  @!P2 SYNCS.PHASECHK.TRANS64 P2, [R14+URZ+0x80], R15 ;  /* 0x0000800f0e00a5a7 */ /* 0x000ee4000804007f */
[----:B---3--:R-:W-:Y:S05]  /*f3a0*/  @!P2 BRA `(.L_x_111) ;  /* 0xfffffffc00f0a947 */ /* 0x008fea000383ffff */
[----:B------:R-:W-:Y:S05]  /*f3b0*/  BRA `(.L_x_248) ;  /* 0xffffffa400347947 */ /* 0x000fea000383ffff */
.L_x_122:
[----:B--2---:R2:W3:Y:S02]  /*f3c0*/  SYNCS.PHASECHK.TRANS64.TRYWAIT P2, [R14+URZ+0x80], R15 ;  /* 0x0000800f0e0075a7 */ /* 0x0044e4000804017f */
[----:B---3--:R-:W-:Y:S05]  /*f3d0*/  @!P2 NANOSLEEP.SYNCS 0x989680 ;  /* 0x009896800000a95d */ /* 0x008fea0003900000 */
[----:B------:R-:W3:Y:S02]  /*f3e0*/  @!P2 SYNCS.PHASECHK.TRANS64 P2, [R14+URZ+0x80], R15 ;  /* 0x0000800f0e00a5a7 */ /* 0x000ee4000804007f */
[----:B---3--:R-:W-:Y:S05]  /*f3f0*/  @!P2 BRA `(.L_x_122) ;  /* 0xfffffffc00f0a947 */ /* 0x008fea000383ffff */
[----:B------:R-:W-:Y:S05]  /*f400*/  BRA `(.L_x_249) ;  /* 0xffffffac00c07947 */ /* 0x000fea000383ffff */
.L_x_133:
[----:B--2---:R2:W3:Y:S02]  /*f410*/  SYNCS.PHASECHK.TRANS64.TRYWAIT P1, [R15+URZ+0x80], R14 ;  /* 0x0000800e0f0075a7 */ /* 0x0044e4000802017f */
[----:B---3--:R-:W-:Y:S05]  /*f420*/  @!P1 NANOSLEEP.SYNCS 0x989680 ;  /* 0x009896800000995d */ /* 0x008fea0003900000 */
[----:B------:R-:W3:Y:S02]  /*f430*/  @!P1 SYNCS.PHASECHK.TRANS64 P1, [R15+URZ+0x80], R14 ;  /* 0x0000800e0f0095a7 */ /* 0x000ee4000802007f */
[----:B---3--:R-:W-:Y:S05]  /*f440*/  @!P1 BRA `(.L_x_133) ;  /* 0xfffffffc00f09947 */ /* 0x008fea000383ffff */
[----:B------:R-:W-:Y:S05]  /*f450*/  BRA `(.L_x_250) ;  /* 0xffffffb800587947 */ /* 0x000fea000383ffff */
.L_x_149:
[----:B-1----:R-:W-:-:S04]  /*f460*/  MOV R3, UR4 ;  /* 0x0000000400037c02 */ /* 0x002fc80008000f00 */
[----:B------:R1:W2:Y:S03]  /*f470*/  SYNCS.PHASECHK.TRANS64.TRYWAIT P0, [R3+URZ+0xc8], R0 ;  /* 0x0000c800030075a7 */ /* 0x0002a6000800017f */
[----:B--2---:R-:W-:Y:S05]  /*f480*/  @!P0 NANOSLEEP.SYNCS 0x989680 ;  /* 0x009896800000895d */ /* 0x004fea0003900000 */
[----:B------:R-:W2:Y:S02]  /*f490*/  @!P0 SYNCS.PHASECHK.TRANS64 P0, [R3+URZ+0xc8], R0 ;  /* 0x0000c800030085a7 */ /* 0x000ea4000800007f */
[----:B--2---:R-:W-:Y:S05]  /*f4a0*/  @!P0 BRA `(.L_x_149) ;  /* 0xfffffffc00ec8947 */ /* 0x004fea000383ffff */
[----:B------:R-:W-:Y:S05]  /*f4b0*/  BRA `(.L_x_148) ;  /* 0xffffffd000407947 */ /* 0x000fea000383ffff */
.L_x_158:
[----:B-1----:R-:W-:-:S04]  /*f4c0*/  MOV R3, UR13 ;  /* 0x0000000d00037c02 */ /* 0x002fc80008000f00 */
[----:B------:R1:W2:Y:S03]  /*f4d0*/  SYNCS.PHASECHK.TRANS64.TRYWAIT P2, [R3+URZ+0xa0], R2 ;  /* 0x0000a002030075a7 */ /* 0x0002a6000804017f */
[----:B--2---:R-:W-:Y:S05]  /*f4e0*/  @!P2 NANOSLEEP.SYNCS 0x989680 ;  /* 0x009896800000a95d */ /* 0x004fea0003900000 */
[----:B------:R-:W2:Y:S02]  /*f4f0*/  @!P2 SYNCS.PHASECHK.TRANS64 P2, [R3+URZ+0xa0], R2 ;  /* 0x0000a0020300a5a7 */ /* 0x000ea4000804007f */
[----:B--2---:R-:W-:Y:S05]  /*f500*/  @!P2 BRA `(.L_x_158) ;  /* 0xfffffffc00eca947 */ /* 0x004fea000383ffff */
[----:B------:R-:W-:Y:S05]  /*f510*/  BRA `(.L_x_251) ;  /* 0xffffffd400347947 */ /* 0x000fea000383ffff */
.L_x_164:
[----:B-12---:R-:W-:-:S04]  /*f520*/  IMAD.U32 R3, RZ, RZ, UR13 ;  /* 0x0000000dff037e24 */ /* 0x006fc8000f8e00ff */
[----:B------:R1:W2:Y:S03]  /*f530*/  SYNCS.PHASECHK.TRANS64.TRYWAIT P2, [R3+URZ+0xa8], R2 ;  /* 0x0000a802030075a7 */ /* 0x0002a6000804017f */
[----:B--2---:R-:W-:Y:S05]  /*f540*/  @!P2 NANOSLEEP.SYNCS 0x989680 ;  /* 0x009896800000a95d */ /* 0x004fea0003900000 */
[----:B------:R-:W2:Y:S02]  /*f550*/  @!P2 SYNCS.PHASECHK.TRANS64 P2, [R3+URZ+0xa8], R2 ;  /* 0x0000a8020300a5a7 */ /* 0x000ea4000804007f */
[----:B--2---:R-:W-:Y:S05]  /*f560*/  @!P2 BRA `(.L_x_164) ;  /* 0xfffffffc00eca947 */ /* 0x004fea000383ffff */
[----:B------:R-:W-:Y:S05]  /*f570*/  BRA `(.L_x_252) ;  /* 0xffffffd4007c7947 */ /* 0x000fea000383ffff */
.L_x_170:
[----:B-123--:R-:W-:-:S04]  /*f580*/  MOV R3, UR13 ;  /* 0x0000000d00037c02 */ /* 0x00efc80008000f00 */
[----:B------:R1:W2:Y:S03]  /*f590*/  SYNCS.PHASECHK.TRANS64.TRYWAIT P2, [R3+URZ+0xb0], R2 ;  /* 0x0000b002030075a7 */ /* 0x0002a6000804017f */
[----:B--2---:R-:W-:Y:S05]  /*f5a0*/  @!P2 NANOSLEEP.SYNCS 0x989680 ;  /* 0x009896800000a95d */ /* 0x004fea0003900000 */
[----:B------:R-:W2:Y:S02]  /*f5b0*/  @!P2 SYNCS.PHASECHK.TRANS64 P2, [R3+URZ+0xb0], R2 ;  /* 0x0000b0020300a5a7 */ /* 0x000ea4000804007f */
[----:B--2---:R-:W-:Y:S05]  /*f5c0*/  @!P2 BRA `(.L_x_170) ;  /* 0xfffffffc00eca947 */ /* 0x004fea000383ffff */
[----:B------:R-:W-:Y:S05]  /*f5d0*/  BRA `(.L_x_253) ;  /* 0xffffffd400cc7947 */ /* 0x000fea000383ffff */
.L_x_176:
[----:B-1234-:R-:W-:-:S04]  /*f5e0*/  MOV R3, UR13 ;  /* 0x0000000d00037c02 */ /* 0x01efc80008000f00 */
[----:B------:R1:W2:Y:S03]  /*f5f0*/  SYNCS.PHASECHK.TRANS64.TRYWAIT P2, [R3+URZ+0xb8], R2 ;  /* 0x0000b802030075a7 */ /* 0x0002a6000804017f */
[----:B--2---:R-:W-:Y:S05]  /*f600*/  @!P2 NANOSLEEP.SYNCS 0x989680 ;  /* 0x009896800000a95d */ /* 0x004fea0003900000 */
[----:B------:R-:W2:Y:S02]  /*f610*/  @!P2 SYNCS.PHASECHK.TRANS64 P2, [R3+URZ+0xb8], R2 ;  /* 0x0000b8020300a5a7 */ /* 0x000ea4000804007f */
[----:B--2---:R-:W-:Y:S05]  /*f620*/  @!P2 BRA `(.L_x_176) ;  /* 0xfffffffc00eca947 */ /* 0x004fea000383ffff */
[----:B------:R-:W-:Y:S05]  /*f630*/  BRA `(.L_x_254) ;  /* 0xffffffd8001c7947 */ /* 0x000fea000383ffff */
.L_x_182:
[----:B-1234-:R-:W-:-:S04]  /*f640*/  IMAD.U32 R3, RZ, RZ, UR13 ;  /* 0x0000000dff037e24 */ /* 0x01efc8000f8e00ff */
[----:B------:R1:W2:Y:S03]  /*f650*/  SYNCS.PHASECHK.TRANS64.TRYWAIT P2, [R3+URZ+0xa0], R2 ;  /* 0x0000a002030075a7 */ /* 0x0002a6000804017f */
[----:B--2---:R-:W-:Y:S05]  /*f660*/  @!P2 NANOSLEEP.SYNCS 0x989680 ;  /* 0x009896800000a95d */ /* 0x004fea0003900000 */
[----:B------:R-:W2:Y:S02]  /*f670*/  @!P2 SYNCS.PHASECHK.TRANS64 P2, [R3+URZ+0xa0], R2 ;  /* 0x0000a0020300a5a7 */ /* 0x000ea4000804007f */
[----:B--2---:R-:W-:Y:S05]  /*f680*/  @!P2 BRA `(.L_x_182) ;  /* 0xfffffffc00eca947 */ /* 0x004fea000383ffff */
[----:B------:R-:W-:Y:S05]  /*f690*/  BRA `(.L_x_255) ;  /* 0xffffffd800707947 */ /* 0x000fea000383ffff */
.L_x_188:
[----:B-1234-:R-:W-:-:S04]  /*f6a0*/  MOV R3, UR13 ;  /* 0x0000000d00037c02 */ /* 0x01efc80008000f00 */
[----:B------:R1:W2:Y:S03]  /*f6b0*/  SYNCS.PHASECHK.TRANS64.TRYWAIT P2, [R3+URZ+0xa8], R2 ;  /* 0x0000a802030075a7 */ /* 0x0002a6000804017f */
[----:B--2---:R-:W-:Y:S05]  /*f6c0*/  @!P2 NANOSLEEP.SYNCS 0x989680 ;  /* 0x009896800000a95d */ /* 0x004fea0003900000 */
[----:B------:R-:W2:Y:S02]  /*f6d0*/  @!P2 SYNCS.PHASECHK.TRANS64 P2, [R3+URZ+0xa8], R2 ;  /* 0x0000a8020300a5a7 */ /* 0x000ea4000804007f */
[----:B--2---:R-:W-:Y:S05]  /*f6e0*/  @!P2 BRA `(.L_x_188) ;  /* 0xfffffffc00eca947 */ /* 0x004fea000383ffff */
[----:B------:R-:W-:Y:S05]  /*f6f0*/  BRA `(.L_x_256) ;  /* 0xffffffd800b47947 */ /* 0x000fea000383ffff */
.L_x_194:
[----:B-1234-:R-:W-:-:S04]  /*f700*/  MOV R3, UR13 ;  /* 0x0000000d00037c02 */ /* 0x01efc80008000f00 */
[----:B------:R1:W2:Y:S03]  /*f710*/  SYNCS.PHASECHK.TRANS64.TRYWAIT P2, [R3+URZ+0xb0], R2 ;  /* 0x0000b002030075a7 */ /* 0x0002a6000804017f */
[----:B--2---:R-:W-:Y:S05]  /*f720*/  @!P2 NANOSLEEP.SYNCS 0x989680 ;  /* 0x009896800000a95d */ /* 0x004fea0003900000 */
[----:B------:R-:W2:Y:S02]  /*f730*/  @!P2 SYNCS.PHASECHK.TRANS64 P2, [R3+URZ+0xb0], R2 ;  /* 0x0000b0020300a5a7 */ /* 0x000ea4000804007f */
[----:B--2---:R-:W-:Y:S05]  /*f740*/  @!P2 BRA `(.L_x_194) ;  /* 0xfffffffc00eca947 */ /* 0x004fea000383ffff */
[----:B------:R-:W-:Y:S05]  /*f750*/  BRA `(.L_x_257) ;  /* 0xffffffd800f87947 */ /* 0x000fea000383ffff */
.L_x_200:
[----:B-1234-:R-:W-:-:S04]  /*f760*/  IMAD.U32 R3, RZ, RZ, UR13 ;  /* 0x0000000dff037e24 */ /* 0x01efc8000f8e00ff */
[----:B------:R1:W2:Y:S03]  /*f770*/  SYNCS.PHASECHK.TRANS64.TRYWAIT P2, [R3+URZ+0xb8], R2 ;  /* 0x0000b802030075a7 */ /* 0x0002a6000804017f */
[----:B--2---:R-:W-:Y:S05]  /*f780*/  @!P2 NANOSLEEP.SYNCS 0x989680 ;  /* 0x009896800000a95d */ /* 0x004fea0003900000 */
[----:B------:R-:W2:Y:S02]  /*f790*/  @!P2 SYNCS.PHASECHK.TRANS64 P2, [R3+URZ+0xb8], R2 ;  /* 0x0000b8020300a5a7 */ /* 0x000ea4000804007f */
[----:B--2---:R-:W-:Y:S05]  /*f7a0*/  @!P2 BRA `(.L_x_200) ;  /* 0xfffffffc00eca947 */ /* 0x004fea000383ffff */
[----:B------:R-:W-:Y:S05]  /*f7b0*/  BRA `(.L_x_258) ;  /* 0xffffffdc003c7947 */ /* 0x000fea000383ffff */
.L_x_212:
[----:B-1----:R1:W2:Y:S02]  /*f7c0*/  SYNCS.PHASECHK.TRANS64.TRYWAIT P0, [R0+URZ+0xa0], R3 ;  /* 0x0000a003000075a7 */ /* 0x0022a4000800017f */
[----:B--2---:R-:W-:Y:S05]  /*f7d0*/  @!P0 NANOSLEEP.SYNCS 0x989680 ;  /* 0x009896800000895d */ /* 0x004fea0003900000 */
[----:B------:R-:W2:Y:S02]  /*f7e0*/  @!P0 SYNCS.PHASECHK.TRANS64 P0, [R0+URZ+0xa0], R3 ;  /* 0x0000a003000085a7 */ /* 0x000ea4000800007f */
[----:B--2---:R-:W-:Y:S05]  /*f7f0*/  @!P0 BRA `(.L_x_212) ;  /* 0xfffffffc00f08947 */ /* 0x004fea000383ffff */
[----:B------:R-:W-:Y:S05]  /*f800*/  BRA `(.L_x_259) ;  /* 0xffffffe400487947 */ /* 0x000fea000383ffff */
.L_x_214:
[----:B--2---:R2:W3:Y:S02]  /*f810*/  SYNCS.PHASECHK.TRANS64.TRYWAIT P0, [R0+URZ+0xa8], R3 ;  /* 0x0000a803000075a7 */ /* 0x0044e4000800017f */
[----:B---3--:R-:W-:Y:S05]  /*f820*/  @!P0 NANOSLEEP.SYNCS 0x989680 ;  /* 0x009896800000895d */ /* 0x008fea0003900000 */
[----:B------:R-:W3:Y:S02]  /*f830*/  @!P0 SYNCS.PHASECHK.TRANS64 P0, [R0+URZ+0xa8], R3 ;  /* 0x0000a803000085a7 */ /* 0x000ee4000800007f */
[----:B---3--:R-:W-:Y:S05]  /*f840*/  @!P0 BRA `(.L_x_214) ;  /* 0xfffffffc00f08947 */ /* 0x008fea000383ffff */
[----:B------:R-:W-:Y:S05]  /*f850*/  BRA `(.L_x_260) ;  /* 0xffffffe400447947 */ /* 0x000fea000383ffff */
.L_x_216:
[----:B---3--:R3:W4:Y:S02]  /*f860*/  SYNCS.PHASECHK.TRANS64.TRYWAIT P0, [R0+URZ+0xb0], R3 ;  /* 0x0000b003000075a7 */ /* 0x008724000800017f */
[----:B----4-:R-:W-:Y:S05]  /*f870*/  @!P0 NANOSLEEP.SYNCS 0x989680 ;  /* 0x009896800000895d */ /* 0x010fea0003900000 */
[----:B------:R-:W4:Y:S02]  /*f880*/  @!P0 SYNCS.PHASECHK.TRANS64 P0, [R0+URZ+0xb0], R3 ;  /* 0x0000b003000085a7 */ /* 0x000f24000800007f */
[----:B----4-:R-:W-:Y:S05]  /*f890*/  @!P0 BRA `(.L_x_216) ;  /* 0xfffffffc00f08947 */ /* 0x010fea000383ffff */
[----:B------:R-:W-:Y:S05]  /*f8a0*/  BRA `(.L_x_261) ;  /* 0xffffffe400407947 */ /* 0x000fea000383ffff */
.L_x_220:
[----:B------:R-:W-:Y:S01]  /*f8b0*/  BSSY B1, `(.L_x_262) ;  /* 0x0000006000017945 */ /* 0x000fe20003800000 */
[----:B------:R-:W-:-:S07]  /*f8c0*/  MOV R15, 0xffffffff ;  /* 0xffffffff000f7802 */ /* 0x000fce0000000f00 */
[----:B------:R-:W-:Y:S05]  /*f8d0*/  WARPSYNC.COLLECTIVE R15, `(.L_x_263) ;  /* 0x000000000f0c7348 */ /* 0x000fea0003c00000 */
[----:B------:R-:W-:Y:S02]  /*f8e0*/  ELECT P6, UR62, PT ;  /* 0x00000000003e782f */ /* 0x000fe400038c0000 */
[----:B------:R-:W-:Y:S01]  /*f8f0*/  MOV R14, UR62 ;  /* 0x0000003e000e7c02 */ /* 0x000fe20008000f00 */
[----:B------:R-:W-:Y:S10]  /*f900*/  ENDCOLLECTIVE ;  /* 0x000000000000791b */ /* 0x000ff40003800000 */
.L_x_263:
[----:B------:R-:W-:Y:S05]  /*f910*/  BSYNC B1 ;  /* 0x0000000000017941 */ /* 0x000fea0003800000 */
.L_x_262:
[----:B------:R-:W-:Y:S05]  /*f920*/  BRA `(.L_x_264) ;  /* 0xffffffe400c47947 */ /* 0x000fea000383ffff */
.L_x_223:
[----:B-1----:R1:W3:Y:S02]  /*f930*/  SYNCS.PHASECHK.TRANS64.TRYWAIT P0, [R12+URZ+0x40], R5 ;  /* 0x000040050c0075a7 */ /* 0x0022e4000800017f */
[----:B---3--:R-:W-:Y:S05]  /*f940*/  @!P0 NANOSLEEP.SYNCS 0x989680 ;  /* 0x009896800000895d */ /* 0x008fea0003900000 */
[----:B------:R-:W3:Y:S02]  /*f950*/  @!P0 SYNCS.PHASECHK.TRANS64 P0, [R12+URZ+0x40], R5 ;  /* 0x000040050c0085a7 */ /* 0x000ee4000800007f */
[----:B---3--:R-:W-:Y:S05]  /*f960*/  @!P0 BRA `(.L_x_223) ;  /* 0xfffffffc00f08947 */ /* 0x008fea000383ffff */
[----:B------:R-:W-:Y:S05]  /*f970*/  BRA `(.L_x_265) ;  /* 0xffffffe800007947 */ /* 0x000fea000383ffff */
.L_x_231:
[----:B------:R-:W-:Y:S01]  /*f980*/  BSSY B0, `(.L_x_266) ;  /* 0x0000006000007945 */ /* 0x000fe20003800000 */
[----:B------:R-:W-:-:S07]  /*f990*/  MOV R15, 0xffffffff ;  /* 0xffffffff000f7802 */ /* 0x000fce0000000f00 */
[----:B------:R-:W-:Y:S05]  /*f9a0*/  WARPSYNC.COLLECTIVE R15, `(.L_x_267) ;  /* 0x000000000f0c7348 */ /* 0x000fea0003c00000 */
[----:B------:R-:W-:Y:S02]  /*f9b0*/  ELECT P6, UR62, PT ;  /* 0x00000000003e782f */ /* 0x000fe400038c0000 */
[----:B------:R-:W-:Y:S01]  /*f9c0*/  MOV R14, UR62 ;  /* 0x0000003e000e7c02 */ /* 0x000fe20008000f00 */
[----:B------:R-:W-:Y:S10]  /*f9d0*/  ENDCOLLECTIVE ;  /* 0x000000000000791b */ /* 0x000ff40003800000 */
.L_x_267:
[----:B------:R-:W-:Y:S05]  /*f9e0*/  BSYNC B0 ;  /* 0x0000000000007941 */ /* 0x000fea0003800000 */
.L_x_266:
[----:B------:R-:W-:Y:S05]  /*f9f0*/  BRA `(.L_x_268) ;  /* 0xfffffff000807947 */ /* 0x000fea000383ffff */
.L_x_235:
[----:B-1----:R1:W2:Y:S02]  /*fa00*/  SYNCS.PHASECHK.TRANS64.TRYWAIT P0, [R5+URZ], R2 ;  /* 0x00000002050075a7 */ /* 0x0022a4000800017f */
[----:B--2---:R-:W-:Y:S05]  /*fa10*/  @!P0 NANOSLEEP.SYNCS 0x989680 ;  /* 0x009896800000895d */ /* 0x004fea0003900000 */
[----:B------:R-:W2:Y:S02]  /*fa20*/  @!P0 SYNCS.PHASECHK.TRANS64 P0, [R5+URZ], R2 ;  /* 0x00000002050085a7 */ /* 0x000ea4000800007f */
[----:B--2---:R-:W-:Y:S05]  /*fa30*/  @!P0 BRA `(.L_x_235) ;  /* 0xfffffffc00f08947 */ /* 0x004fea000383ffff */
[----:B------:R-:W-:Y:S05]  /*fa40*/  BRA `(.L_x_269) ;  /* 0xfffffff000c47947 */ /* 0x000fea000383ffff */
.L_x_236:
[----:B-1----:R1:W2:Y:S02]  /*fa50*/  SYNCS.PHASECHK.TRANS64.TRYWAIT P0, [R7+URZ], R4 ;  /* 0x00000004070075a7 */ /* 0x0022a4000800017f */
[----:B--2---:R-:W-:Y:S05]  /*fa60*/  @!P0 NANOSLEEP.SYNCS 0x989680 ;  /* 0x009896800000895d */ /* 0x004fea0003900000 */
[----:B------:R-:W2:Y:S02]  /*fa70*/  @!P0 SYNCS.PHASECHK.TRANS64 P0, [R7+URZ], R4 ;  /* 0x00000004070085a7 */ /* 0x000ea4000800007f */
[----:B--2---:R-:W-:Y:S05]  /*fa80*/  @!P0 BRA `(.L_x_236) ;  /* 0xfffffffc00f08947 */ /* 0x004fea000383ffff */
[----:B------:R-:W-:Y:S05]  /*fa90*/  BRA `(.L_x_270) ;  /* 0xfffffff000d47947 */ /* 0x000fea000383ffff */
.L_x_237:
[----:B-1----:R1:W2:Y:S02]  /*faa0*/  SYNCS.PHASECHK.TRANS64.TRYWAIT P0, [R6+URZ], R5 ;  /* 0x00000005060075a7 */ /* 0x0022a4000800017f */
[----:B--2---:R-:W-:Y:S05]  /*fab0*/  @!P0 NANOSLEEP.SYNCS 0x989680 ;  /* 0x009896800000895d */ /* 0x004fea0003900000 */
[----:B------:R-:W2:Y:S02]  /*fac0*/  @!P0 SYNCS.PHASECHK.TRANS64 P0, [R6+URZ], R5 ;  /* 0x00000005060085a7 */ /* 0x000ea4000800007f */
[----:B--2---:R-:W-:Y:S05]  /*fad0*/  @!P0 BRA `(.L_x_237) ;  /* 0xfffffffc00f08947 */ /* 0x004fea000383ffff */
[----:B------:R-:W-:Y:S05]  /*fae0*/  BRA `(.L_x_271) ;  /* 0xfffffff000e47947 */ /* 0x000fea000383ffff */
.L_x_238:
[----:B-1----:R1:W2:Y:S02]  /*faf0*/  SYNCS.PHASECHK.TRANS64.TRYWAIT P0, [R7+URZ], R4 ;  /* 0x00000004070075a7 */ /* 0x0022a4000800017f */
[----:B--2---:R-:W-:Y:S05]  /*fb00*/  @!P0 NANOSLEEP.SYNCS 0x989680 ;  /* 0x009896800000895d */ /* 0x004fea0003900000 */
[----:B------:R-:W2:Y:S02]  /*fb10*/  @!P0 SYNCS.PHASECHK.TRANS64 P0, [R7+URZ], R4 ;  /* 0x00000004070085a7 */ /* 0x000ea4000800007f */
[----:B--2---:R-:W-:Y:S05]  /*fb20*/  @!P0 BRA `(.L_x_238) ;  /* 0xfffffffc00f08947 */ /* 0x004fea000383ffff */
[----:B------:R-:W-:Y:S05]  /*fb30*/  BRA `(.L_x_272) ;  /* 0xfffffff000f47947 */ /* 0x000fea000383ffff */
.L_x_239:
[----:B-1----:R1:W2:Y:S02]  /*fb40*/  SYNCS.PHASECHK.TRANS64.TRYWAIT P0, [R6+URZ], R5 ;  /* 0x00000005060075a7 */ /* 0x0022a4000800017f */
[----:B--2---:R-:W-:Y:S05]  /*fb50*/  @!P0 NANOSLEEP.SYNCS 0x989680 ;  /* 0x009896800000895d */ /* 0x004fea0003900000 */
[----:B------:R-:W2:Y:S02]  /*fb60*/  @!P0 SYNCS.PHASECHK.TRANS64 P0, [R6+URZ], R5 ;  /* 0x00000005060085a7 */ /* 0x000ea4000800007f */
[----:B--2---:R-:W-:Y:S05]  /*fb70*/  @!P0 BRA `(.L_x_239) ;  /* 0xfffffffc00f08947 */ /* 0x004fea000383ffff */
[----:B------:R-:W-:Y:S05]  /*fb80*/  BRA `(.L_x_273) ;  /* 0xfffffff400047947 */ /* 0x000fea000383ffff */
.L_x_240:
[----:B-1----:R1:W2:Y:S02]  /*fb90*/  SYNCS.PHASECHK.TRANS64.TRYWAIT P0, [R7+URZ], R4 ;  /* 0x00000004070075a7 */ /* 0x0022a4000800017f */
[----:B--2---:R-:W-:Y:S05]  /*fba0*/  @!P0 NANOSLEEP.SYNCS 0x989680 ;  /* 0x009896800000895d */ /* 0x004fea0003900000 */
[----:B------:R-:W2:Y:S02]  /*fbb0*/  @!P0 SYNCS.PHASECHK.TRANS64 P0, [R7+URZ], R4 ;  /* 0x00000004070085a7 */ /* 0x000ea4000800007f */
[----:B--2---:R-:W-:Y:S05]  /*fbc0*/  @!P0 BRA `(.L_x_240) ;  /* 0xfffffffc00f08947 */ /* 0x004fea000383ffff */
[----:B------:R-:W-:Y:S05]  /*fbd0*/  BRA `(.L_x_274) ;  /* 0xfffffff400147947 */ /* 0x000fea000383ffff */
.L_x_241:
[----:B--2---:R2:W3:Y:S02]  /*fbe0*/  SYNCS.PHASECHK.TRANS64.TRYWAIT P0, [R6+URZ], R5 ;  /* 0x00000005060075a7 */ /* 0x0044e4000800017f */
[----:B---3--:R-:W-:Y:S05]  /*fbf0*/  @!P0 NANOSLEEP.SYNCS 0x989680 ;  /* 0x009896800000895d */ /* 0x008fea0003900000 */
[----:B------:R-:W3:Y:S02]  /*fc00*/  @!P0 SYNCS.PHASECHK.TRANS64 P0, [R6+URZ], R5 ;  /* 0x00000005060085a7 */ /* 0x000ee4000800007f */
[----:B---3--:R-:W-:Y:S05]  /*fc10*/  @!P0 BRA `(.L_x_241) ;  /* 0xfffffffc00f08947 */ /* 0x008fea000383ffff */
[----:B------:R-:W-:Y:S05]  /*fc20*/  BRA `(.L_x_275) ;  /* 0xfffffff4001c7947 */ /* 0x000fea000383ffff */
.L_x_276:
[----:B------:R-:W-:-:S00]  /*fc30*/  BRA `(.L_x_276) ;  /* 0xfffffffc00fc7947 */ /* 0x000fc0000383ffff */
[----:B------:R-:W-:-:S00]  /*fc40*/  NOP ;  /* 0x0000000000007918 */ /* 0x000fc00000000000 */
        /* <DEDUP_REMOVED lines=11> */
.L_x_277:


//--------------------- .nv.global.init           --------------------------
	.section	.nv.global.init,"aw",@progbits
.nv.global.init:
	.type		$str$24,@object
	.size		$str$24,($str$25 - $str$24)
$str$24:
        /*0000*/ 	.byte	0x28, 0x61, 0x64, 0x64, 0x72, 0x65, 0x73, 0x73, 0x20, 0x26, 0x20, 0x6d, 0x61, 0x73, 0x6b, 0x29
        /*0010*/ 	.byte	0x20, 0x3d, 0x3d, 0x20, 0x30, 0x00
	.type		$str$25,@object
	.size		$str$25,(__unnamed_1 - $str$25)
$str$25:
        /*0016*/ 	.byte	0x2f, 0x74, 0x6d, 0x70, 0x2f, 0x63, 0x75, 0x74, 0x6c, 0x61, 0x73, 0x73, 0x5f, 0x73, 0x77, 0x65
        /*0026*/ 	.byte	0x65, 0x70, 0x5f, 0x73, 0x72, 0x63, 0x2f, 0x69, 0x6e, 0x63, 0x6c, 0x75, 0x64, 0x65, 0x2f, 0x63
        /*0036*/ 	.byte	0x75, 0x74, 0x65, 0x2f, 0x70, 0x6f, 0x69, 0x6e, 0x74, 0x65, 0x72, 0x5f, 0x66, 0x6c, 0x61, 0x67
        /*0046*/ 	.byte	0x67, 0x65, 0x64, 0x2e, 0x68, 0x70, 0x70, 0x00
	.type		__unnamed_1,@object
	.size		__unnamed_1,(__unnamed_2 - __unnamed_1)
__unnamed_1:
        /* <DEDUP_REMOVED lines=28> */
        /*020e*/ 	.byte	0x3a, 0x43, 0x3c, 0x34, 0x30, 0x39, 0x36, 0x3e, 0x3e, 0x3e, 0x3e, 0x3e, 0x5d, 0x00
	.type		__unnamed_2,@object
	.size		__unnamed_2,(.L_1 - __unnamed_2)
__unnamed_2:
        /* <DEDUP_REMOVED lines=29> */
.L_1:


//--------------------- .nv.shared._ZN7cutlass13device_kernelINS_4gemm6kernel13GemmUniversalIN4cute5tupleIJiiiiEEENS1_10collective13CollectiveMmaINS1_37MainloopSm90TmaGmmaWarpSpecializedFP8ILi8ENS5_IJNS4_1CILi2EEENSA_ILi1EEESC_EEENS1_35KernelTmaWarpSpecializedCooperativeEEENS5_IJNSA_ILi128EEENSA_ILi256EEENSA_ILi64EEEEEENS_12float_e4m3_tENS5_IJlSC_lEEESK_SL_NS4_8TiledMMAINS4_8MMA_AtomIJNS4_4SM904GMMA31MMA_64x256x32_F32E4M3E4M3_SS_TNILNSP_7ScaleInE1ELSR_1EEEEEENS4_6LayoutISD_NS5_IJSC_NSA_ILi0EEESV_EEEEENS5_IJNS4_10UnderscoreESY_SY_EEEEENS4_13SM90_TMA_LOADENS4_14ComposedLayoutINS4_7SwizzleILi2ELi4ELi3EEENS4_18smem_ptr_flag_bitsILi8EEENSU_INS5_IJNSA_ILi8EEESI_EEENS5_IJSI_SC_EEEEEEEvNS4_8identityENS4_23SM90_TMA_LOAD_MULTICASTES1B_vS1C_EENS_8epilogue10collective18CollectiveEpilogueINS1F_22Sm90TmaWarpSpecializedILi4ELi2ELi16ELb0ELb0EEEJSJ_NS5_IJSG_NSA_ILi32EEEEEESK_SL_SK_SL_NS1F_6fusion15FusionCallbacksIS1J_NS1M_23LinCombPerRowBiasEltActINS1F_6thread4ReLuESK_fSK_SK_fLi16ELNS_15FloatRoundStyleE2EEESJ_S1L_JEEES11_NS12_INS13_ILi1ELi4ELi3EEES16_NSU_INS5_IJS17_S1K_EEENS5_IJS1K_SC_EEEEEEENS4_39AutoVectorizingCopyWithAssumedAlignmentILi128EEENS4_14SM90_TMA_STOREES1Y_S20_NS4_9Copy_AtomIJNS4_17SM90_U32x4_STSM_NENS_6half_tEEEEvEEEvvEEEEvNT_6ParamsE --------------------------
	.section	.nv.shared._ZN7cutlass13device_kernelINS_4gemm6kernel13GemmUniversalIN4cute5tupleIJiiiiEEENS1_10collective13CollectiveMmaINS1_37MainloopSm90TmaGmmaWarpSpecializedFP8ILi8ENS5_IJNS4_1CILi2EEENSA_ILi1EEESC_EEENS1_35KernelTmaWarpSpecializedCooperativeEEENS5_IJNSA_ILi128EEENSA_ILi256EEENSA_ILi64EEEEEENS_12float_e4m3_tENS5_IJlSC_lEEESK_SL_NS4_8TiledMMAINS4_8MMA_AtomIJNS4_4SM904GMMA31MMA_64x256x32_F32E4M3E4M3_SS_TNILNSP_7ScaleInE1ELSR_1EEEEEENS4_6LayoutISD_NS5_IJSC_NSA_ILi0EEESV_EEEEENS5_IJNS4_10UnderscoreESY_SY_EEEEENS4_13SM90_TMA_LOADENS4_14ComposedLayoutINS4_7SwizzleILi2ELi4ELi3EEENS4_18smem_ptr_flag_bitsILi8EEENSU_INS5_IJNSA_ILi8EEESI_EEENS5_IJSI_SC_EEEEEEEvNS4_8identityENS4_23SM90_TMA_LOAD_MULTICASTES1B_vS1C_EENS_8epilogue10collective18CollectiveEpilogueINS1F_22Sm90TmaWarpSpecializedILi4ELi2ELi16ELb0ELb0EEEJSJ_NS5_IJSG_NSA_ILi32EEEEEESK_SL_SK_SL_NS1F_6fusion15FusionCallbacksIS1J_NS1M_23LinCombPerRowBiasEltActINS1F_6thread4ReLuESK_fSK_SK_fLi16ELNS_15FloatRoundStyleE2EEESJ_S1L_JEEES11_NS12_INS13_ILi1ELi4ELi3EEES16_NSU_INS5_IJS17_S1K_EEENS5_IJS1K_SC_EEEEEEENS4_39AutoVectorizingCopyWithAssumedAlignmentILi128EEENS4_14SM90_TMA_STOREES1Y_S20_NS4_9Copy_AtomIJNS4_17SM90_U32x4_STSM_NENS_6half_tEEEEvEEEvvEEEEvNT_6ParamsE,"aw",@nobits
	.sectionflags	@""
	.align	16
	.zero		1024


//--------------------- .nv.shared.reserved.0     --------------------------
	.section	.nv.shared.reserved.0,"aw",@nobits
	.weak		__nv_reservedSMEM_offset_0_alias
	.size		__nv_reservedSMEM_offset_0_alias, 0, 0
	.other		__nv_reservedSMEM_offset_0_alias,@"STO_CUDA_RESERVED_SHARED STV_DEFAULT"
__nv_reservedSMEM_offset_0_alias:
	.zero		0


//--------------------- .nv.global                --------------------------
	.section	.nv.global,"aw",@nobits
.nv.global:
	.type		_ZN39_INTERNAL_57a7577e_4_k_cu_1e95fd3d_29124cute1_E,@object
	.size		_ZN39_INTERNAL_57a7577e_4_k_cu_1e95fd3d_29124cute1_E,(_ZN39_INTERNAL_57a7577e_4_k_cu_1e95fd3d_29124cuda3std3__45__cpo6cbeginE - _ZN39_INTERNAL_57a7577e_4_k_cu_1e95fd3d_29124cute1_E)
_ZN39_INTERNAL_57a7577e_4_k_cu_1e95fd3d_29124cute1_E:
	.zero		1
	.type		_ZN39_INTERNAL_57a7577e_4_k_cu_1e95fd3d_29124cuda3std3__45__cpo6cbeginE,@object
	.size		_ZN39_INTERNAL_57a7577e_4_k_cu_1e95fd3d_29124cuda3std3__45__cpo6cbeginE,(_ZN39_INTERNAL_57a7577e_4_k_cu_1e95fd3d_29124cuda3std3__48in_placeE - _ZN39_INTERNAL_57a7577e_4_k_cu_1e95fd3d_29124cuda3std3__45__cpo6cbeginE)
_ZN39_INTERNAL_57a7577e_4_k_cu_1e95fd3d_29124cuda3std3__45__cpo6cbeginE:
	.zero		1
	.type		_ZN39_INTERNAL_57a7577e_4_k_cu_1e95fd3d_29124cuda3std3__48in_placeE,@object
	.size		_ZN39_INTERNAL_57a7577e_4_k_cu_1e95fd3d_29124cuda3std3__48in_placeE,(_ZN39_INTERNAL_57a7577e_4_k_cu_1e95fd3d_29124cuda3std6ranges3__45__cpo9iter_moveE - _ZN39_INTERNAL_57a7577e_4_k_cu_1e95fd3d_29124cuda3std3__48in_placeE)
_ZN39_INTERNAL_57a7577e_4_k_cu_1e95fd3d_29124cuda3std3__48in_placeE:
	.zero		1
	.type		_ZN39_INTERNAL_57a7577e_4_k_cu_1e95fd3d_29124cuda3std6ranges3__45__cpo9iter_moveE,@object
	.size		_ZN39_INTERNAL_57a7577e_4_k_cu_1e95fd3d_29124cuda3std6ranges3__45__cpo9iter_moveE,(_ZN39_INTERNAL_57a7577e_4_k_cu_1e95fd3d_29124cuda3std3__45__cpo5beginE - _ZN39_INTERNAL_57a7577e_4_k_cu_1e95fd3d_29124cuda3std6ranges3__45__cpo9iter_moveE)
_ZN39_INTERNAL_57a7577e_4_k_cu_1e95fd3d_29124cuda3std6ranges3__45__cpo9iter_moveE:
	.zero		1
	.type		_ZN39_INTERNAL_57a7577e_4_k_cu_1e95fd3d_29124cuda3std3__45__cpo5beginE,@object
	.size		_ZN39_INTERNAL_57a7577e_4_k_cu_1e95fd3d_29124cuda3std3__45__cpo5beginE,(_ZN39_INTERNAL_57a7577e_4_k_cu_1e95fd3d_29124cuda3std3__441_GLOBAL__N__57a7577e_4_k_cu_1e95fd3d_29126ignoreE - _ZN39_INTERNAL_57a7577e_4_k_cu_1e95fd3d_29124cuda3std3__45__cpo5beginE)
_ZN39_INTERNAL_57a7577e_4_k_cu_1e95fd3d_29124cuda3std3__45__cpo5beginE:
	.zero		1
	.type		_ZN39_INTERNAL_57a7577e_4_k_cu_1e95fd3d_29124cuda3std3__441_GLOBAL__N__57a7577e_4_k_cu_1e95fd3d_29126ignoreE,@object
	.size		_ZN39_INTERNAL_57a7577e_4_k_cu_1e95fd3d_29124cuda3std3__441_GLOBAL__N__57a7577e_4_k_cu_1e95fd3d_29126ignoreE,(_ZN39_INTERNAL_57a7577e_4_k_cu_1e95fd3d_29124cute7productE - _ZN39_INTERNAL_57a7577e_4_k_cu_1e95fd3d_29124cuda3std3__441_GLOBAL__N__57a7577e_4_k_cu_1e95fd3d_29126ignoreE)
_ZN39_INTERNAL_57a7577e_4_k_cu_1e95fd3d_29124cuda3std3__441_GLOBAL__N__57a7577e_4_k_cu_1e95fd3d_29126ignoreE:
	.zero		1
	.type		_ZN39_INTERNAL_57a7577e_4_k_cu_1e95fd3d_29124cute7productE,@object
	.size		_ZN39_INTERNAL_57a7577e_4_k_cu_1e95fd3d_29124cute7productE,(_ZN39_INTERNAL_57a7577e_4_k_cu_1e95fd3d_29124cuda3std3__45__cpo3endE - _ZN39_INTERNAL_57a7577e_4_k_cu_1e95fd3d_29124cute7productE)
_ZN39_INTERNAL_57a7577e_4_k_cu_1e95fd3d_29124cute7productE:
	.zero		1
	.type		_ZN39_INTERNAL_57a7577e_4_k_cu_1e95fd3d_29124cuda3std3__45__cpo3endE,@object
	.size		_ZN39_INTERNAL_57a7577e_4_k_cu_1e95fd3d_29124cuda3std3__45__cpo3endE,(_ZN39_INTERNAL_57a7577e_4_k_cu_1e95fd3d_29124cuda3std3__419piecewise_constructE - _ZN39_INTERNAL_57a7577e_4_k_cu_1e95fd3d_29124cuda3std3__45__cpo3endE)
_ZN39_INTERNAL_57a7577e_4_k_cu_1e95fd3d_29124cuda3std3__45__cpo3endE:
	.zero		1
	.type		_ZN39_INTERNAL_57a7577e_4_k_cu_1e95fd3d_29124cuda3std3__419piecewise_constructE,@object
	.size		_ZN39_INTERNAL_57a7577e_4_k_cu_1e95fd3d_29124cuda3std3__419piecewise_constructE,(_ZN39_INTERNAL_57a7577e_4_k_cu_1e95fd3d_29124cuda3std3__45__cpo4cendE - _ZN39_INTERNAL_57a7577e_4_k_cu_1e95fd3d_29124cuda3std3__419piecewise_constructE)
_ZN39_INTERNAL_57a7577e_4_k_cu_1e95fd3d_29124cuda3std3__419piecewise_constructE:
	.zero		1
	.type		_ZN39_INTERNAL_57a7577e_4_k_cu_1e95fd3d_29124cuda3std3__45__cpo4cendE,@object
	.size		_ZN39_INTERNAL_57a7577e_4_k_cu_1e95fd3d_29124cuda3std3__45__cpo4cendE,(_ZN39_INTERNAL_57a7577e_4_k_cu_1e95fd3d_29124cuda3std6ranges3__45__cpo4swapE - _ZN39_INTERNAL_57a7577e_4_k_cu_1e95fd3d_29124cuda3std3__45__cpo4cendE)
_ZN39_INTERNAL_57a7577e_4_k_cu_1e95fd3d_29124cuda3std3__45__cpo4cendE:
	.zero		1
	.type		_ZN39_INTERNAL_57a7577e_4_k_cu_1e95fd3d_29124cuda3std6ranges3__45__cpo4swapE,@object
	.size		_ZN39_INTERNAL_57a7577e_4_k_cu_1e95fd3d_29124cuda3std6ranges3__45__cpo4swapE,(.L_9 - _ZN39_INTERNAL_57a7577e_4_k_cu_1e95fd3d_29124cuda3std6ranges3__45__cpo4swapE)
_ZN39_INTERNAL_57a7577e_4_k_cu_1e95fd3d_29124cuda3std6ranges3__45__cpo4swapE:
	.zero		1
.L_9:


//--------------------- .nv.constant0._ZN7cutlass13device_kernelINS_4gemm6kernel13GemmUniversalIN4cute5tupleIJiiiiEEENS1_10collective13CollectiveMmaINS1_37MainloopSm90TmaGmmaWarpSpecializedFP8ILi8ENS5_IJNS4_1CILi2EEENSA_ILi1EEESC_EEENS1_35KernelTmaWarpSpecializedCooperativeEEENS5_IJNSA_ILi128EEENSA_ILi256EEENSA_ILi64EEEEEENS_12float_e4m3_tENS5_IJlSC_lEEESK_SL_NS4_8TiledMMAINS4_8MMA_AtomIJNS4_4SM904GMMA31MMA_64x256x32_F32E4M3E4M3_SS_TNILNSP_7ScaleInE1ELSR_1EEEEEENS4_6LayoutISD_NS5_IJSC_NSA_ILi0EEESV_EEEEENS5_IJNS4_10UnderscoreESY_SY_EEEEENS4_13SM90_TMA_LOADENS4_14ComposedLayoutINS4_7SwizzleILi2ELi4ELi3EEENS4_18smem_ptr_flag_bitsILi8EEENSU_INS5_IJNSA_ILi8EEESI_EEENS5_IJSI_SC_EEEEEEEvNS4_8identityENS4_23SM90_TMA_LOAD_MULTICASTES1B_vS1C_EENS_8epilogue10collective18CollectiveEpilogueINS1F_22Sm90TmaWarpSpecializedILi4ELi2ELi16ELb0ELb0EEEJSJ_NS5_IJSG_NSA_ILi32EEEEEESK_SL_SK_SL_NS1F_6fusion15FusionCallbacksIS1J_NS1M_23LinCombPerRowBiasEltActINS1F_6thread4ReLuESK_fSK_SK_fLi16ELNS_15FloatRoundStyleE2EEESJ_S1L_JEEES11_NS12_INS13_ILi1ELi4ELi3EEES16_NSU_INS5_IJS17_S1K_EEENS5_IJS1K_SC_EEEEEEENS4_39AutoVectorizingCopyWithAssumedAlignmentILi128EEENS4_14SM90_TMA_STOREES1Y_S20_NS4_9Copy_AtomIJNS4_17SM90_U32x4_STSM_NENS_6half_tEEEEvEEEvvEEEEvNT_6ParamsE --------------------------
	.section	.nv.constant0._ZN7cutlass13device_kernelINS_4gemm6kernel13GemmUniversalIN4cute5tupleIJiiiiEEENS1_10collective13CollectiveMmaINS1_37MainloopSm90TmaGmmaWarpSpecializedFP8ILi8ENS5_IJNS4_1CILi2EEENSA_ILi1EEESC_EEENS1_35KernelTmaWarpSpecializedCooperativeEEENS5_IJNSA_ILi128EEENSA_ILi256EEENSA_ILi64EEEEEENS_12float_e4m3_tENS5_IJlSC_lEEESK_SL_NS4_8TiledMMAINS4_8MMA_AtomIJNS4_4SM904GMMA31MMA_64x256x32_F32E4M3E4M3_SS_TNILNSP_7ScaleInE1ELSR_1EEEEEENS4_6LayoutISD_NS5_IJSC_NSA_ILi0EEESV_EEEEENS5_IJNS4_10UnderscoreESY_SY_EEEEENS4_13SM90_TMA_LOADENS4_14ComposedLayoutINS4_7SwizzleILi2ELi4ELi3EEENS4_18smem_ptr_flag_bitsILi8EEENSU_INS5_IJNSA_ILi8EEESI_EEENS5_IJSI_SC_EEEEEEEvNS4_8identityENS4_23SM90_TMA_LOAD_MULTICASTES1B_vS1C_EENS_8epilogue10collective18CollectiveEpilogueINS1F_22Sm90TmaWarpSpecializedILi4ELi2ELi16ELb0ELb0EEEJSJ_NS5_IJSG_NSA_ILi32EEEEEESK_SL_SK_SL_NS1F_6fusion15FusionCallbacksIS1J_NS1M_23LinCombPerRowBiasEltActINS1F_6thread4ReLuESK_fSK_SK_fLi16ELNS_15FloatRoundStyleE2EEESJ_S1L_JEEES11_NS12_INS13_ILi1ELi4ELi3EEES16_NSU_INS5_IJS17_S1K_EEENS5_IJS1K_SC_EEEEEEENS4_39AutoVectorizingCopyWithAssumedAlignmentILi128EEENS4_14SM90_TMA_STOREES1Y_S20_NS4_9Copy_AtomIJNS4_17SM90_U32x4_STSM_NENS_6half_tEEEEvEEEvvEEEEvNT_6ParamsE,"a",@progbits
	.sectionflags	@""
	.align	4
.nv.constant0._ZN7cutlass13device_kernelINS_4gemm6kernel13GemmUniversalIN4cute5tupleIJiiiiEEENS1_10collective13CollectiveMmaINS1_37MainloopSm90TmaGmmaWarpSpecializedFP8ILi8ENS5_IJNS4_1CILi2EEENSA_ILi1EEESC_EEENS1_35KernelTmaWarpSpecializedCooperativeEEENS5_IJNSA_ILi128EEENSA_ILi256EEENSA_ILi64EEEEEENS_12float_e4m3_tENS5_IJlSC_lEEESK_SL_NS4_8TiledMMAINS4_8MMA_AtomIJNS4_4SM904GMMA31MMA_64x256x32_F32E4M3E4M3_SS_TNILNSP_7ScaleInE1ELSR_1EEEEEENS4_6LayoutISD_NS5_IJSC_NSA_ILi0EEESV_EEEEENS5_IJNS4_10UnderscoreESY_SY_EEEEENS4_13SM90_TMA_LOADENS4_14ComposedLayoutINS4_7SwizzleILi2ELi4ELi3EEENS4_18smem_ptr_flag_bitsILi8EEENSU_INS5_IJNSA_ILi8EEESI_EEENS5_IJSI_SC_EEEEEEEvNS4_8identityENS4_23SM90_TMA_LOAD_MULTICASTES1B_vS1C_EENS_8epilogue10collective18CollectiveEpilogueINS1F_22Sm90TmaWarpSpecializedILi4ELi2ELi16ELb0ELb0EEEJSJ_NS5_IJSG_NSA_ILi32EEEEEESK_SL_SK_SL_NS1F_6fusion15FusionCallbacksIS1J_NS1M_23LinCombPerRowBiasEltActINS1F_6thread4ReLuESK_fSK_SK_fLi16ELNS_15FloatRoundStyleE2EEESJ_S1L_JEEES11_NS12_INS13_ILi1ELi4ELi3EEES16_NSU_INS5_IJS17_S1K_EEENS5_IJS1K_SC_EEEEEEENS4_39AutoVectorizingCopyWithAssumedAlignmentILi128EEENS4_14SM90_TMA_STOREES1Y_S20_NS4_9Copy_AtomIJNS4_17SM90_U32x4_STSM_NENS_6half_tEEEEvEEEvvEEEEvNT_6ParamsE:
	.zero		2432


//--------------------- SYMBOLS --------------------------

	.type		.nv.reservedSmem.offset0,@object
	.size		.nv.reservedSmem.offset0,0x4
	.type		__assertfail,@function
